	.target	sm_80

	.elftype	@"ET_EXEC"


//--------------------- .note.nv.tkinfo           --------------------------
	.section	.note.nv.tkinfo,"",@"SHT_NOTE"
	.sectionflags	@"SHF_NOTE_NV_TKINFO"
	.tkinfo
        /*0018*/ 	.word	0x00000002
        /*0030*/ 	.string	""
        /*0030*/ 	.string	"ptxas"
        /*0030*/ 	.string	"Cuda compilation tools, release 13.0, V13.0.88"
        /*0030*/ 	.string	"Build cuda_13.0.r13.0/compiler.36424714_0"
        /*0030*/ 	.string	"-v  -suppress-debug-info  -lineinfo  -arch sm_80 "



//--------------------- .note.nv.cuinfo           --------------------------
	.section	.note.nv.cuinfo,"",@"SHT_NOTE"
	.sectionflags	@"SHF_NOTE_NV_CUINFO"
        /*0018*/ 	.short	0x0002
        /*001a*/ 	.short	0x0050
        /*001c*/ 	.short	0x0082
	.zero		2


//--------------------- .nv.info                  --------------------------
	.section	.nv.info,"",@"SHT_CUDA_INFO"
	.align	4


	//----- nvinfo : EIATTR_REGCOUNT
	.align		4
        /*0000*/ 	.byte	0x04, 0x2f
        /*0002*/ 	.short	(.L_1 - .L_0)
	.align		4
.L_0:
        /*0004*/ 	.word	index@(matmul_kernel)
        /*0008*/ 	.word	0x00000020


	//----- nvinfo : EIATTR_FRAME_SIZE
	.align		4
.L_1:
        /*000c*/ 	.byte	0x04, 0x11
        /*000e*/ 	.short	(.L_3 - .L_2)
	.align		4
.L_2:
        /*0010*/ 	.word	index@(matmul_kernel)
        /*0014*/ 	.word	0x00003c08


	//----- nvinfo : EIATTR_MIN_STACK_SIZE
	.align		4
.L_3:
        /*0018*/ 	.byte	0x04, 0x12
        /*001a*/ 	.short	(.L_5 - .L_4)
	.align		4
.L_4:
        /*001c*/ 	.word	index@(matmul_kernel)
        /*0020*/ 	.word	0x00003c08
.L_5:


//--------------------- .nv.info.matmul_kernel    --------------------------
	.section	.nv.info.matmul_kernel,"",@"SHT_CUDA_INFO"
	.sectionflags	@""
	.align	4


	//----- nvinfo : EIATTR_CUDA_API_VERSION
	.align		4
        /*0000*/ 	.byte	0x04, 0x37
        /*0002*/ 	.short	(.L_7 - .L_6)
.L_6:
        /*0004*/ 	.word	0x00000082


	//----- nvinfo : EIATTR_SW2861232_WAR
	.align		4
.L_7:
        /*0008*/ 	.byte	0x01, 0x35
	.zero		2


	//----- nvinfo : EIATTR_PARAM_CBANK
	.align		4
        /*000c*/ 	.byte	0x04, 0x0a
        /*000e*/ 	.short	(.L_9 - .L_8)
	.align		4
.L_8:
        /*0010*/ 	.word	index@(.nv.constant0.matmul_kernel)
        /*0014*/ 	.short	0x0160
        /*0016*/ 	.short	0x0050


	//----- nvinfo : EIATTR_CBANK_PARAM_SIZE
	.align		4
.L_9:
        /*0018*/ 	.byte	0x03, 0x19
        /*001a*/ 	.short	0x0050


	//----- nvinfo : EIATTR_KPARAM_INFO
	.align		4
        /*001c*/ 	.byte	0x04, 0x17
        /*001e*/ 	.short	(.L_11 - .L_10)
.L_10:
        /*0020*/ 	.word	0x00000000
        /*0024*/ 	.short	0x000d
        /*0026*/ 	.short	0x0048
        /*0028*/ 	.byte	0x00, 0xf4, 0x21, 0x00


	//----- nvinfo : EIATTR_KPARAM_INFO
	.align		4
.L_11:
        /*002c*/ 	.byte	0x04, 0x17
        /*002e*/ 	.short	(.L_13 - .L_12)
.L_12:
        /*0030*/ 	.word	0x00000000
        /*0034*/ 	.short	0x000c
        /*0036*/ 	.short	0x0040
        /*0038*/ 	.byte	0x00, 0xf4, 0x21, 0x00


	//----- nvinfo : EIATTR_KPARAM_INFO
	.align		4
.L_13:
        /*003c*/ 	.byte	0x04, 0x17
        /*003e*/ 	.short	(.L_15 - .L_14)
.L_14:
        /*0040*/ 	.word	0x00000000
        /*0044*/ 	.short	0x000b
        /*0046*/ 	.short	0x0038
        /*0048*/ 	.byte	0x00, 0xf0, 0x11, 0x00


	//----- nvinfo : EIATTR_KPARAM_INFO
	.align		4
.L_15:
        /*004c*/ 	.byte	0x04, 0x17
        /*004e*/ 	.short	(.L_17 - .L_16)
.L_16:
        /*0050*/ 	.word	0x00000000
        /*0054*/ 	.short	0x000a
        /*0056*/ 	.short	0x0034
        /*0058*/ 	.byte	0x00, 0xf0, 0x11, 0x00


	//----- nvinfo : EIATTR_KPARAM_INFO
	.align		4
.L_17:
        /*005c*/ 	.byte	0x04, 0x17
        /*005e*/ 	.short	(.L_19 - .L_18)
.L_18:
        /*0060*/ 	.word	0x00000000
        /*0064*/ 	.short	0x0009
        /*0066*/ 	.short	0x0030
        /*0068*/ 	.byte	0x00, 0xf0, 0x11, 0x00


	//----- nvinfo : EIATTR_KPARAM_INFO
	.align		4
.L_19:
        /*006c*/ 	.byte	0x04, 0x17
        /*006e*/ 	.short	(.L_21 - .L_20)
.L_20:
        /*0070*/ 	.word	0x00000000
        /*0074*/ 	.short	0x0008
        /*0076*/ 	.short	0x002c
        /*0078*/ 	.byte	0x00, 0xf0, 0x11, 0x00


	//----- nvinfo : EIATTR_KPARAM_INFO
	.align		4
.L_21:
        /*007c*/ 	.byte	0x04, 0x17
        /*007e*/ 	.short	(.L_23 - .L_22)
.L_22:
        /*0080*/ 	.word	0x00000000
        /*0084*/ 	.short	0x0007
        /*0086*/ 	.short	0x0028
        /*0088*/ 	.byte	0x00, 0xf0, 0x11, 0x00


	//----- nvinfo : EIATTR_KPARAM_INFO
	.align		4
.L_23:
        /*008c*/ 	.byte	0x04, 0x17
        /*008e*/ 	.short	(.L_25 - .L_24)
.L_24:
        /*0090*/ 	.word	0x00000000
        /*0094*/ 	.short	0x0006
        /*0096*/ 	.short	0x0024
        /*0098*/ 	.byte	0x00, 0xf0, 0x11, 0x00


	//----- nvinfo : EIATTR_KPARAM_INFO
	.align		4
.L_25:
        /*009c*/ 	.byte	0x04, 0x17
        /*009e*/ 	.short	(.L_27 - .L_26)
.L_26:
        /*00a0*/ 	.word	0x00000000
        /*00a4*/ 	.short	0x0005
        /*00a6*/ 	.short	0x0020
        /*00a8*/ 	.byte	0x00, 0xf0, 0x11, 0x00


	//----- nvinfo : EIATTR_KPARAM_INFO
	.align		4
.L_27:
        /*00ac*/ 	.byte	0x04, 0x17
        /*00ae*/ 	.short	(.L_29 - .L_28)
.L_28:
        /*00b0*/ 	.word	0x00000000
        /*00b4*/ 	.short	0x0004
        /*00b6*/ 	.short	0x001c
        /*00b8*/ 	.byte	0x00, 0xf0, 0x11, 0x00


	//----- nvinfo : EIATTR_KPARAM_INFO
	.align		4
.L_29:
        /*00bc*/ 	.byte	0x04, 0x17
        /*00be*/ 	.short	(.L_31 - .L_30)
.L_30:
        /*00c0*/ 	.word	0x00000000
        /*00c4*/ 	.short	0x0003
        /*00c6*/ 	.short	0x0018
        /*00c8*/ 	.byte	0x00, 0xf0, 0x11, 0x00


	//----- nvinfo : EIATTR_KPARAM_INFO
	.align		4
.L_31:
        /*00cc*/ 	.byte	0x04, 0x17
        /*00ce*/ 	.short	(.L_33 - .L_32)
.L_32:
        /*00d0*/ 	.word	0x00000000
        /*00d4*/ 	.short	0x0002
        /*00d6*/ 	.short	0x0010
        /*00d8*/ 	.byte	0x00, 0xf4, 0x21, 0x00


	//----- nvinfo : EIATTR_KPARAM_INFO
	.align		4
.L_33:
        /*00dc*/ 	.byte	0x04, 0x17
        /*00de*/ 	.short	(.L_35 - .L_34)
.L_34:
        /*00e0*/ 	.word	0x00000000
        /*00e4*/ 	.short	0x0001
        /*00e6*/ 	.short	0x0008
        /*00e8*/ 	.byte	0x00, 0xf4, 0x21, 0x00


	//----- nvinfo : EIATTR_KPARAM_INFO
	.align		4
.L_35:
        /*00ec*/ 	.byte	0x04, 0x17
        /*00ee*/ 	.short	(.L_37 - .L_36)
.L_36:
        /*00f0*/ 	.word	0x00000000
        /*00f4*/ 	.short	0x0000
        /*00f6*/ 	.short	0x0000
        /*00f8*/ 	.byte	0x00, 0xf4, 0x21, 0x00


	//----- nvinfo : EIATTR_MAXREG_COUNT
	.align		4
.L_37:
        /*00fc*/ 	.byte	0x03, 0x1b
        /*00fe*/ 	.short	0x00ff


	//----- nvinfo : EIATTR_NUM_BARRIERS
	.align		4
        /*0100*/ 	.byte	0x02, 0x4c
        /*0102*/ 	.byte	0x01
	.zero		1


	//----- nvinfo : EIATTR_ANNOTATIONS
	.align		4
        /*0104*/ 	.byte	0x04, 0x55
        /*0106*/ 	.short	(.L_39 - .L_38)


	//   ....[0]....
.L_38:
        /*0108*/ 	.word	0x00000001
        /*010c*/ 	.byte	0x70, 0x00, 0x00, 0x00, 0x01, 0x00, 0x00, 0x00, 0xb0, 0x00, 0x00, 0x00, 0x01, 0x00, 0x00, 0x00
        /* <DEDUP_REMOVED lines=2792> */
        /*af9c*/ 	.byte	0x00, 0x6d, 0x02, 0x00


	//----- nvinfo : EIATTR_MERCURY_ISA_VERSION
	.align		4
.L_39:
        /*afa0*/ 	.byte	0x03, 0x5f
        /*afa2*/ 	.short	0x0000


	//----- nvinfo : EIATTR_EXIT_INSTR_OFFSETS
	.align		4
        /*afa4*/ 	.byte	0x04, 0x1c
        /*afa6*/ 	.short	(.L_41 - .L_40)


	//   ....[0]....
.L_40:
        /*afa8*/ 	.word	0x00064070


	//   ....[1]....
        /*afac*/ 	.word	0x000640a0


	//----- nvinfo : EIATTR_REQNTID
	.align		4
.L_41:
        /*afb0*/ 	.byte	0x04, 0x10
        /*afb2*/ 	.short	(.L_43 - .L_42)
.L_42:
        /*afb4*/ 	.word	0x00000080
        /*afb8*/ 	.word	0x00000001
        /*afbc*/ 	.word	0x00000001
.L_43:


//--------------------- .nv.callgraph             --------------------------
	.section	.nv.callgraph,"",@"SHT_CUDA_CALLGRAPH"
	.align	4
	.sectionentsize	8
	.align		4
        /*0000*/ 	.word	0x00000000
	.align		4
        /*0004*/ 	.word	0xffffffff
	.align		4
        /*0008*/ 	.word	0x00000000
	.align		4
        /*000c*/ 	.word	0xfffffffe
	.align		4
        /*0010*/ 	.word	0x00000000
	.align		4
        /*0014*/ 	.word	0xfffffffd
	.align		4
        /*0018*/ 	.word	0x00000000
	.align		4
        /*001c*/ 	.word	0xfffffffc


//--------------------- .nv.rel.action            --------------------------
	.section	.nv.rel.action,"",@"SHT_CUDA_RELOCINFO"
	.align	8
	.sectionentsize	8
        /*0000*/ 	.byte	0x73, 0x00, 0x00, 0x00, 0x00, 0x00, 0x00, 0x00, 0x00, 0x00, 0x00, 0x11, 0x25, 0x00, 0x05, 0x36


//--------------------- .nv.constant0.matmul_kernel --------------------------
	.section	.nv.constant0.matmul_kernel,"a",@progbits
	.sectionflags	@""
	.align	4
.nv.constant0.matmul_kernel:
	.zero		432


//--------------------- .text.matmul_kernel       --------------------------
	.section	.text.matmul_kernel,"ax",@progbits
	.sectioninfo	@"SHI_REGISTERS=32"
	.align	128
        .global         matmul_kernel
        .type           matmul_kernel,@function
        .size           matmul_kernel,(.L_x_4 - matmul_kernel)
        .other          matmul_kernel,@"STO_CUDA_ENTRY STV_DEFAULT"
matmul_kernel:
.text.matmul_kernel:
[----:B------:R-:W-:-:S05]  /*0000*/  IMAD.MOV.U32 R1, RZ, RZ, c[0x0][0x28] ;  /* 0x00000a00ff017624 */ /* 0x000fca00078e00ff */
[----:B------:R-:W-:Y:S01]  /*0010*/  IADD3 R1, R1, -0x3c08, RZ ;  /* 0xffffc3f801017810 */ /* 0x000fe20007ffe0ff */
[----:B------:R-:W-:Y:S01]  /*0020*/  IMAD.MOV.U32 R0, RZ, RZ, c[0x0][0x17c] ;  /* 0x00005f00ff007624 */ /* 0x000fe200078e00ff */
[----:B------:R-:W0:Y:S01]  /*0030*/  S2R R29, SR_TID.X ;  /* 0x00000000001d7919 */ /* 0x000e220000002100 */
[----:B------:R-:W-:Y:S01]  /*0040*/  ULDC.64 UR6, c[0x0][0x118] ;  /* 0x0000460000067ab9 */ /* 0x000fe20000000a00 */
[----:B------:R-:W-:Y:S01]  /*0050*/  CS2R R24, SRZ ;  /* 0x0000000000187805 */ /* 0x000fe2000001ff00 */
[----:B------:R-:W-:Y:S01]  /*0060*/  CS2R R26, SRZ ;  /* 0x00000000001a7805 */ /* 0x000fe2000001ff00 */
[----:B------:R1:W-:Y:S01]  /*0070*/  STL [R1+0x30], RZ ;  /* 0x000030ff01007387 */ /* 0x0003e20000100800 */
[----:B------:R-:W-:Y:S01]  /*0080*/  IADD3 R0, R0, 0x1ff, RZ ;  /* 0x000001ff00007810 */ /* 0x000fe20007ffe0ff */
[----:B------:R-:W-:Y:S01]  /*0090*/  CS2R R20, SRZ ;  /* 0x0000000000147805 */ /* 0x000fe2000001ff00 */
[----:B------:R-:W-:Y:S01]  /*00a0*/  CS2R R22, SRZ ;  /* 0x0000000000167805 */ /* 0x000fe2000001ff00 */
[----:B------:R1:W-:Y:S01]  /*00b0*/  STL [R1+0x34], RZ ;  /* 0x000034ff01007387 */ /* 0x0003e20000100800 */
[----:B------:R-:W-:Y:S01]  /*00c0*/  SHF.R.S32.HI R3, RZ, 0x1f, R0 ;  /* 0x0000001fff037819 */ /* 0x000fe20000011400 */
[----:B------:R-:W-:Y:S01]  /*00d0*/  CS2R R16, SRZ ;  /* 0x0000000000107805 */ /* 0x000fe2000001ff00 */
[----:B------:R-:W-:Y:S01]  /*00e0*/  CS2R R18, SRZ ;  /* 0x0000000000127805 */ /* 0x000fe2000001ff00 */
[----:B------:R1:W-:Y:S01]  /*00f0*/  STL [R1+0x38], RZ ;  /* 0x000038ff01007387 */ /* 0x0003e20000100800 */
[----:B------:R-:W-:Y:S01]  /*0100*/  LEA.HI R3, R3, R0, RZ, 0x9 ;  /* 0x0000000003037211 */ /* 0x000fe200078f48ff */
[----:B------:R-:W-:Y:S01]  /*0110*/  CS2R R12, SRZ ;  /* 0x00000000000c7805 */ /* 0x000fe2000001ff00 */
[----:B------:R-:W-:Y:S01]  /*0120*/  CS2R R14, SRZ ;  /* 0x00000000000e7805 */ /* 0x000fe2000001ff00 */
[----:B------:R1:W-:Y:S01]  /*0130*/  STL [R1+0x3c], RZ ;  /* 0x00003cff01007387 */ /* 0x0003e20000100800 */
[----:B------:R-:W-:-:S03]  /*0140*/  SHF.R.S32.HI R0, RZ, 0x9, R3 ;  /* 0x00000009ff007819 */ /* 0x000fc60000011403 */
[----:B------:R1:W-:Y:S02]  /*0150*/  STL [R1+0x20], RZ ;  /* 0x000020ff01007387 */ /* 0x0003e40000100800 */
[----:B------:R-:W-:Y:S02]  /*0160*/  IMAD.SHL.U32 R0, R0, 0x8, RZ ;  /* 0x0000000800007824 */ /* 0x000fe400078e00ff */
[----:B------:R1:W-:Y:S03]  /*0170*/  STL [R1+0x24], RZ ;  /* 0x000024ff01007387 */ /* 0x0003e60000100800 */
[-C--:B------:R-:W-:Y:S01]  /*0180*/  IABS R7, R0.reuse ;  /* 0x0000000000077213 */ /* 0x080fe20000000000 */
[----:B------:R1:W-:Y:S01]  /*0190*/  STL [R1+0x28], RZ ;  /* 0x000028ff01007387 */ /* 0x0003e20000100800 */
[----:B------:R-:W-:Y:S02]  /*01a0*/  IABS R10, R0 ;  /* 0x00000000000a7213 */ /* 0x000fe40000000000 */
[----:B------:R-:W2:Y:S01]  /*01b0*/  I2F.RP R2, R7 ;  /* 0x0000000700027306 */ /* 0x000ea20000209400 */
[----:B------:R1:W-:Y:S04]  /*01c0*/  STL [R1+0x2c], RZ ;  /* 0x00002cff01007387 */ /* 0x0003e80000100800 */
[----:B------:R1:W-:Y:S04]  /*01d0*/  STL [R1+0x10], RZ ;  /* 0x000010ff01007387 */ /* 0x0003e80000100800 */
[----:B------:R1:W-:Y:S04]  /*01e0*/  STL [R1+0x14], RZ ;  /* 0x000014ff01007387 */ /* 0x0003e80000100800 */
[----:B------:R1:W-:Y:S01]  /*01f0*/  STL [R1+0x18], RZ ;  /* 0x000018ff01007387 */ /* 0x0003e20000100800 */
[----:B--2---:R-:W2:Y:S03]  /*0200*/  MUFU.RCP R2, R2 ;  /* 0x0000000200027308 */ /* 0x004ea60000001000 */
[----:B------:R1:W-:Y:S04]  /*0210*/  STL [R1+0x1c], RZ ;  /* 0x00001cff01007387 */ /* 0x0003e80000100800 */
[----:B------:R1:W-:Y:S04]  /*0220*/  STL [R1], RZ ;  /* 0x000000ff01007387 */ /* 0x0003e80000100800 */
[----:B------:R1:W-:Y:S04]  /*0230*/  STL [R1+0x4], RZ ;  /* 0x000004ff01007387 */ /* 0x0003e80000100800 */
[----:B------:R1:W-:Y:S01]  /*0240*/  STL [R1+0x8], RZ ;  /* 0x000008ff01007387 */ /* 0x0003e20000100800 */
[----:B--2---:R-:W-:-:S03]  /*0250*/  IADD3 R4, R2, 0xffffffe, RZ ;  /* 0x0ffffffe02047810 */ /* 0x004fc60007ffe0ff */
[----:B------:R1:W-:Y:S01]  /*0260*/  STL [R1+0xc], RZ ;  /* 0x00000cff01007387 */ /* 0x0003e20000100800 */
[----:B------:R-:W-:Y:S01]  /*0270*/  IMAD.MOV R2, RZ, RZ, -R10 ;  /* 0x000000ffff027224 */ /* 0x000fe200078e0a0a */
[----:B------:R2:W3:Y:S02]  /*0280*/  F2I.FTZ.U32.TRUNC.NTZ R5, R4 ;  /* 0x0000000400057305 */ /* 0x0004e4000021f000 */
[----:B------:R1:W-:Y:S01]  /*0290*/  STL [R1+0x40], RZ ;  /* 0x000040ff01007387 */ /* 0x0003e20000100800 */
[----:B------:R-:W-:-:S03]  /*02a0*/  CS2R R10, SRZ ;  /* 0x00000000000a7805 */ /* 0x000fc6000001ff00 */
[----:B------:R1:W-:Y:S04]  /*02b0*/  STL [R1+0x44], RZ ;  /* 0x000044ff01007387 */ /* 0x0003e80000100800 */
[----:B------:R1:W-:Y:S01]  /*02c0*/  STL [R1+0x48], RZ ;  /* 0x000048ff01007387 */ /* 0x0003e20000100800 */
[----:B--2---:R-:W-:-:S03]  /*02d0*/  IMAD.MOV.U32 R4, RZ, RZ, RZ ;  /* 0x000000ffff047224 */ /* 0x004fc600078e00ff */
[----:B------:R1:W-:Y:S01]  /*02e0*/  STL [R1+0x4c], RZ ;  /* 0x00004cff01007387 */ /* 0x0003e20000100800 */
[----:B---3--:R-:W-:-:S03]  /*02f0*/  IMAD.MOV R6, RZ, RZ, -R5 ;  /* 0x000000ffff067224 */ /* 0x008fc600078e0a05 */
[----:B------:R1:W-:Y:S01]  /*0300*/  STL [R1+0x50], RZ ;  /* 0x000050ff01007387 */ /* 0x0003e20000100800 */
[----:B------:R-:W-:-:S03]  /*0310*/  IMAD R9, R6, R7, RZ ;  /* 0x0000000706097224 */ /* 0x000fc600078e02ff */
[----:B------:R1:W-:Y:S01]  /*0320*/  STL [R1+0x54], RZ ;  /* 0x000054ff01007387 */ /* 0x0003e20000100800 */
[----:B------:R-:W-:-:S03]  /*0330*/  IMAD.HI.U32 R5, R5, R9, R4 ;  /* 0x0000000905057227 */ /* 0x000fc600078e0004 */
[----:B------:R1:W-:Y:S04]  /*0340*/  STL [R1+0x58], RZ ;  /* 0x000058ff01007387 */ /* 0x0003e80000100800 */
        /* <DEDUP_REMOVED lines=237> */
[----:B------:R-:W2:Y:S04]  /*1220*/  S2R R3, SR_CTAID.X ;  /* 0x0000000000037919 */ /* 0x000ea80000002500 */
[----:B------:R1:W-:Y:S04]  /*1230*/  STL [R1+0x560], RZ ;  /* 0x000560ff01007387 */ /* 0x0003e80000100800 */
[----:B------:R1:W-:Y:S04]  /*1240*/  STL [R1+0x564], RZ ;  /* 0x000564ff01007387 */ /* 0x0003e80000100800 */
[----:B------:R1:W-:Y:S04]  /*1250*/  STL [R1+0x568], RZ ;  /* 0x000568ff01007387 */ /* 0x0003e80000100800 */
[----:B------:R1:W-:Y:S04]  /*1260*/  STL [R1+0x56c], RZ ;  /* 0x00056cff01007387 */ /* 0x0003e80000100800 */
[----:B------:R1:W-:Y:S04]  /*1270*/  STL [R1+0x570], RZ ;  /* 0x000570ff01007387 */ /* 0x0003e80000100800 */
[----:B------:R1:W-:Y:S01]  /*1280*/  STL [R1+0x574], RZ ;  /* 0x000574ff01007387 */ /* 0x0003e20000100800 */
[----:B--2---:R-:W-:-:S03]  /*1290*/  IABS R8, R3 ;  /* 0x0000000300087213 */ /* 0x004fc60000000000 */
[----:B------:R1:W-:Y:S02]  /*12a0*/  STL [R1+0x578], RZ ;  /* 0x000578ff01007387 */ /* 0x0003e40000100800 */
[----:B------:R-:W-:Y:S02]  /*12b0*/  IMAD.MOV.U32 R6, RZ, RZ, R8 ;  /* 0x000000ffff067224 */ /* 0x000fe400078e0008 */
[----:B------:R1:W-:Y:S02]  /*12c0*/  STL [R1+0x57c], RZ ;  /* 0x00057cff01007387 */ /* 0x0003e40000100800 */
[----:B------:R-:W-:Y:S02]  /*12d0*/  IMAD.HI.U32 R5, R5, R6, RZ ;  /* 0x0000000605057227 */ /* 0x000fe400078e00ff */
[----:B------:R1:W-:Y:S02]  /*12e0*/  STL [R1+0x580], RZ ;  /* 0x000580ff01007387 */ /* 0x0003e40000100800 */
[----:B------:R-:W-:-:S02]  /*12f0*/  IMAD R2, R5, R2, R6 ;  /* 0x0000000205027224 */ /* 0x000fc400078e0206 */
[----:B------:R1:W-:Y:S03]  /*1300*/  STL [R1+0x584], RZ ;  /* 0x000584ff01007387 */ /* 0x0003e60000100800 */
[----:B------:R-:W-:Y:S01]  /*1310*/  ISETP.GT.U32.AND P1, PT, R7, R2, PT ;  /* 0x000000020700720c */ /* 0x000fe20003f24070 */
[----:B------:R1:W-:Y:S04]  /*1320*/  STL [R1+0x588], RZ ;  /* 0x000588ff01007387 */ /* 0x0003e80000100800 */
[----:B------:R1:W-:Y:S04]  /*1330*/  STL [R1+0x58c], RZ ;  /* 0x00058cff01007387 */ /* 0x0003e80000100800 */
[----:B------:R1:W-:Y:S04]  /*1340*/  STL [R1+0x590], RZ ;  /* 0x000590ff01007387 */ /* 0x0003e80000100800 */
[----:B------:R1:W-:Y:S01]  /*1350*/  STL [R1+0x594], RZ ;  /* 0x000594ff01007387 */ /* 0x0003e20000100800 */
[----:B------:R-:W-:Y:S01]  /*1360*/  @!P1 IMAD.IADD R2, R2, 0x1, -R7 ;  /* 0x0000000102029824 */ /* 0x000fe200078e0a07 */
[----:B------:R-:W-:-:S02]  /*1370*/  @!P1 IADD3 R5, R5, 0x1, RZ ;  /* 0x0000000105059810 */ /* 0x000fc40007ffe0ff */
[----:B------:R1:W-:Y:S01]  /*1380*/  STL [R1+0x598], RZ ;  /* 0x000598ff01007387 */ /* 0x0003e20000100800 */
[----:B------:R-:W-:Y:S02]  /*1390*/  ISETP.NE.AND P1, PT, R0, RZ, PT ;  /* 0x000000ff0000720c */ /* 0x000fe40003f25270 */
[----:B------:R-:W-:Y:S01]  /*13a0*/  ISETP.GE.U32.AND P0, PT, R2, R7, PT ;  /* 0x000000070200720c */ /* 0x000fe20003f06070 */
[----:B------:R1:W-:Y:S01]  /*13b0*/  STL [R1+0x59c], RZ ;  /* 0x00059cff01007387 */ /* 0x0003e20000100800 */
[----:B------:R-:W-:-:S03]  /*13c0*/  LOP3.LUT R2, R3, R0, RZ, 0x3c, !PT ;  /* 0x0000000003027212 */ /* 0x000fc600078e3cff */
[----:B------:R1:W-:Y:S01]  /*13d0*/  STL [R1+0x5a0], RZ ;  /* 0x0005a0ff01007387 */ /* 0x0003e20000100800 */
[----:B------:R-:W-:Y:S01]  /*13e0*/  ISETP.GE.AND P2, PT, R2, RZ, PT ;  /* 0x000000ff0200720c */ /* 0x000fe20003f46270 */
[----:B------:R-:W-:Y:S02]  /*13f0*/  IMAD.MOV.U32 R2, RZ, RZ, c[0x0][0x178] ;  /* 0x00005e00ff027624 */ /* 0x000fe400078e00ff */
[----:B------:R1:W-:Y:S03]  /*1400*/  STL [R1+0x5a4], RZ ;  /* 0x0005a4ff01007387 */ /* 0x0003e60000100800 */
[----:B------:R-:W-:Y:S01]  /*1410*/  IADD3 R2, R2, 0xff, RZ ;  /* 0x000000ff02027810 */ /* 0x000fe20007ffe0ff */
[----:B------:R1:W-:Y:S01]  /*1420*/  STL [R1+0x5a8], RZ ;  /* 0x0005a8ff01007387 */ /* 0x0003e20000100800 */
[----:B------:R-:W-:-:S03]  /*1430*/  @P0 IADD3 R5, R5, 0x1, RZ ;  /* 0x0000000105050810 */ /* 0x000fc60007ffe0ff */
[----:B------:R1:W-:Y:S02]  /*1440*/  STL [R1+0x5ac], RZ ;  /* 0x0005acff01007387 */ /* 0x0003e40000100800 */
[----:B------:R-:W-:Y:S01]  /*1450*/  IMAD.MOV.U32 R4, RZ, RZ, R5 ;  /* 0x000000ffff047224 */ /* 0x000fe200078e0005 */
[----:B------:R-:W-:Y:S01]  /*1460*/  SHF.R.S32.HI R5, RZ, 0x1f, R2 ;  /* 0x0000001fff057819 */ /* 0x000fe20000011402 */
[----:B------:R1:W-:Y:S02]  /*1470*/  STL [R1+0x630], RZ ;  /* 0x000630ff01007387 */ /* 0x0003e40000100800 */
[----:B------:R-:W-:Y:S01]  /*1480*/  @!P2 IMAD.MOV R4, RZ, RZ, -R4 ;  /* 0x000000ffff04a224 */ /* 0x000fe200078e0a04 */
[----:B------:R-:W-:Y:S01]  /*1490*/  @!P1 LOP3.LUT R4, RZ, R0, RZ, 0x33, !PT ;  /* 0x00000000ff049212 */ /* 0x000fe200078e33ff */
[----:B------:R1:W-:Y:S01]  /*14a0*/  STL [R1+0x634], RZ ;  /* 0x000634ff01007387 */ /* 0x0003e20000100800 */
[----:B------:R-:W-:-:S03]  /*14b0*/  LEA.HI R5, R5, R2, RZ, 0x8 ;  /* 0x0000000205057211 */ /* 0x000fc600078f40ff */
[----:B------:R1:W-:Y:S01]  /*14c0*/  STL [R1+0x638], RZ ;  /* 0x000638ff01007387 */ /* 0x0003e20000100800 */
[----:B------:R-:W-:Y:S02]  /*14d0*/  IMAD.SHL.U32 R28, R4, 0x8, RZ ;  /* 0x00000008041c7824 */ /* 0x000fe400078e00ff */
[----:B------:R-:W-:Y:S01]  /*14e0*/  IMAD.MOV R4, RZ, RZ, -R4 ;  /* 0x000000ffff047224 */ /* 0x000fe200078e0a04 */
[----:B------:R1:W-:Y:S02]  /*14f0*/  STL [R1+0x63c], RZ ;  /* 0x00063cff01007387 */ /* 0x0003e40000100800 */
[----:B------:R-:W-:Y:S01]  /*1500*/  LEA.HI.SX32 R5, R5, -R28, 0x18 ;  /* 0x8000001c05057211 */ /* 0x000fe200078fc2ff */
[----:B------:R-:W-:Y:S01]  /*1510*/  IMAD R9, R0, R4, R3 ;  /* 0x0000000400097224 */ /* 0x000fe200078e0203 */
[----:B------:R1:W-:Y:S02]  /*1520*/  STL [R1+0x640], RZ ;  /* 0x000640ff01007387 */ /* 0x0003e40000100800 */
[----:B------:R-:W-:-:S02]  /*1530*/  IMNMX R6, R5, 0x8, PT ;  /* 0x0000000805067817 */ /* 0x000fc40003800200 */
[----:B------:R1:W-:Y:S01]  /*1540*/  STL [R1+0x644], RZ ;  /* 0x000644ff01007387 */ /* 0x0003e20000100800 */
[----:B------:R-:W-:Y:S02]  /*1550*/  IABS R4, R9 ;  /* 0x0000000900047213 */ /* 0x000fe40000000000 */
[----:B------:R-:W-:Y:S01]  /*1560*/  IABS R7, R6 ;  /* 0x0000000600077213 */ /* 0x000fe20000000000 */
[----:B------:R1:W-:Y:S03]  /*1570*/  STL [R1+0x648], RZ ;  /* 0x000648ff01007387 */ /* 0x0003e60000100800 */
[----:B------:R-:W2:Y:S01]  /*1580*/  I2F.RP R2, R7 ;  /* 0x0000000700027306 */ /* 0x000ea20000209400 */
[----:B------:R1:W-:Y:S04]  /*1590*/  STL [R1+0x64c], RZ ;  /* 0x00064cff01007387 */ /* 0x0003e80000100800 */
[----:B------:R1:W-:Y:S04]  /*15a0*/  STL [R1+0x650], RZ ;  /* 0x000650ff01007387 */ /* 0x0003e80000100800 */
[----:B------:R1:W-:Y:S04]  /*15b0*/  STL [R1+0x654], RZ ;  /* 0x000654ff01007387 */ /* 0x0003e80000100800 */
[----:B------:R1:W-:Y:S01]  /*15c0*/  STL [R1+0x658], RZ ;  /* 0x000658ff01007387 */ /* 0x0003e20000100800 */
[----:B--2---:R-:W2:Y:S03]  /*15d0*/  MUFU.RCP R2, R2 ;  /* 0x0000000200027308 */ /* 0x004ea60000001000 */
[----:B------:R1:W-:Y:S04]  /*15e0*/  STL [R1+0x65c], RZ ;  /* 0x00065cff01007387 */ /* 0x0003e80000100800 */
[----:B------:R1:W-:Y:S04]  /*15f0*/  STL [R1+0x720], RZ ;  /* 0x000720ff01007387 */ /* 0x0003e80000100800 */
[----:B------:R1:W-:Y:S04]  /*1600*/  STL [R1+0x724], RZ ;  /* 0x000724ff01007387 */ /* 0x0003e80000100800 */
[----:B------:R1:W-:Y:S01]  /*1610*/  STL [R1+0x728], RZ ;  /* 0x000728ff01007387 */ /* 0x0003e20000100800 */
[----:B--2---:R-:W-:-:S03]  /*1620*/  IADD3 R5, R2, 0xffffffe, RZ ;  /* 0x0ffffffe02057810 */ /* 0x004fc60007ffe0ff */
[----:B------:R1:W-:Y:S04]  /*1630*/  STL [R1+0x72c], RZ ;  /* 0x00072cff01007387 */ /* 0x0003e80000100800 */
[----:B------:R1:W-:Y:S01]  /*1640*/  STL [R1+0x730], RZ ;  /* 0x000730ff01007387 */ /* 0x0003e20000100800 */
[----:B------:R-:W2:Y:S03]  /*1650*/  F2I.FTZ.U32.TRUNC.NTZ R5, R5 ;  /* 0x0000000500057305 */ /* 0x000ea6000021f000 */
[----:B------:R1:W-:Y:S04]  /*1660*/  STL [R1+0x734], RZ ;  /* 0x000734ff01007387 */ /* 0x0003e80000100800 */
[----:B------:R1:W-:Y:S04]  /*1670*/  STL [R1+0x738], RZ ;  /* 0x000738ff01007387 */ /* 0x0003e80000100800 */
[----:B------:R1:W-:Y:S04]  /*1680*/  STL [R1+0x73c], RZ ;  /* 0x00073cff01007387 */ /* 0x0003e80000100800 */
[----:B------:R1:W-:Y:S01]  /*1690*/  STL [R1+0x740], RZ ;  /* 0x000740ff01007387 */ /* 0x0003e20000100800 */
[----:B--2---:R-:W-:-:S03]  /*16a0*/  IMAD.MOV R8, RZ, RZ, -R5 ;  /* 0x000000ffff087224 */ /* 0x004fc600078e0a05 */
[----:B------:R1:W-:Y:S01]  /*16b0*/  STL [R1+0x744], RZ ;  /* 0x000744ff01007387 */ /* 0x0003e20000100800 */
[----:B------:R-:W-:Y:S01]  /*16c0*/  IMAD.MOV.U32 R0, RZ, RZ, R8 ;  /* 0x000000ffff007224 */ /* 0x000fe200078e0008 */
[----:B------:R-:W-:Y:S02]  /*16d0*/  IABS R8, R6 ;  /* 0x0000000600087213 */ /* 0x000fe40000000000 */
[----:B------:R1:W-:Y:S01]  /*16e0*/  STL [R1+0x748], RZ ;  /* 0x000748ff01007387 */ /* 0x0003e20000100800 */
[----:B------:R-:W-:Y:S02]  /*16f0*/  IMAD R3, R0, R7, RZ ;  /* 0x0000000700037224 */ /* 0x000fe400078e02ff */
[----:B------:R-:W-:Y:S01]  /*1700*/  IMAD.MOV.U32 R0, RZ, RZ, R4 ;  /* 0x000000ffff007224 */ /* 0x000fe200078e0004 */
[----:B------:R1:W-:Y:S01]  /*1710*/  STL [R1+0x74c], RZ ;  /* 0x00074cff01007387 */ /* 0x0003e20000100800 */
[----:B------:R-:W-:Y:S02]  /*1720*/  IMAD.MOV.U32 R4, RZ, RZ, RZ ;  /* 0x000000ffff047224 */ /* 0x000fe400078e00ff */
[----:B------:R-:W-:Y:S01]  /*1730*/  IMAD.MOV R2, RZ, RZ, -R8 ;  /* 0x000000ffff027224 */ /* 0x000fe200078e0a08 */
[----:B------:R1:W-:Y:S01]  /*1740*/  STL [R1+0x810], RZ ;  /* 0x000810ff01007387 */ /* 0x0003e20000100800 */
[----:B------:R-:W-:-:S03]  /*1750*/  IMAD.HI.U32 R4, R5, R3, R4 ;  /* 0x0000000305047227 */ /* 0x000fc600078e0004 */
[----:B------:R1:W-:Y:S03]  /*1760*/  STL [R1+0x814], RZ ;  /* 0x000814ff01007387 */ /* 0x0003e60000100800 */
[----:B------:R-:W-:Y:S01]  /*1770*/  IMAD.HI.U32 R3, R4, R0, RZ ;  /* 0x0000000004037227 */ /* 0x000fe200078e00ff */
[----:B------:R1:W-:Y:S03]  /*1780*/  STL [R1+0x818], RZ ;  /* 0x000818ff01007387 */ /* 0x0003e60000100800 */
[----:B------:R-:W-:Y:S01]  /*1790*/  IMAD R0, R3, R2, R0 ;  /* 0x0000000203007224 */ /* 0x000fe200078e0200 */
[----:B------:R1:W-:Y:S01]  /*17a0*/  STL [R1+0x81c], RZ ;  /* 0x00081cff01007387 */ /* 0x0003e20000100800 */
[----:B------:R-:W-:-:S03]  /*17b0*/  IMAD.MOV.U32 R2, RZ, RZ, c[0x0][0x180] ;  /* 0x00006000ff027624 */ /* 0x000fc600078e00ff */
[----:B------:R1:W-:Y:S01]  /*17c0*/  STL [R1+0x820], RZ ;  /* 0x000820ff01007387 */ /* 0x0003e20000100800 */
[----:B------:R-:W-:Y:S02]  /*17d0*/  ISETP.GT.U32.AND P1, PT, R7, R0, PT ;  /* 0x000000000700720c */ /* 0x000fe40003f24070 */
[----:B------:R-:W-:Y:S01]  /*17e0*/  IADD3 R2, R2, 0x1f, RZ ;  /* 0x0000001f02027810 */ /* 0x000fe20007ffe0ff */
[----:B------:R1:W-:Y:S04]  /*17f0*/  STL [R1+0x824], RZ ;  /* 0x000824ff01007387 */ /* 0x0003e80000100800 */
[----:B------:R1:W-:Y:S04]  /*1800*/  STL [R1+0x828], RZ ;  /* 0x000828ff01007387 */ /* 0x0003e80000100800 */
[----:B------:R1:W-:Y:S02]  /*1810*/  STL [R1+0x82c], RZ ;  /* 0x00082cff01007387 */ /* 0x0003e40000100800 */
[----:B------:R-:W-:Y:S01]  /*1820*/  @!P1 IMAD.IADD R0, R0, 0x1, -R7 ;  /* 0x0000000100009824 */ /* 0x000fe200078e0a07 */
[----:B------:R-:W-:Y:S01]  /*1830*/  @!P1 IADD3 R3, R3, 0x1, RZ ;  /* 0x0000000103039810 */ /* 0x000fe20007ffe0ff */
[----:B------:R1:W-:Y:S01]  /*1840*/  STL [R1+0x830], RZ ;  /* 0x000830ff01007387 */ /* 0x0003e20000100800 */
[----:B------:R-:W-:-:S02]  /*1850*/  ISETP.NE.AND P1, PT, R6, RZ, PT ;  /* 0x000000ff0600720c */ /* 0x000fc40003f25270 */
[----:B------:R-:W-:Y:S01]  /*1860*/  ISETP.GE.U32.AND P0, PT, R0, R7, PT ;  /* 0x000000070000720c */ /* 0x000fe20003f06070 */
[----:B------:R1:W-:Y:S01]  /*1870*/  STL [R1+0x834], RZ ;  /* 0x000834ff01007387 */ /* 0x0003e20000100800 */
[----:B------:R-:W-:-:S03]  /*1880*/  LOP3.LUT R0, R9, R6, RZ, 0x3c, !PT ;  /* 0x0000000609007212 */ /* 0x000fc600078e3cff */
[----:B------:R1:W-:Y:S01]  /*1890*/  STL [R1+0x838], RZ ;  /* 0x000838ff01007387 */ /* 0x0003e20000100800 */
[----:B------:R-:W-:Y:S02]  /*18a0*/  ISETP.GE.AND P2, PT, R0, RZ, PT ;  /* 0x000000ff0000720c */ /* 0x000fe40003f46270 */
[----:B0-----:R-:W-:Y:S01]  /*18b0*/  LOP3.LUT R0, R29, 0x7f, RZ, 0xc0, !PT ;  /* 0x0000007f1d007812 */ /* 0x001fe200078ec0ff */
[----:B------:R1:W-:Y:S04]  /*18c0*/  STL [R1+0x83c], RZ ;  /* 0x00083cff01007387 */ /* 0x0003e80000100800 */
[----:B------:R1:W-:Y:S01]  /*18d0*/  STL [R1+0x8c0], RZ ;  /* 0x0008c0ff01007387 */ /* 0x0003e20000100800 */
[----:B------:R-:W-:Y:S02]  /*18e0*/  @P0 IADD3 R3, R3, 0x1, RZ ;  /* 0x0000000103030810 */ /* 0x000fe40007ffe0ff */
[----:B------:R-:W-:Y:S01]  /*18f0*/  ISETP.GE.AND P0, PT, R2, 0x20, PT ;  /* 0x000000200200780c */ /* 0x000fe20003f06270 */
[----:B------:R1:W-:Y:S02]  /*1900*/  STL [R1+0x8c4], RZ ;  /* 0x0008c4ff01007387 */ /* 0x0003e40000100800 */
[----:B------:R-:W-:Y:S01]  /*1910*/  @!P2 IMAD.MOV R3, RZ, RZ, -R3 ;  /* 0x000000ffff03a224 */ /* 0x000fe200078e0a03 */
[----:B------:R-:W-:Y:S01]  /*1920*/  @!P1 LOP3.LUT R3, RZ, R6, RZ, 0x33, !PT ;  /* 0x00000006ff039212 */ /* 0x000fe200078e33ff */
[----:B------:R1:W-:Y:S04]  /*1930*/  STL [R1+0x8c8], RZ ;  /* 0x0008c8ff01007387 */ /* 0x0003e80000100800 */
[----:B------:R1:W-:Y:S01]  /*1940*/  STL [R1+0x8cc], RZ ;  /* 0x0008ccff01007387 */ /* 0x0003e20000100800 */
[----:B------:R-:W-:-:S02]  /*1950*/  IMAD.MOV R5, RZ, RZ, -R3 ;  /* 0x000000ffff057224 */ /* 0x000fc400078e0a03 */
[----:B------:R-:W-:Y:S01]  /*1960*/  IMAD.SHL.U32 R3, R3, 0x200, RZ ;  /* 0x0000020003037824 */ /* 0x000fe200078e00ff */
[----:B------:R1:W-:Y:S01]  /*1970*/  STL [R1+0x8d0], RZ ;  /* 0x0008d0ff01007387 */ /* 0x0003e20000100800 */
[----:B------:R-:W-:Y:S02]  /*1980*/  IMAD R5, R6, R5, R9 ;  /* 0x0000000506057224 */ /* 0x000fe400078e0209 */
[----:B------:R-:W-:Y:S01]  /*1990*/  CS2R R6, SRZ ;  /* 0x0000000000067805 */ /* 0x000fe2000001ff00 */
[----:B------:R1:W-:Y:S01]  /*19a0*/  STL [R1+0x8d4], RZ ;  /* 0x0008d4ff01007387 */ /* 0x0003e20000100800 */
[----:B------:R-:W-:Y:S01]  /*19b0*/  IMAD.IADD R28, R28, 0x1, R5 ;  /* 0x000000011c1c7824 */ /* 0x000fe200078e0205 */
[----:B------:R-:W-:Y:S01]  /*19c0*/  CS2R R8, SRZ ;  /* 0x0000000000087805 */ /* 0x000fe2000001ff00 */
[----:B------:R-:W-:Y:S01]  /*19d0*/  CS2R R4, SRZ ;  /* 0x0000000000047805 */ /* 0x000fe2000001ff00 */
[----:B------:R1:W-:Y:S01]  /*19e0*/  STL [R1+0x8d8], RZ ;  /* 0x0008d8ff01007387 */ /* 0x0003e20000100800 */
[----:B------:R-:W-:-:S03]  /*19f0*/  IMAD R28, R28, 0x100, R0 ;  /* 0x000001001c1c7824 */ /* 0x000fc600078e0200 */
[----:B------:R1:W-:Y:S02]  /*1a00*/  STL [R1+0x8dc], RZ ;  /* 0x0008dcff01007387 */ /* 0x0003e40000100800 */
[----:B------:R-:W-:Y:S02]  /*1a10*/  IADD3 R29, R28, 0x80, RZ ;  /* 0x000000801c1d7810 */ /* 0x000fe40007ffe0ff */
        /* <DEDUP_REMOVED lines=163> */
[----:B------:R1:W-:Y:S01]  /*2450*/  STL [R1+0x124c], RZ ;  /* 0x00124cff01007387 */ /* 0x0003e20000100800 */
[----:B------:R-:W-:Y:S05]  /*2460*/  @!P0 BRA `(.L_x_0) ;  /* 0x0004606000008947 */ /* 0x000fea0003800000 */
[----:B------:R-:W-:Y:S01]  /*2470*/  IABS R4, c[0x0][0x178] ;  /* 0x00005e0000047a13 */ /* 0x000fe20000000000 */
[----:B------:R-:W0:Y:S01]  /*2480*/  S2R R15, SR_TID.X ;  /* 0x00000000000f7919 */ /* 0x000e220000002100 */
[----:B------:R-:W-:-:S02]  /*2490*/  IABS R8, c[0x0][0x17c] ;  /* 0x00005f0000087a13 */ /* 0x000fc40000000000 */
[----:B------:R-:W2:Y:S01]  /*24a0*/  I2F.RP R5, R4 ;  /* 0x0000000400057306 */ /* 0x000ea20000209400 */
[----:B------:R-:W-:Y:S07]  /*24b0*/  STL [R1+0x1794], R3 ;  /* 0x0017940301007387 */ /* 0x000fee0000100800 */
[----:B------:R-:W3:Y:S08]  /*24c0*/  I2F.RP R0, R8 ;  /* 0x0000000800007306 */ /* 0x000ef00000209400 */
[----:B--2---:R-:W2:Y:S01]  /*24d0*/  MUFU.RCP R5, R5 ;  /* 0x0000000500057308 */ /* 0x004ea20000001000 */
[----:B0-----:R-:W-:-:S07]  /*24e0*/  LOP3.LUT R15, R15, 0x60, RZ, 0xc0, !PT ;  /* 0x000000600f0f7812 */ /* 0x001fce00078ec0ff */
[----:B---3--:R-:W0:Y:S01]  /*24f0*/  MUFU.RCP R0, R0 ;  /* 0x0000000000007308 */ /* 0x008e220000001000 */
[----:B------:R-:W-:Y:S02]  /*2500*/  LEA.HI R10, R15, R3, RZ, 0x1b ;  /* 0x000000030f0a7211 */ /* 0x000fe400078fd8ff */
[----:B------:R-:W-:Y:S02]  /*2510*/  IABS R15, R29 ;  /* 0x0000001d000f7213 */ /* 0x000fe40000000000 */
[----:B------:R-:W-:Y:S02]  /*2520*/  IABS R23, R10 ;  /* 0x0000000a00177213 */ /* 0x000fe40000000000 */
[----:B------:R-:W-:Y:S02]  /*2530*/  IADD3 R16, R10, 0x1f8, RZ ;  /* 0x000001f80a107810 */ /* 0x000fe40007ffe0ff */
[----:B--2---:R-:W-:Y:S02]  /*2540*/  IADD3 R12, R5, 0xffffffe, RZ ;  /* 0x0ffffffe050c7810 */ /* 0x004fe40007ffe0ff */
[----:B------:R-:W-:-:S02]  /*2550*/  ISETP.GE.AND P4, PT, R16, RZ, PT ;  /* 0x000000ff1000720c */ /* 0x000fc40003f86270 */
[----:B------:R2:W3:Y:S01]  /*2560*/  F2I.FTZ.U32.TRUNC.NTZ R13, R12 ;  /* 0x0000000c000d7305 */ /* 0x0004e2000021f000 */
[----:B0-----:R-:W-:-:S07]  /*2570*/  IADD3 R6, R0, 0xffffffe, RZ ;  /* 0x0ffffffe00067810 */ /* 0x001fce0007ffe0ff */
[----:B------:R0:W4:Y:S01]  /*2580*/  F2I.FTZ.U32.TRUNC.NTZ R7, R6 ;  /* 0x0000000600077305 */ /* 0x000122000021f000 */
[----:B--2---:R-:W-:Y:S02]  /*2590*/  IMAD.MOV.U32 R12, RZ, RZ, RZ ;  /* 0x000000ffff0c7224 */ /* 0x004fe400078e00ff */
[----:B---3--:R-:W-:Y:S02]  /*25a0*/  IMAD.MOV R11, RZ, RZ, -R13 ;  /* 0x000000ffff0b7224 */ /* 0x008fe400078e0a0d */
[----:B0-----:R-:W-:Y:S02]  /*25b0*/  IMAD.MOV.U32 R6, RZ, RZ, RZ ;  /* 0x000000ffff067224 */ /* 0x001fe400078e00ff */
[----:B------:R-:W-:Y:S01]  /*25c0*/  IMAD R5, R11, R4, RZ ;  /* 0x000000040b057224 */ /* 0x000fe200078e02ff */
[----:B------:R-:W-:Y:S01]  /*25d0*/  IADD3 R11, R10, 0x1fc, RZ ;  /* 0x000001fc0a0b7810 */ /* 0x000fe20007ffe0ff */
[----:B----4-:R-:W-:-:S03]  /*25e0*/  IMAD.MOV R9, RZ, RZ, -R7 ;  /* 0x000000ffff097224 */ /* 0x010fc600078e0a07 */
[----:B------:R-:W-:Y:S01]  /*25f0*/  IABS R14, R11 ;  /* 0x0000000b000e7213 */ /* 0x000fe20000000000 */
[----:B------:R-:W-:Y:S01]  /*2600*/  IMAD.HI.U32 R12, R13, R5, R12 ;  /* 0x000000050d0c7227 */ /* 0x000fe200078e000c */
[----:B------:R-:W-:-:S03]  /*2610*/  ISETP.GE.AND P0, PT, R11, RZ, PT ;  /* 0x000000ff0b00720c */ /* 0x000fc60003f06270 */
[----:B------:R-:W-:-:S04]  /*2620*/  IMAD R9, R9, R8, RZ ;  /* 0x0000000809097224 */ /* 0x000fc800078e02ff */
[----:B------:R-:W-:Y:S01]  /*2630*/  IMAD.HI.U32 R0, R7, R9, R6 ;  /* 0x0000000907007227 */ /* 0x000fe200078e0006 */
[----:B------:R-:W-:Y:S02]  /*2640*/  IABS R7, R28 ;  /* 0x0000001c00077213 */ /* 0x000fe40000000000 */
[----:B------:R-:W-:Y:S01]  /*2650*/  SHF.R.S32.HI R9, RZ, 0x1f, R2 ;  /* 0x0000001fff097819 */ /* 0x000fe20000011402 */
[----:B------:R-:W-:-:S03]  /*2660*/  IMAD.HI.U32 R6, R12, R15, RZ ;  /* 0x0000000f0c067227 */ /* 0x000fc600078e00ff */
[----:B------:R-:W-:Y:S01]  /*2670*/  LEA.HI R2, R9, R2, RZ, 0x5 ;  /* 0x0000000209027211 */ /* 0x000fe200078f28ff */
[----:B------:R-:W-:-:S04]  /*2680*/  IMAD.HI.U32 R5, R0, R23, RZ ;  /* 0x0000001700057227 */ /* 0x000fc800078e00ff */
[----:B------:R-:W-:Y:S01]  /*2690*/  IMAD.HI.U32 R12, R12, R7, RZ ;  /* 0x000000070c0c7227 */ /* 0x000fe200078e00ff */
[----:B------:R0:W-:Y:S03]  /*26a0*/  STL [R1+0x20c], R2 ;  /* 0x00020c0201007387 */ /* 0x0001e60000100800 */
[----:B------:R-:W-:Y:S01]  /*26b0*/  IMAD.MOV R13, RZ, RZ, -R5 ;  /* 0x000000ffff0d7224 */ /* 0x000fe200078e0a05 */
[----:B------:R2:W-:Y:S01]  /*26c0*/  STL [R1+0x1798], R29 ;  /* 0x0017981d01007387 */ /* 0x0005e20000100800 */
[----:B------:R-:W-:Y:S02]  /*26d0*/  IMAD.MOV R12, RZ, RZ, -R12 ;  /* 0x000000ffff0c7224 */ /* 0x000fe400078e0a0c */
[----:B------:R-:W-:Y:S01]  /*26e0*/  IMAD.MOV R6, RZ, RZ, -R6 ;  /* 0x000000ffff067224 */ /* 0x000fe200078e0a06 */
[----:B------:R-:W-:Y:S01]  /*26f0*/  STL [R1+0x179c], R28 ;  /* 0x00179c1c01007387 */ /* 0x000fe20000100800 */
[----:B------:R-:W-:Y:S01]  /*2700*/  IMAD R23, R8, R13, R23 ;  /* 0x0000000d08177224 */ /* 0x000fe200078e0217 */
[----:B------:R-:W-:Y:S01]  /*2710*/  IABS R13, R16 ;  /* 0x00000010000d7213 */ /* 0x000fe20000000000 */
[----:B------:R-:W-:Y:S01]  /*2720*/  IMAD R7, R4, R12, R7 ;  /* 0x0000000c04077224 */ /* 0x000fe200078e0207 */
[----:B------:R-:W-:Y:S01]  /*2730*/  IADD3 R12, R10, 0x1f4, RZ ;  /* 0x000001f40a0c7810 */ /* 0x000fe20007ffe0ff */
[----:B------:R-:W-:Y:S01]  /*2740*/  IMAD R15, R4, R6, R15 ;  /* 0x00000006040f7224 */ /* 0x000fe200078e020f */
[----:B------:R-:W-:Y:S01]  /*2750*/  ISETP.GT.U32.AND P1, PT, R8, R23, PT ;  /* 0x000000170800720c */ /* 0x000fe20003f24070 */
[----:B------:R-:W-:Y:S01]  /*2760*/  IMAD.MOV.U32 R5, RZ, RZ, R14 ;  /* 0x000000ffff057224 */ /* 0x000fe200078e000e */
[----:B------:R-:W-:-:S02]  /*2770*/  ISETP.GT.U32.AND P3, PT, R4, R7, PT ;  /* 0x000000070400720c */ /* 0x000fc40003f64070 */
[----:B------:R-:W-:Y:S01]  /*2780*/  ISETP.GT.U32.AND P2, PT, R4, R15, PT ;  /* 0x0000000f0400720c */ /* 0x000fe20003f44070 */
[----:B0-----:R-:W-:Y:S01]  /*2790*/  IMAD.HI.U32 R2, R0, R5, RZ ;  /* 0x0000000500027227 */ /* 0x001fe200078e00ff */
[----:B------:R-:W-:Y:S02]  /*27a0*/  IABS R11, R12 ;  /* 0x0000000c000b7213 */ /* 0x000fe40000000000 */
[C---:B------:R-:W-:Y:S01]  /*27b0*/  IADD3 R14, R10.reuse, 0x1f0, RZ ;  /* 0x000001f00a0e7810 */ /* 0x040fe20007ffe0ff */
[----:B------:R-:W-:Y:S01]  /*27c0*/  IMAD.MOV R2, RZ, RZ, -R2 ;  /* 0x000000ffff027224 */ /* 0x000fe200078e0a02 */
[----:B------:R-:W-:Y:S02]  /*27d0*/  IADD3 R16, R10, 0x1ec, RZ ;  /* 0x000001ec0a107810 */ /* 0x000fe40007ffe0ff */
[----:B------:R-:W-:Y:S01]  /*27e0*/  IABS R9, R14 ;  /* 0x0000000e00097213 */ /* 0x000fe20000000000 */
[----:B------:R-:W-:Y:S02]  /*27f0*/  @!P1 IMAD.IADD R23, R23, 0x1, -R8 ;  /* 0x0000000117179824 */ /* 0x000fe400078e0a08 */
[----:B------:R-:W-:-:S02]  /*2800*/  @!P3 IMAD.IADD R7, R7, 0x1, -R4 ;  /* 0x000000010707b824 */ /* 0x000fc400078e0a04 */
[----:B------:R-:W-:Y:S01]  /*2810*/  @!P2 IMAD.IADD R15, R15, 0x1, -R4 ;  /* 0x000000010f0fa824 */ /* 0x000fe200078e0a04 */
[C---:B------:R-:W-:Y:S01]  /*2820*/  ISETP.GT.U32.AND P6, PT, R8.reuse, R23, PT ;  /* 0x000000170800720c */ /* 0x040fe20003fc4070 */
[----:B------:R-:W-:Y:S01]  /*2830*/  IMAD R5, R8, R2, R5 ;  /* 0x0000000208057224 */ /* 0x000fe200078e0205 */
[----:B------:R-:W-:Y:S01]  /*2840*/  ISETP.GT.U32.AND P2, PT, R4, R7, PT ;  /* 0x000000070400720c */ /* 0x000fe20003f44070 */
[----:B------:R-:W-:Y:S01]  /*2850*/  IMAD.HI.U32 R2, R0, R13, RZ ;  /* 0x0000000d00027227 */ /* 0x000fe200078e00ff */
[----:B------:R-:W-:Y:S02]  /*2860*/  ISETP.GT.U32.AND P1, PT, R4, R15, PT ;  /* 0x0000000f0400720c */ /* 0x000fe40003f24070 */
[----:B------:R-:W-:Y:S01]  /*2870*/  ISETP.GT.U32.AND P5, PT, R8, R5, PT ;  /* 0x000000050800720c */ /* 0x000fe20003fa4070 */
[----:B------:R-:W-:Y:S02]  /*2880*/  IMAD.MOV R6, RZ, RZ, -R2 ;  /* 0x000000ffff067224 */ /* 0x000fe400078e0a02 */
[----:B------:R-:W-:-:S04]  /*2890*/  IMAD.HI.U32 R2, R0, R11, RZ ;  /* 0x0000000b00027227 */ /* 0x000fc800078e00ff */
[----:B------:R-:W-:Y:S01]  /*28a0*/  @!P6 IMAD.IADD R23, R23, 0x1, -R8 ;  /* 0x000000011717e824 */ /* 0x000fe200078e0a08 */
[----:B------:R-:W-:Y:S01]  /*28b0*/  ISETP.GE.AND P6, PT, R29, RZ, PT ;  /* 0x000000ff1d00720c */ /* 0x000fe20003fc6270 */
[----:B------:R-:W-:Y:S01]  /*28c0*/  @!P2 IMAD.IADD R7, R7, 0x1, -R4 ;  /* 0x000000010707a824 */ /* 0x000fe200078e0a04 */
[----:B------:R-:W-:Y:S01]  /*28d0*/  ISETP.GE.AND P2, PT, R28, RZ, PT ;  /* 0x000000ff1c00720c */ /* 0x000fe20003f46270 */
[----:B------:R-:W-:Y:S02]  /*28e0*/  IMAD.MOV R2, RZ, RZ, -R2 ;  /* 0x000000ffff027224 */ /* 0x000fe400078e0a02 */
[C---:B------:R-:W-:Y:S02]  /*28f0*/  IMAD R13, R8.reuse, R6, R13 ;  /* 0x00000006080d7224 */ /* 0x040fe400078e020d */
[----:B------:R-:W-:Y:S01]  /*2900*/  @!P1 IMAD.IADD R15, R15, 0x1, -R4 ;  /* 0x000000010f0f9824 */ /* 0x000fe200078e0a04 */
[----:B------:R-:W-:Y:S01]  /*2910*/  IABS R4, R16 ;  /* 0x0000001000047213 */ /* 0x000fe20000000000 */
[C---:B------:R-:W-:Y:S01]  /*2920*/  IMAD R11, R8.reuse, R2, R11 ;  /* 0x00000002080b7224 */ /* 0x040fe200078e020b */
[C---:B------:R-:W-:Y:S01]  /*2930*/  ISETP.GT.U32.AND P3, PT, R8.reuse, R13, PT ;  /* 0x0000000d0800720c */ /* 0x040fe20003f64070 */
[----:B------:R-:W-:Y:S01]  /*2940*/  @!P5 IMAD.IADD R5, R5, 0x1, -R8 ;  /* 0x000000010505d824 */ /* 0x000fe200078e0a08 */
[----:B------:R-:W-:Y:S01]  /*2950*/  ISETP.NE.AND P5, PT, RZ, c[0x0][0x178], PT ;  /* 0x00005e00ff007a0c */ /* 0x000fe20003fa5270 */
[----:B------:R-:W-:Y:S01]  /*2960*/  @!P6 IMAD.MOV R15, RZ, RZ, -R15 ;  /* 0x000000ffff0fe224 */ /* 0x000fe200078e0a0f */
[----:B------:R-:W-:Y:S01]  /*2970*/  LOP3.LUT R2, RZ, c[0x0][0x178], RZ, 0x33, !PT ;  /* 0x00005e00ff027a12 */ /* 0x000fe200078e33ff */
[----:B------:R-:W-:Y:S01]  /*2980*/  @!P2 IMAD.MOV R7, RZ, RZ, -R7 ;  /* 0x000000ffff07a224 */ /* 0x000fe200078e0a07 */
[----:B------:R-:W-:Y:S01]  /*2990*/  ISETP.GT.U32.AND P2, PT, R8, R11, PT ;  /* 0x0000000b0800720c */ /* 0x000fe20003f44070 */
[----:B------:R-:W-:Y:S01]  /*29a0*/  IMAD.HI.U32 R6, R0, R9, RZ ;  /* 0x0000000900067227 */ /* 0x000fe200078e00ff */
[----:B------:R-:W-:-:S02]  /*29b0*/  ISETP.GT.U32.AND P6, PT, R8, R5, PT ;  /* 0x000000050800720c */ /* 0x000fc40003fc4070 */
[C---:B--2---:R-:W-:Y:S01]  /*29c0*/  SEL R29, R2.reuse, R15, !P5 ;  /* 0x0000000f021d7207 */ /* 0x044fe20006800000 */
[----:B------:R-:W-:Y:S01]  /*29d0*/  IMAD.MOV R6, RZ, RZ, -R6 ;  /* 0x000000ffff067224 */ /* 0x000fe200078e0a06 */
[----:B------:R-:W-:Y:S01]  /*29e0*/  SEL R3, R2, R7, !P5 ;  /* 0x0000000702037207 */ /* 0x000fe20006800000 */
[----:B------:R-:W-:Y:S01]  /*29f0*/  @!P3 IMAD.IADD R13, R13, 0x1, -R8 ;  /* 0x000000010d0db824 */ /* 0x000fe200078e0a08 */
[----:B------:R-:W-:Y:S01]  /*2a00*/  ISETP.GE.AND P5, PT, R10, RZ, PT ;  /* 0x000000ff0a00720c */ /* 0x000fe20003fa6270 */
[----:B------:R-:W-:Y:S01]  /*2a10*/  IMAD R9, R8, R6, R9 ;  /* 0x0000000608097224 */ /* 0x000fe200078e0209 */
[----:B------:R-:W-:Y:S01]  /*2a20*/  ISETP.GE.AND P1, PT, R12, RZ, PT ;  /* 0x000000ff0c00720c */ /* 0x000fe20003f26270 */
[----:B------:R-:W-:Y:S01]  /*2a30*/  IMAD.MOV.U32 R7, RZ, RZ, R4 ;  /* 0x000000ffff077224 */ /* 0x000fe200078e0004 */
[----:B------:R-:W-:Y:S01]  /*2a40*/  ISETP.GT.U32.AND P3, PT, R8, R13, PT ;  /* 0x0000000d0800720c */ /* 0x000fe20003f64070 */
[--C-:B------:R-:W-:Y:S01]  /*2a50*/  @!P2 IMAD.IADD R11, R11, 0x1, -R8.reuse ;  /* 0x000000010b0ba824 */ /* 0x100fe200078e0a08 */
[----:B------:R-:W-:Y:S01]  /*2a60*/  IADD3 R12, R10, 0x1e8, RZ ;  /* 0x000001e80a0c7810 */ /* 0x000fe20007ffe0ff */
[----:B------:R-:W-:Y:S01]  /*2a70*/  @!P6 IMAD.IADD R5, R5, 0x1, -R8 ;  /* 0x000000010505e824 */ /* 0x000fe200078e0a08 */
[----:B------:R-:W-:Y:S01]  /*2a80*/  ISETP.GT.U32.AND P6, PT, R8, R9, PT ;  /* 0x000000090800720c */ /* 0x000fe20003fc4070 */
[----:B------:R-:W-:Y:S01]  /*2a90*/  IMAD.HI.U32 R2, R0, R7, RZ ;  /* 0x0000000700027227 */ /* 0x000fe200078e00ff */
[----:B------:R-:W-:Y:S01]  /*2aa0*/  IADD3 R6, R10, 0x1e4, RZ ;  /* 0x000001e40a067810 */ /* 0x000fe20007ffe0ff */
[----:B------:R-:W-:Y:S01]  /*2ab0*/  STL [R1+0x188c], R29 ;  /* 0x00188c1d01007387 */ /* 0x000fe20000100800 */
[----:B------:R-:W-:Y:S01]  /*2ac0*/  IABS R15, R12 ;  /* 0x0000000c000f7213 */ /* 0x000fe20000000000 */
[----:B------:R-:W-:Y:S01]  /*2ad0*/  @!P5 IMAD.MOV R23, RZ, RZ, -R23 ;  /* 0x000000ffff17d224 */ /* 0x000fe200078e0a17 */
[----:B------:R-:W-:Y:S01]  /*2ae0*/  ISETP.GT.U32.AND P5, PT, R8, R11, PT ;  /* 0x0000000b0800720c */ /* 0x000fe20003fa4070 */
[----:B------:R-:W-:Y:S01]  /*2af0*/  IMAD.MOV R2, RZ, RZ, -R2 ;  /* 0x000000ffff027224 */ /* 0x000fe200078e0a02 */
[----:B------:R-:W-:Y:S01]  /*2b00*/  IABS R17, R6 ;  /* 0x0000000600117213 */ /* 0x000fe20000000000 */
[----:B------:R-:W-:Y:S01]  /*2b10*/  IMAD.HI.U32 R4, R0, R15, RZ ;  /* 0x0000000f00047227 */ /* 0x000fe200078e00ff */
[----:B------:R0:W-:Y:S01]  /*2b20*/  STL [R1+0x1890], R3 ;  /* 0x0018900301007387 */ /* 0x0001e20000100800 */
[----:B------:R-:W-:-:S02]  /*2b30*/  ISETP.GE.AND P2, PT, R16, RZ, PT ;  /* 0x000000ff1000720c */ /* 0x000fc40003f46270 */
[----:B------:R-:W-:Y:S01]  /*2b40*/  IMAD R7, R8, R2, R7 ;  /* 0x0000000208077224 */ /* 0x000fe200078e0207 */
[----:B------:R-:W-:Y:S01]  /*2b50*/  IADD3 R16, R10, 0x1b8, RZ ;  /* 0x000001b80a107810 */ /* 0x000fe20007ffe0ff */
[----:B------:R-:W-:-:S04]  /*2b60*/  IMAD.HI.U32 R2, R0, R17, RZ ;  /* 0x0000001100027227 */ /* 0x000fc800078e00ff */
[----:B------:R-:W-:Y:S01]  /*2b70*/  @!P3 IMAD.IADD R13, R13, 0x1, -R8 ;  /* 0x000000010d0db824 */ /* 0x000fe200078e0a08 */
[----:B------:R-:W-:Y:S01]  /*2b80*/  ISETP.GE.AND P3, PT, R14, RZ, PT ;  /* 0x000000ff0e00720c */ /* 0x000fe20003f66270 */
[----:B------:R-:W-:Y:S02]  /*2b90*/  IMAD.MOV R4, RZ, RZ, -R4 ;  /* 0x000000ffff047224 */ /* 0x000fe400078e0a04 */
[----:B------:R-:W-:Y:S02]  /*2ba0*/  @!P6 IMAD.IADD R9, R9, 0x1, -R8 ;  /* 0x000000010909e824 */ /* 0x000fe400078e0a08 */
[----:B------:R-:W-:Y:S01]  /*2bb0*/  IMAD.MOV R14, RZ, RZ, -R2 ;  /* 0x000000ffff0e7224 */ /* 0x000fe200078e0a02 */
[----:B------:R-:W-:Y:S01]  /*2bc0*/  IADD3 R2, R10, 0x1e0, RZ ;  /* 0x000001e00a027810 */ /* 0x000fe20007ffe0ff */
[----:B------:R-:W-:Y:S01]  /*2bd0*/  @!P5 IMAD.IADD R11, R11, 0x1, -R8 ;  /* 0x000000010b0bd824 */ /* 0x000fe200078e0a08 */
[----:B------:R-:W-:Y:S01]  /*2be0*/  ISETP.GT.U32.AND P6, PT, R8, R9, PT ;  /* 0x000000090800720c */ /* 0x000fe20003fc4070 */
[----:B------:R-:W-:-:S02]  /*2bf0*/  IMAD.MOV.U32 R19, RZ, RZ, R5 ;  /* 0x000000ffff137224 */ /* 0x000fc400078e0005 */
[C---:B------:R-:W-:Y:S02]  /*2c00*/  IMAD R5, R8.reuse, R4, R15 ;  /* 0x0000000408057224 */ /* 0x040fe400078e020f */
[----:B------:R-:W-:Y:S01]  /*2c10*/  IMAD R14, R8, R14, R17 ;  /* 0x0000000e080e7224 */ /* 0x000fe200078e0211 */
[----:B------:R-:W-:Y:S01]  /*2c20*/  IADD3 R17, R10, 0x1d4, RZ ;  /* 0x000001d40a117810 */ /* 0x000fe20007ffe0ff */
[----:B------:R-:W-:Y:S01]  /*2c30*/  IMAD.MOV.U32 R15, RZ, RZ, R11 ;  /* 0x000000ffff0f7224 */ /* 0x000fe200078e000b */
[C---:B------:R-:W-:Y:S01]  /*2c40*/  ISETP.GT.U32.AND P5, PT, R8.reuse, R5, PT ;  /* 0x000000050800720c */ /* 0x040fe20003fa4070 */
[----:B------:R-:W-:Y:S01]  /*2c50*/  @!P0 IMAD.MOV R19, RZ, RZ, -R19 ;  /* 0x000000ffff138224 */ /* 0x000fe200078e0a13 */
[C---:B------:R-:W-:Y:S01]  /*2c60*/  ISETP.GT.U32.AND P0, PT, R8.reuse, R7, PT ;  /* 0x000000070800720c */ /* 0x040fe20003f04070 */
[----:B------:R-:W-:Y:S01]  /*2c70*/  @!P1 IMAD.MOV R15, RZ, RZ, -R15 ;  /* 0x000000ffff0f9224 */ /* 0x000fe200078e0a0f */
[----:B------:R-:W-:Y:S01]  /*2c80*/  ISETP.GT.U32.AND P1, PT, R8, R14, PT ;  /* 0x0000000e0800720c */ /* 0x000fe20003f24070 */
[----:B------:R-:W-:Y:S01]  /*2c90*/  @!P6 IMAD.IADD R9, R9, 0x1, -R8 ;  /* 0x000000010909e824 */ /* 0x000fe200078e0a08 */
[----:B------:R-:W-:Y:S01]  /*2ca0*/  ISETP.GE.AND P6, PT, R6, RZ, PT ;  /* 0x000000ff0600720c */ /* 0x000fe20003fc6270 */
[----:B------:R2:W-:Y:S01]  /*2cb0*/  STL [R1+0x50], R19 ;  /* 0x0000501301007387 */ /* 0x0005e20000100800 */
[----:B------:R-:W-:Y:S01]  /*2cc0*/  IADD3 R6, R10, 0x1dc, RZ ;  /* 0x000001dc0a067810 */ /* 0x000fe20007ffe0ff */
[----:B------:R-:W-:Y:S01]  /*2cd0*/  IMAD.MOV.U32 R18, RZ, RZ, R13 ;  /* 0x000000ffff127224 */ /* 0x000fe200078e000d */
[----:B------:R-:W-:Y:S01]  /*2ce0*/  IABS R13, R2 ;  /* 0x00000002000d7213 */ /* 0x000fe20000000000 */
[----:B0-----:R-:W-:-:S02]  /*2cf0*/  IMAD.MOV.U32 R3, RZ, RZ, R9 ;  /* 0x000000ffff037224 */ /* 0x001fc400078e0009 */
[--C-:B------:R-:W-:Y:S02]  /*2d00*/  @!P5 IMAD.IADD R5, R5, 0x1, -R8.reuse ;  /* 0x000000010505d824 */ /* 0x100fe400078e0a08 */
[--C-:B------:R-:W-:Y:S02]  /*2d10*/  @!P0 IMAD.IADD R7, R7, 0x1, -R8.reuse ;  /* 0x0000000107078824 */ /* 0x100fe400078e0a08 */
[----:B------:R-:W-:Y:S01]  /*2d20*/  @!P1 IMAD.IADD R14, R14, 0x1, -R8 ;  /* 0x000000010e0e9824 */ /* 0x000fe200078e0a08 */
[----:B--2---:R-:W-:Y:S01]  /*2d30*/  IABS R19, R6 ;  /* 0x0000000600137213 */ /* 0x004fe20000000000 */
[----:B------:R-:W-:Y:S01]  /*2d40*/  @!P4 IMAD.MOV R18, RZ, RZ, -R18 ;  /* 0x000000ffff12c224 */ /* 0x000fe200078e0a12 */
[C---:B------:R-:W-:Y:S01]  /*2d50*/  ISETP.GT.U32.AND P0, PT, R8.reuse, R7, PT ;  /* 0x000000070800720c */ /* 0x040fe20003f04070 */
[----:B------:R-:W-:Y:S01]  /*2d60*/  @!P3 IMAD.MOV R3, RZ, RZ, -R3 ;  /* 0x000000ffff03b224 */ /* 0x000fe200078e0a03 */
[----:B------:R-:W-:Y:S01]  /*2d70*/  ISETP.GT.U32.AND P5, PT, R8, R5, PT ;  /* 0x000000050800720c */ /* 0x000fe20003fa4070 */
[----:B------:R-:W-:Y:S01]  /*2d80*/  IMAD.HI.U32 R9, R0, R19, RZ ;  /* 0x0000001300097227 */ /* 0x000fe200078e00ff */
[----:B------:R-:W-:Y:S01]  /*2d90*/  ISETP.GT.U32.AND P1, PT, R8, R14, PT ;  /* 0x0000000e0800720c */ /* 0x000fe20003f24070 */
[----:B------:R-:W-:Y:S01]  /*2da0*/  STL [R1+0x34], R18 ;  /* 0x0000341201007387 */ /* 0x000fe20000100800 */
[----:B------:R-:W-:Y:S01]  /*2db0*/  ISETP.GE.AND P4, PT, R12, RZ, PT ;  /* 0x000000ff0c00720c */ /* 0x000fe20003f86270 */
[----:B------:R-:W-:Y:S01]  /*2dc0*/  IMAD.MOV R9, RZ, RZ, -R9 ;  /* 0x000000ffff097224 */ /* 0x000fe200078e0a09 */
[----:B------:R-:W-:Y:S01]  /*2dd0*/  IADD3 R12, R10, 0x1d8, RZ ;  /* 0x000001d80a0c7810 */ /* 0x000fe20007ffe0ff */
[----:B------:R0:W-:Y:S01]  /*2de0*/  STL [R1+0x28], R15 ;  /* 0x0000280f01007387 */ /* 0x0001e20000100800 */
[----:B------:R-:W-:Y:S01]  /*2df0*/  ISETP.GE.AND P3, PT, R2, RZ, PT ;  /* 0x000000ff0200720c */ /* 0x000fe20003f66270 */
[----:B------:R-:W-:Y:S01]  /*2e00*/  IMAD R19, R8, R9, R19 ;  /* 0x0000000908137224 */ /* 0x000fe200078e0213 */
[----:B------:R-:W-:Y:S01]  /*2e10*/  IABS R4, R12 ;  /* 0x0000000c00047213 */ /* 0x000fe20000000000 */
[--C-:B------:R-:W-:Y:S01]  /*2e20*/  @!P0 IMAD.IADD R7, R7, 0x1, -R8.reuse ;  /* 0x0000000107078824 */ /* 0x100fe200078e0a08 */
[----:B------:R2:W-:Y:S01]  /*2e30*/  STL [R1+0x24], R3 ;  /* 0x0000240301007387 */ /* 0x0005e20000100800 */
[----:B------:R-:W-:Y:S01]  /*2e40*/  @!P5 IMAD.IADD R5, R5, 0x1, -R8 ;  /* 0x000000010505d824 */ /* 0x000fe200078e0a08 */
[----:B------:R-:W-:Y:S01]  /*2e50*/  IADD3 R9, R10, 0x1d0, RZ ;  /* 0x000001d00a097810 */ /* 0x000fe20007ffe0ff */
[----:B------:R-:W-:Y:S01]  /*2e60*/  IMAD.MOV.U32 R11, RZ, RZ, R4 ;  /* 0x000000ffff0b7224 */ /* 0x000fe200078e0004 */
[----:B------:R-:W-:Y:S01]  /*2e70*/  ISETP.GE.AND P0, PT, R6, RZ, PT ;  /* 0x000000ff0600720c */ /* 0x000fe20003f06270 */
[----:B------:R-:W-:Y:S01]  /*2e80*/  IMAD.HI.U32 R4, R0, R13, RZ ;  /* 0x0000000d00047227 */ /* 0x000fe200078e00ff */
[----:B------:R-:W-:-:S02]  /*2e90*/  IABS R27, R9 ;  /* 0x00000009001b7213 */ /* 0x000fc40000000000 */
[----:B------:R-:W-:Y:S01]  /*2ea0*/  IADD3 R6, R10, 0x1cc, RZ ;  /* 0x000001cc0a067810 */ /* 0x000fe20007ffe0ff */
[----:B------:R-:W-:Y:S01]  /*2eb0*/  @!P1 IMAD.IADD R14, R14, 0x1, -R8 ;  /* 0x000000010e0e9824 */ /* 0x000fe200078e0a08 */
[----:B------:R-:W-:Y:S01]  /*2ec0*/  ISETP.GT.U32.AND P1, PT, R8, R19, PT ;  /* 0x000000130800720c */ /* 0x000fe20003f24070 */
[----:B0-----:R-:W-:Y:S01]  /*2ed0*/  IMAD.MOV.U32 R15, RZ, RZ, R7 ;  /* 0x000000ffff0f7224 */ /* 0x001fe200078e0007 */
[----:B------:R-:W-:Y:S01]  /*2ee0*/  ISETP.GE.AND P5, PT, R12, RZ, PT ;  /* 0x000000ff0c00720c */ /* 0x000fe20003fa6270 */
[----:B------:R-:W-:Y:S02]  /*2ef0*/  IMAD.MOV R4, RZ, RZ, -R4 ;  /* 0x000000ffff047224 */ /* 0x000fe400078e0a04 */
[----:B--2---:R-:W-:Y:S01]  /*2f00*/  IMAD.MOV.U32 R3, RZ, RZ, R5 ;  /* 0x000000ffff037224 */ /* 0x004fe200078e0005 */
[----:B------:R-:W-:Y:S01]  /*2f10*/  IADD3 R5, R10, 0x1c8, RZ ;  /* 0x000001c80a057810 */ /* 0x000fe20007ffe0ff */
[----:B------:R-:W-:-:S03]  /*2f20*/  IMAD.HI.U32 R2, R0, R11, RZ ;  /* 0x0000000b00027227 */ /* 0x000fc600078e00ff */
[----:B------:R-:W-:Y:S01]  /*2f30*/  IABS R12, R5 ;  /* 0x00000005000c7213 */ /* 0x000fe20000000000 */
[----:B------:R-:W-:Y:S02]  /*2f40*/  @!P2 IMAD.MOV R15, RZ, RZ, -R15 ;  /* 0x000000ffff0fa224 */ /* 0x000fe400078e0a0f */
[C---:B------:R-:W-:Y:S01]  /*2f50*/  IMAD R20, R8.reuse, R4, R13 ;  /* 0x0000000408147224 */ /* 0x040fe200078e020d */
[----:B------:R-:W-:Y:S01]  /*2f60*/  IABS R13, R6 ;  /* 0x00000006000d7213 */ /* 0x000fe20000000000 */
[----:B------:R-:W-:Y:S01]  /*2f70*/  @!P4 IMAD.MOV R3, RZ, RZ, -R3 ;  /* 0x000000ffff03c224 */ /* 0x000fe200078e0a03 */
[----:B------:R0:W-:Y:S01]  /*2f80*/  STL [R1+0x18c], R15 ;  /* 0x00018c0f01007387 */ /* 0x0001e20000100800 */
[----:B------:R-:W-:Y:S01]  /*2f90*/  IMAD.MOV R2, RZ, RZ, -R2 ;  /* 0x000000ffff027224 */ /* 0x000fe200078e0a02 */
[C---:B------:R-:W-:Y:S01]  /*2fa0*/  ISETP.GT.U32.AND P2, PT, R8.reuse, R20, PT ;  /* 0x000000140800720c */ /* 0x040fe20003f44070 */
[----:B------:R-:W-:Y:S01]  /*2fb0*/  @!P1 IMAD.IADD R19, R19, 0x1, -R8 ;  /* 0x0000000113139824 */ /* 0x000fe200078e0a08 */
[----:B------:R2:W-:Y:S01]  /*2fc0*/  STL [R1+0x1a4], R3 ;  /* 0x0001a40301007387 */ /* 0x0005e20000100800 */
[----:B------:R-:W-:Y:S01]  /*2fd0*/  IMAD R18, R8, R2, R11 ;  /* 0x0000000208127224 */ /* 0x000fe200078e020b */
[----:B------:R-:W-:Y:S01]  /*2fe0*/  ISETP.GE.AND P4, PT, R17, RZ, PT ;  /* 0x000000ff1100720c */ /* 0x000fe20003f86270 */
[----:B------:R-:W-:Y:S01]  /*2ff0*/  IMAD.HI.U32 R7, R0, R27, RZ ;  /* 0x0000001b00077227 */ /* 0x000fe200078e00ff */
[----:B------:R-:W-:-:S02]  /*3000*/  IABS R17, R17 ;  /* 0x0000001100117213 */ /* 0x000fc40000000000 */
[----:B------:R-:W-:Y:S01]  /*3010*/  ISETP.GT.U32.AND P1, PT, R8, R19, PT ;  /* 0x000000130800720c */ /* 0x000fe20003f24070 */
[----:B------:R-:W-:Y:S01]  /*3020*/  IMAD.MOV R7, RZ, RZ, -R7 ;  /* 0x000000ffff077224 */ /* 0x000fe200078e0a07 */
[----:B0-----:R-:W-:Y:S01]  /*3030*/  IADD3 R15, R10, 0x1bc, RZ ;  /* 0x000001bc0a0f7810 */ /* 0x001fe20007ffe0ff */
[----:B------:R-:W-:-:S04]  /*3040*/  IMAD.HI.U32 R11, R0, R17, RZ ;  /* 0x00000011000b7227 */ /* 0x000fc800078e00ff */
[----:B--2---:R-:W-:Y:S01]  /*3050*/  IMAD.MOV.U32 R3, RZ, RZ, R14 ;  /* 0x000000ffff037224 */ /* 0x004fe200078e000e */
[----:B------:R-:W-:Y:S01]  /*3060*/  IADD3 R14, R10, 0x1c0, RZ ;  /* 0x000001c00a0e7810 */ /* 0x000fe20007ffe0ff */
[----:B------:R-:W-:Y:S02]  /*3070*/  IMAD.MOV R11, RZ, RZ, -R11 ;  /* 0x000000ffff0b7224 */ /* 0x000fe400078e0a0b */
[----:B------:R-:W-:Y:S01]  /*3080*/  @!P6 IMAD.MOV R3, RZ, RZ, -R3 ;  /* 0x000000ffff03e224 */ /* 0x000fe200078e0a03 */
[----:B------:R-:W-:Y:S01]  /*3090*/  ISETP.GT.U32.AND P6, PT, R8, R18, PT ;  /* 0x000000120800720c */ /* 0x000fe20003fc4070 */
[--C-:B------:R-:W-:Y:S02]  /*30a0*/  @!P2 IMAD.IADD R20, R20, 0x1, -R8.reuse ;  /* 0x000000011414a824 */ /* 0x100fe400078e0a08 */
[C---:B------:R-:W-:Y:S01]  /*30b0*/  IMAD R17, R8.reuse, R11, R17 ;  /* 0x0000000b08117224 */ /* 0x040fe200078e0211 */
[----:B------:R0:W-:Y:S01]  /*30c0*/  STL [R1+0x1a8], R3 ;  /* 0x0001a80301007387 */ /* 0x0001e20000100800 */
[C---:B------:R-:W-:Y:S01]  /*30d0*/  IMAD R27, R8.reuse, R7, R27 ;  /* 0x00000007081b7224 */ /* 0x040fe200078e021b */
[C---:B------:R-:W-:Y:S01]  /*30e0*/  ISETP.GT.U32.AND P2, PT, R8.reuse, R20, PT ;  /* 0x000000140800720c */ /* 0x040fe20003f44070 */
[----:B------:R-:W-:Y:S01]  /*30f0*/  @!P1 IMAD.IADD R19, R19, 0x1, -R8 ;  /* 0x0000000113139824 */ /* 0x000fe200078e0a08 */
[----:B------:R-:W-:Y:S01]  /*3100*/  ISETP.GT.U32.AND P1, PT, R8, R17, PT ;  /* 0x000000110800720c */ /* 0x000fe20003f24070 */
[----:B------:R-:W-:Y:S01]  /*3110*/  IMAD.HI.U32 R4, R0, R13, RZ ;  /* 0x0000000d00047227 */ /* 0x000fe200078e00ff */
[----:B------:R-:W-:-:S02]  /*3120*/  IABS R7, R14 ;  /* 0x0000000e00077213 */ /* 0x000fc40000000000 */
[----:B------:R-:W-:Y:S01]  /*3130*/  IABS R11, R15 ;  /* 0x0000000f000b7213 */ /* 0x000fe20000000000 */
[----:B------:R-:W-:Y:S01]  /*3140*/  @!P6 IMAD.IADD R18, R18, 0x1, -R8 ;  /* 0x000000011212e824 */ /* 0x000fe200078e0a08 */
[----:B------:R-:W-:Y:S01]  /*3150*/  ISETP.GT.U32.AND P6, PT, R8, R27, PT ;  /* 0x0000001b0800720c */ /* 0x000fe20003fc4070 */
[----:B------:R-:W-:Y:S02]  /*3160*/  IMAD.MOV R4, RZ, RZ, -R4 ;  /* 0x000000ffff047224 */ /* 0x000fe400078e0a04 */
[----:B------:R-:W-:-:S04]  /*3170*/  IMAD.HI.U32 R2, R0, R12, RZ ;  /* 0x0000000c00027227 */ /* 0x000fc800078e00ff */
[--C-:B------:R-:W-:Y:S01]  /*3180*/  @!P2 IMAD.IADD R20, R20, 0x1, -R8.reuse ;  /* 0x000000011414a824 */ /* 0x100fe200078e0a08 */
[----:B------:R-:W-:Y:S01]  /*3190*/  ISETP.GE.AND P2, PT, R9, RZ, PT ;  /* 0x000000ff0900720c */ /* 0x000fe20003f46270 */
[----:B------:R-:W-:Y:S01]  /*31a0*/  IMAD R13, R8, R4, R13 ;  /* 0x00000004080d7224 */ /* 0x000fe200078e020d */
[----:B------:R-:W-:Y:S01]  /*31b0*/  IADD3 R4, R10, 0x1c4, RZ ;  /* 0x000001c40a047810 */ /* 0x000fe20007ffe0ff */
[--C-:B------:R-:W-:Y:S01]  /*31c0*/  @!P1 IMAD.IADD R17, R17, 0x1, -R8.reuse ;  /* 0x0000000111119824 */ /* 0x100fe200078e0a08 */
[C---:B------:R-:W-:Y:S01]  /*31d0*/  ISETP.GT.U32.AND P1, PT, R8.reuse, R18, PT ;  /* 0x000000120800720c */ /* 0x040fe20003f24070 */
[----:B------:R-:W-:Y:S01]  /*31e0*/  @!P6 IMAD.IADD R27, R27, 0x1, -R8 ;  /* 0x000000011b1be824 */ /* 0x000fe200078e0a08 */
[----:B------:R-:W-:Y:S01]  /*31f0*/  IABS R9, R4 ;  /* 0x0000000400097213 */ /* 0x000fe20000000000 */
[----:B0-----:R-:W-:Y:S02]  /*3200*/  IMAD.MOV.U32 R3, RZ, RZ, R20 ;  /* 0x000000ffff037224 */ /* 0x001fe400078e0014 */
[----:B------:R-:W-:Y:S01]  /*3210*/  IMAD.MOV R2, RZ, RZ, -R2 ;  /* 0x000000ffff027224 */ /* 0x000fe200078e0a02 */
[----:B------:R-:W-:Y:S01]  /*3220*/  ISETP.GT.U32.AND P6, PT, R8, R27, PT ;  /* 0x0000001b0800720c */ /* 0x000fe20003fc4070 */
[----:B------:R-:W-:-:S04]  /*3230*/  IMAD.HI.U32 R21, R0, R7, RZ ;  /* 0x0000000700157227 */ /* 0x000fc800078e00ff */
[----:B------:R-:W-:Y:S01]  /*3240*/  @!P3 IMAD.MOV R3, RZ, RZ, -R3 ;  /* 0x000000ffff03b224 */ /* 0x000fe200078e0a03 */
[----:B------:R-:W-:Y:S01]  /*3250*/  ISETP.GT.U32.AND P3, PT, R8, R17, PT ;  /* 0x000000110800720c */ /* 0x000fe20003f64070 */
[----:B------:R-:W-:-:S03]  /*3260*/  IMAD.HI.U32 R20, R0, R9, RZ ;  /* 0x0000000900147227 */ /* 0x000fc600078e00ff */
[----:B------:R0:W-:Y:S01]  /*3270*/  STL [R1+0x194], R3 ;  /* 0x0001940301007387 */ /* 0x0001e20000100800 */
[----:B------:R-:W-:Y:S01]  /*3280*/  IMAD R12, R8, R2, R12 ;  /* 0x00000002080c7224 */ /* 0x000fe200078e020c */
[----:B------:R-:W-:Y:S01]  /*3290*/  IABS R2, R16 ;  /* 0x0000001000027213 */ /* 0x000fe20000000000 */
[----:B------:R-:W-:Y:S02]  /*32a0*/  IMAD.MOV R21, RZ, RZ, -R21 ;  /* 0x000000ffff157224 */ /* 0x000fe400078e0a15 */
[----:B------:R-:W-:Y:S02]  /*32b0*/  IMAD.MOV R20, RZ, RZ, -R20 ;  /* 0x000000ffff147224 */ /* 0x000fe400078e0a14 */
[----:B------:R-:W-:Y:S01]  /*32c0*/  @!P1 IMAD.IADD R18, R18, 0x1, -R8 ;  /* 0x0000000112129824 */ /* 0x000fe200078e0a08 */
[C---:B------:R-:W-:Y:S01]  /*32d0*/  ISETP.GT.U32.AND P1, PT, R8.reuse, R12, PT ;  /* 0x0000000c0800720c */ /* 0x040fe20003f24070 */
[----:B------:R-:W-:Y:S02]  /*32e0*/  IMAD R7, R8, R21, R7 ;  /* 0x0000001508077224 */ /* 0x000fe400078e0207 */
[----:B0-----:R-:W-:-:S02]  /*32f0*/  IMAD.MOV.U32 R3, RZ, RZ, R19 ;  /* 0x000000ffff037224 */ /* 0x001fc400078e0013 */
[C---:B------:R-:W-:Y:S02]  /*3300*/  IMAD R9, R8.reuse, R20, R9 ;  /* 0x0000001408097224 */ /* 0x040fe400078e0209 */
[--C-:B------:R-:W-:Y:S01]  /*3310*/  @!P6 IMAD.IADD R27, R27, 0x1, -R8.reuse ;  /* 0x000000011b1be824 */ /* 0x100fe200078e0a08 */
[C---:B------:R-:W-:Y:S01]  /*3320*/  ISETP.GT.U32.AND P6, PT, R8.reuse, R7, PT ;  /* 0x000000070800720c */ /* 0x040fe20003fc4070 */
[----:B------:R-:W-:Y:S01]  /*3330*/  @!P0 IMAD.MOV R3, RZ, RZ, -R3 ;  /* 0x000000ffff038224 */ /* 0x000fe200078e0a03 */
[C---:B------:R-:W-:Y:S01]  /*3340*/  ISETP.GT.U32.AND P0, PT, R8.reuse, R13, PT ;  /* 0x0000000d0800720c */ /* 0x040fe20003f04070 */
[--C-:B------:R-:W-:Y:S01]  /*3350*/  @!P3 IMAD.IADD R17, R17, 0x1, -R8.reuse ;  /* 0x000000011111b824 */ /* 0x100fe200078e0a08 */
[----:B------:R-:W-:Y:S01]  /*3360*/  ISETP.GT.U32.AND P3, PT, R8, R9, PT ;  /* 0x000000090800720c */ /* 0x000fe20003f64070 */
[----:B------:R-:W-:Y:S01]  /*3370*/  @!P1 IMAD.IADD R12, R12, 0x1, -R8 ;  /* 0x000000010c0c9824 */ /* 0x000fe200078e0a08 */
[----:B------:R0:W-:Y:S01]  /*3380*/  STL [R1+0x190], R3 ;  /* 0x0001900301007387 */ /* 0x0001e20000100800 */
[----:B------:R-:W-:Y:S01]  /*3390*/  IMAD.HI.U32 R19, R0, R11, RZ ;  /* 0x0000000b00137227 */ /* 0x000fe200078e00ff */
[----:B------:R-:W-:-:S03]  /*33a0*/  ISETP.GE.AND P1, PT, R5, RZ, PT ;  /* 0x000000ff0500720c */ /* 0x000fc60003f26270 */
[----:B------:R-:W-:-:S04]  /*33b0*/  IMAD.HI.U32 R20, R0, R2, RZ ;  /* 0x0000000200147227 */ /* 0x000fc800078e00ff */
[--C-:B------:R-:W-:Y:S01]  /*33c0*/  @!P6 IMAD.IADD R7, R7, 0x1, -R8.reuse ;  /* 0x000000010707e824 */ /* 0x100fe200078e0a08 */
[----:B------:R-:W-:Y:S01]  /*33d0*/  ISETP.GT.U32.AND P6, PT, R8, R12, PT ;  /* 0x0000000c0800720c */ /* 0x000fe20003fc4070 */
[--C-:B------:R-:W-:Y:S01]  /*33e0*/  @!P0 IMAD.IADD R13, R13, 0x1, -R8.reuse ;  /* 0x000000010d0d8824 */ /* 0x100fe200078e0a08 */
[----:B------:R-:W-:Y:S01]  /*33f0*/  ISETP.GE.AND P0, PT, R6, RZ, PT ;  /* 0x000000ff0600720c */ /* 0x000fe20003f06270 */
[----:B------:R-:W-:Y:S01]  /*3400*/  @!P3 IMAD.IADD R9, R9, 0x1, -R8 ;  /* 0x000000010909b824 */ /* 0x000fe200078e0a08 */
[----:B------:R-:W-:Y:S01]  /*3410*/  IADD3 R6, R10, 0x1b0, RZ ;  /* 0x000001b00a067810 */ /* 0x000fe20007ffe0ff */
[----:B------:R-:W-:Y:S01]  /*3420*/  IMAD.MOV.U32 R22, RZ, RZ, R18 ;  /* 0x000000ffff167224 */ /* 0x000fe200078e0012 */
[----:B------:R-:W-:Y:S01]  /*3430*/  ISETP.GT.U32.AND P3, PT, R8, R13, PT ;  /* 0x0000000d0800720c */ /* 0x000fe20003f64070 */
[----:B------:R-:W-:Y:S01]  /*3440*/  IMAD.MOV R19, RZ, RZ, -R19 ;  /* 0x000000ffff137224 */ /* 0x000fe200078e0a13 */
[----:B------:R-:W-:Y:S01]  /*3450*/  IABS R18, R6 ;  /* 0x0000000600127213 */ /* 0x000fe20000000000 */
[----:B------:R-:W-:-:S02]  /*3460*/  IMAD.MOV R20, RZ, RZ, -R20 ;  /* 0x000000ffff147224 */ /* 0x000fc400078e0a14 */
[----:B0-----:R-:W-:Y:S02]  /*3470*/  IMAD.MOV.U32 R3, RZ, RZ, R17 ;  /* 0x000000ffff037224 */ /* 0x001fe400078e0011 */
[----:B------:R-:W-:Y:S01]  /*3480*/  @!P5 IMAD.MOV R22, RZ, RZ, -R22 ;  /* 0x000000ffff16d224 */ /* 0x000fe200078e0a16 */
[C---:B------:R-:W-:Y:S01]  /*3490*/  ISETP.GT.U32.AND P5, PT, R8.reuse, R9, PT ;  /* 0x000000090800720c */ /* 0x040fe20003fa4070 */
[----:B------:R-:W-:Y:S01]  /*34a0*/  IMAD R5, R8, R19, R11 ;  /* 0x0000001308057224 */ /* 0x000fe200078e020b */
[----:B------:R-:W-:Y:S01]  /*34b0*/  IADD3 R11, R10, 0x1b4, RZ ;  /* 0x000001b40a0b7810 */ /* 0x000fe20007ffe0ff */
[C---:B------:R-:W-:Y:S01]  /*34c0*/  IMAD R2, R8.reuse, R20, R2 ;  /* 0x0000001408027224 */ /* 0x040fe200078e0202 */
[----:B------:R-:W-:Y:S01]  /*34d0*/  STL [R1+0x4], R22 ;  /* 0x0000041601007387 */ /* 0x000fe20000100800 */
[----:B------:R-:W-:Y:S01]  /*34e0*/  @!P4 IMAD.MOV R3, RZ, RZ, -R3 ;  /* 0x000000ffff03c224 */ /* 0x000fe200078e0a03 */
[C---:B------:R-:W-:Y:S01]  /*34f0*/  ISETP.GT.U32.AND P4, PT, R8.reuse, R7, PT ;  /* 0x000000070800720c */ /* 0x040fe20003f84070 */
[----:B------:R-:W-:Y:S01]  /*3500*/  @!P2 IMAD.MOV R27, RZ, RZ, -R27 ;  /* 0x000000ffff1ba224 */ /* 0x000fe200078e0a1b */
[----:B------:R-:W-:Y:S01]  /*3510*/  ISETP.GT.U32.AND P2, PT, R8, R5, PT ;  /* 0x000000050800720c */ /* 0x000fe20003f44070 */
[--C-:B------:R-:W-:Y:S01]  /*3520*/  @!P6 IMAD.IADD R12, R12, 0x1, -R8.reuse ;  /* 0x000000010c0ce824 */ /* 0x100fe200078e0a08 */
[----:B------:R-:W-:Y:S01]  /*3530*/  ISETP.GT.U32.AND P6, PT, R8, R2, PT ;  /* 0x000000020800720c */ /* 0x000fe20003fc4070 */
[--C-:B------:R-:W-:Y:S01]  /*3540*/  @!P3 IMAD.IADD R13, R13, 0x1, -R8.reuse ;  /* 0x000000010d0db824 */ /* 0x100fe200078e0a08 */
[----:B------:R-:W-:Y:S01]  /*3550*/  IABS R17, R11 ;  /* 0x0000000b00117213 */ /* 0x000fe20000000000 */
[----:B------:R-:W-:Y:S01]  /*3560*/  @!P5 IMAD.IADD R9, R9, 0x1, -R8 ;  /* 0x000000010909d824 */ /* 0x000fe200078e0a08 */
[----:B------:R-:W-:Y:S01]  /*3570*/  ISETP.GE.AND P3, PT, R4, RZ, PT ;  /* 0x000000ff0400720c */ /* 0x000fe20003f66270 */
[----:B------:R-:W-:Y:S01]  /*3580*/  IMAD.MOV.U32 R4, RZ, RZ, R18 ;  /* 0x000000ffff047224 */ /* 0x000fe200078e0012 */
[----:B------:R-:W-:Y:S01]  /*3590*/  ISETP.GE.AND P5, PT, R14, RZ, PT ;  /* 0x000000ff0e00720c */ /* 0x000fe20003fa6270 */
[----:B------:R-:W-:Y:S01]  /*35a0*/  IMAD.HI.U32 R14, R0, R17, RZ ;  /* 0x00000011000e7227 */ /* 0x000fe200078e00ff */
[----:B------:R0:W-:Y:S03]  /*35b0*/  STL [R1], R3 ;  /* 0x0000000301007387 */ /* 0x0001e60000100800 */
[----:B------:R-:W-:-:S02]  /*35c0*/  IMAD.MOV.U32 R19, RZ, RZ, R13 ;  /* 0x000000ffff137224 */ /* 0x000fc400078e000d */
[--C-:B------:R-:W-:Y:S01]  /*35d0*/  @!P4 IMAD.IADD R7, R7, 0x1, -R8.reuse ;  /* 0x000000010707c824 */ /* 0x100fe200078e0a08 */
[----:B------:R-:W-:Y:S01]  /*35e0*/  ISETP.GE.AND P4, PT, R15, RZ, PT ;  /* 0x000000ff0f00720c */ /* 0x000fe20003f86270 */
[----:B------:R-:W-:Y:S01]  /*35f0*/  @!P2 IMAD.IADD R5, R5, 0x1, -R8 ;  /* 0x000000010505a824 */ /* 0x000fe200078e0a08 */
[----:B------:R-:W-:Y:S01]  /*3600*/  ISETP.GE.AND P2, PT, R16, RZ, PT ;  /* 0x000000ff1000720c */ /* 0x000fe20003f46270 */
[----:B------:R-:W-:Y:S01]  /*3610*/  IMAD.HI.U32 R15, R0, R4, RZ ;  /* 0x00000004000f7227 */ /* 0x000fe200078e00ff */
[----:B------:R-:W-:-:S03]  /*3620*/  IADD3 R16, R10, 0x190, RZ ;  /* 0x000001900a107810 */ /* 0x000fc60007ffe0ff */
[----:B0-----:R-:W-:Y:S02]  /*3630*/  IMAD.MOV.U32 R3, RZ, RZ, R12 ;  /* 0x000000ffff037224 */ /* 0x001fe400078e000c */
[----:B------:R-:W-:Y:S02]  /*3640*/  IMAD.MOV R14, RZ, RZ, -R14 ;  /* 0x000000ffff0e7224 */ /* 0x000fe400078e0a0e */
[----:B------:R-:W-:Y:S01]  /*3650*/  @!P0 IMAD.MOV R19, RZ, RZ, -R19 ;  /* 0x000000ffff138224 */ /* 0x000fe200078e0a13 */
[----:B------:R-:W-:Y:S01]  /*3660*/  ISETP.GT.U32.AND P0, PT, R8, R5, PT ;  /* 0x000000050800720c */ /* 0x000fe20003f04070 */
[----:B------:R-:W-:Y:S01]  /*3670*/  @!P6 IMAD.IADD R2, R2, 0x1, -R8 ;  /* 0x000000010202e824 */ /* 0x000fe200078e0a08 */
[----:B------:R-:W-:Y:S01]  /*3680*/  ISETP.GE.AND P6, PT, R11, RZ, PT ;  /* 0x000000ff0b00720c */ /* 0x000fe20003fc6270 */
[----:B------:R-:W-:Y:S01]  /*3690*/  @!P1 IMAD.MOV R3, RZ, RZ, -R3 ;  /* 0x000000ffff039224 */ /* 0x000fe200078e0a03 */
[----:B------:R0:W-:Y:S01]  /*36a0*/  STL [R1+0x160], R19 ;  /* 0x0001601301007387 */ /* 0x0001e20000100800 */
[----:B------:R-:W-:Y:S01]  /*36b0*/  IMAD.MOV R13, RZ, RZ, -R15 ;  /* 0x000000ffff0d7224 */ /* 0x000fe200078e0a0f */
[C---:B------:R-:W-:Y:S01]  /*36c0*/  ISETP.GT.U32.AND P1, PT, R8.reuse, R2, PT ;  /* 0x000000020800720c */ /* 0x040fe20003f24070 */
[C---:B------:R-:W-:Y:S01]  /*36d0*/  IMAD R11, R8.reuse, R14, R17 ;  /* 0x0000000e080b7224 */ /* 0x040fe200078e0211 */
[----:B------:R2:W-:Y:S01]  /*36e0*/  STL [R1+0x164], R3 ;  /* 0x0001640301007387 */ /* 0x0005e20000100800 */
[----:B------:R-:W-:Y:S01]  /*36f0*/  IMAD R4, R8, R13, R4 ;  /* 0x0000000d08047224 */ /* 0x000fe200078e0204 */
[----:B------:R-:W-:Y:S01]  /*3700*/  IADD3 R13, R10, 0x1a4, RZ ;  /* 0x000001a40a0d7810 */ /* 0x000fe20007ffe0ff */
[----:B------:R-:W-:Y:S01]  /*3710*/  @!P3 IMAD.MOV R9, RZ, RZ, -R9 ;  /* 0x000000ffff09b224 */ /* 0x000fe200078e0a09 */
[----:B------:R-:W-:Y:S01]  /*3720*/  ISETP.GT.U32.AND P3, PT, R8, R11, PT ;  /* 0x0000000b0800720c */ /* 0x000fe20003f64070 */
[----:B------:R-:W-:Y:S01]  /*3730*/  @!P0 IMAD.IADD R5, R5, 0x1, -R8 ;  /* 0x0000000105058824 */ /* 0x000fe200078e0a08 */
[----:B------:R-:W-:-:S02]  /*3740*/  ISETP.GE.AND P0, PT, R6, RZ, PT ;  /* 0x000000ff0600720c */ /* 0x000fc40003f06270 */
[----:B------:R3:W-:Y:S01]  /*3750*/  STL [R1+0x16c], R9 ;  /* 0x00016c0901007387 */ /* 0x0007e20000100800 */
[C---:B0-----:R-:W-:Y:S01]  /*3760*/  IADD3 R19, R10.reuse, 0x194, RZ ;  /* 0x000001940a137810 */ /* 0x041fe20007ffe0ff */
[----:B--2---:R-:W-:Y:S01]  /*3770*/  IMAD.MOV.U32 R3, RZ, RZ, R7 ;  /* 0x000000ffff037224 */ /* 0x004fe200078e0007 */
[----:B------:R-:W-:Y:S01]  /*3780*/  IADD3 R7, R10, 0x1ac, RZ ;  /* 0x000001ac0a077810 */ /* 0x000fe20007ffe0ff */
[--C-:B------:R-:W-:Y:S01]  /*3790*/  @!P1 IMAD.IADD R2, R2, 0x1, -R8.reuse ;  /* 0x0000000102029824 */ /* 0x100fe200078e0a08 */
[----:B------:R-:W-:Y:S01]  /*37a0*/  IABS R15, R16 ;  /* 0x00000010000f7213 */ /* 0x000fe20000000000 */
[----:B------:R-:W-:Y:S01]  /*37b0*/  @!P5 IMAD.MOV R3, RZ, RZ, -R3 ;  /* 0x000000ffff03d224 */ /* 0x000fe200078e0a03 */
[----:B------:R-:W-:Y:S02]  /*37c0*/  ISETP.GT.U32.AND P5, PT, R8, R4, PT ;  /* 0x000000040800720c */ /* 0x000fe40003fa4070 */
[----:B------:R-:W-:Y:S01]  /*37d0*/  @!P3 IMAD.IADD R11, R11, 0x1, -R8 ;  /* 0x000000010b0bb824 */ /* 0x000fe200078e0a08 */
[----:B---3--:R-:W-:Y:S01]  /*37e0*/  IADD3 R9, R10, 0x1a8, RZ ;  /* 0x000001a80a097810 */ /* 0x008fe20007ffe0ff */
[----:B------:R0:W-:Y:S01]  /*37f0*/  STL [R1+0x170], R3 ;  /* 0x0001700301007387 */ /* 0x0001e20000100800 */
[----:B------:R-:W-:-:S02]  /*3800*/  IABS R6, R7 ;  /* 0x0000000700067213 */ /* 0x000fc40000000000 */
[----:B------:R-:W-:Y:S02]  /*3810*/  IABS R12, R9 ;  /* 0x00000009000c7213 */ /* 0x000fe40000000000 */
[----:B------:R-:W-:Y:S01]  /*3820*/  ISETP.GE.AND P3, PT, R9, RZ, PT ;  /* 0x000000ff0900720c */ /* 0x000fe20003f66270 */
[----:B------:R-:W-:Y:S01]  /*3830*/  IMAD.HI.U32 R9, R0, R6, RZ ;  /* 0x0000000600097227 */ /* 0x000fe200078e00ff */
[----:B------:R-:W-:-:S03]  /*3840*/  ISETP.GE.AND P1, PT, R7, RZ, PT ;  /* 0x000000ff0700720c */ /* 0x000fc60003f26270 */
[----:B0-----:R-:W-:Y:S02]  /*3850*/  IMAD.MOV.U32 R3, RZ, RZ, R5 ;  /* 0x000000ffff037224 */ /* 0x001fe400078e0005 */
[----:B------:R-:W-:Y:S01]  /*3860*/  @!P5 IMAD.IADD R4, R4, 0x1, -R8 ;  /* 0x000000010404d824 */ /* 0x000fe200078e0a08 */
[C---:B------:R-:W-:Y:S01]  /*3870*/  ISETP.GT.U32.AND P5, PT, R8.reuse, R11, PT ;  /* 0x0000000b0800720c */ /* 0x040fe20003fa4070 */
[----:B------:R-:W-:Y:S02]  /*3880*/  @!P4 IMAD.MOV R3, RZ, RZ, -R3 ;  /* 0x000000ffff03c224 */ /* 0x000fe400078e0a03 */
[----:B------:R-:W-:Y:S01]  /*3890*/  IMAD.MOV.U32 R7, RZ, RZ, R12 ;  /* 0x000000ffff077224 */ /* 0x000fe200078e000c */
[----:B------:R-:W-:Y:S02]  /*38a0*/  ISETP.GT.U32.AND P4, PT, R8, R4, PT ;  /* 0x000000040800720c */ /* 0x000fe40003f84070 */
[----:B------:R0:W-:Y:S01]  /*38b0*/  STL [R1+0x178], R3 ;  /* 0x0001780301007387 */ /* 0x0001e20000100800 */
[----:B------:R-:W-:Y:S01]  /*38c0*/  IMAD.HI.U32 R5, R0, R7, RZ ;  /* 0x0000000700057227 */ /* 0x000fe200078e00ff */
[----:B------:R-:W-:-:S03]  /*38d0*/  IADD3 R12, R10, 0x19c, RZ ;  /* 0x0000019c0a0c7810 */ /* 0x000fc60007ffe0ff */
[----:B------:R-:W-:Y:S02]  /*38e0*/  IMAD.MOV R5, RZ, RZ, -R5 ;  /* 0x000000ffff057224 */ /* 0x000fe400078e0a05 */
[----:B------:R-:W-:Y:S02]  /*38f0*/  @!P5 IMAD.IADD R11, R11, 0x1, -R8 ;  /* 0x000000010b0bd824 */ /* 0x000fe400078e0a08 */
[----:B------:R-:W-:Y:S02]  /*3900*/  IMAD R5, R8, R5, R7 ;  /* 0x0000000508057224 */ /* 0x000fe400078e0207 */
[----:B0-----:R-:W-:Y:S02]  /*3910*/  IMAD.MOV.U32 R3, RZ, RZ, R2 ;  /* 0x000000ffff037224 */ /* 0x001fe400078e0002 */
[----:B------:R-:W-:Y:S01]  /*3920*/  IMAD.MOV R2, RZ, RZ, -R9 ;  /* 0x000000ffff027224 */ /* 0x000fe200078e0a09 */
[----:B------:R-:W-:Y:S01]  /*3930*/  IADD3 R9, R10, 0x1a0, RZ ;  /* 0x000001a00a097810 */ /* 0x000fe20007ffe0ff */
[----:B------:R-:W-:-:S02]  /*3940*/  IMAD.MOV.U32 R14, RZ, RZ, R11 ;  /* 0x000000ffff0e7224 */ /* 0x000fc400078e000b */
[----:B------:R-:W-:Y:S01]  /*3950*/  IMAD R6, R8, R2, R6 ;  /* 0x0000000208067224 */ /* 0x000fe200078e0206 */
[----:B------:R-:W-:Y:S01]  /*3960*/  IADD3 R2, R10, 0x198, RZ ;  /* 0x000001980a027810 */ /* 0x000fe20007ffe0ff */
[----:B------:R-:W-:Y:S01]  /*3970*/  @!P6 IMAD.MOV R14, RZ, RZ, -R14 ;  /* 0x000000ffff0ee224 */ /* 0x000fe200078e0a0e */
[C---:B------:R-:W-:Y:S01]  /*3980*/  ISETP.GT.U32.AND P6, PT, R8.reuse, R5, PT ;  /* 0x000000050800720c */ /* 0x040fe20003fc4070 */
[----:B------:R-:W-:Y:S01]  /*3990*/  @!P2 IMAD.MOV R3, RZ, RZ, -R3 ;  /* 0x000000ffff03a224 */ /* 0x000fe200078e0a03 */
[----:B------:R-:W-:Y:S01]  /*39a0*/  ISETP.GT.U32.AND P5, PT, R8, R6, PT ;  /* 0x000000060800720c */ /* 0x000fe20003fa4070 */
[----:B------:R-:W-:Y:S01]  /*39b0*/  @!P4 IMAD.IADD R4, R4, 0x1, -R8 ;  /* 0x000000010404c824 */ /* 0x000fe200078e0a08 */
[----:B------:R-:W-:Y:S02]  /*39c0*/  ISETP.GE.AND P2, PT, R13, RZ, PT ;  /* 0x000000ff0d00720c */ /* 0x000fe40003f46270 */
[----:B------:R-:W-:Y:S01]  /*39d0*/  IABS R13, R13 ;  /* 0x0000000d000d7213 */ /* 0x000fe20000000000 */
[----:B------:R0:W-:Y:S01]  /*39e0*/  STL [R1+0x184], R3 ;  /* 0x0001840301007387 */ /* 0x0001e20000100800 */
[----:B------:R-:W-:-:S02]  /*39f0*/  ISETP.GE.AND P4, PT, R9, RZ, PT ;  /* 0x000000ff0900720c */ /* 0x000fc40003f86270 */
[----:B------:R-:W-:Y:S01]  /*3a00*/  IABS R9, R9 ;  /* 0x0000000900097213 */ /* 0x000fe20000000000 */
[----:B------:R-:W-:Y:S01]  /*3a10*/  IMAD.HI.U32 R7, R0, R13, RZ ;  /* 0x0000000d00077227 */ /* 0x000fe200078e00ff */
[----:B------:R2:W-:Y:S01]  /*3a20*/  STL [R1+0x188], R14 ;  /* 0x0001880e01007387 */ /* 0x0005e20000100800 */
[----:B------:R-:W-:Y:S02]  /*3a30*/  IABS R11, R2 ;  /* 0x00000002000b7213 */ /* 0x000fe40000000000 */
[----:B------:R-:W-:Y:S02]  /*3a40*/  @!P5 IMAD.IADD R6, R6, 0x1, -R8 ;  /* 0x000000010606d824 */ /* 0x000fe400078e0a08 */
[----:B0-----:R-:W-:Y:S02]  /*3a50*/  IMAD.MOV.U32 R3, RZ, RZ, R4 ;  /* 0x000000ffff037224 */ /* 0x001fe400078e0004 */
[----:B------:R-:W-:Y:S01]  /*3a60*/  IMAD.MOV R7, RZ, RZ, -R7 ;  /* 0x000000ffff077224 */ /* 0x000fe200078e0a07 */
[----:B------:R-:W-:Y:S01]  /*3a70*/  ISETP.GT.U32.AND P5, PT, R8, R6, PT ;  /* 0x000000060800720c */ /* 0x000fe20003fa4070 */
[----:B------:R-:W-:Y:S01]  /*3a80*/  @!P0 IMAD.MOV R3, RZ, RZ, -R3 ;  /* 0x000000ffff038224 */ /* 0x000fe200078e0a03 */
[----:B------:R-:W-:Y:S01]  /*3a90*/  ISETP.GE.AND P0, PT, R12, RZ, PT ;  /* 0x000000ff0c00720c */ /* 0x000fe20003f06270 */
[----:B------:R-:W-:Y:S01]  /*3aa0*/  @!P6 IMAD.IADD R5, R5, 0x1, -R8 ;  /* 0x000000010505e824 */ /* 0x000fe200078e0a08 */
[----:B------:R-:W-:Y:S01]  /*3ab0*/  IABS R12, R12 ;  /* 0x0000000c000c7213 */ /* 0x000fe20000000000 */
[----:B------:R-:W-:Y:S01]  /*3ac0*/  IMAD R13, R8, R7, R13 ;  /* 0x00000007080d7224 */ /* 0x000fe200078e020d */
[----:B------:R0:W-:Y:S01]  /*3ad0*/  STL [R1+0x200], R3 ;  /* 0x0002000301007387 */ /* 0x0001e20000100800 */
[----:B------:R-:W-:Y:S01]  /*3ae0*/  IMAD.HI.U32 R4, R0, R9, RZ ;  /* 0x0000000900047227 */ /* 0x000fe200078e00ff */
[----:B------:R-:W-:-:S03]  /*3af0*/  ISETP.GT.U32.AND P6, PT, R8, R5, PT ;  /* 0x000000050800720c */ /* 0x000fc60003fc4070 */
[----:B--2---:R-:W-:-:S04]  /*3b00*/  IMAD.HI.U32 R14, R0, R12, RZ ;  /* 0x0000000c000e7227 */ /* 0x004fc800078e00ff */
[----:B------:R-:W-:Y:S01]  /*3b10*/  @!P5 IMAD.IADD R6, R6, 0x1, -R8 ;  /* 0x000000010606d824 */ /* 0x000fe200078e0a08 */
[----:B------:R-:W-:Y:S01]  /*3b20*/  ISETP.GT.U32.AND P5, PT, R8, R13, PT ;  /* 0x0000000d0800720c */ /* 0x000fe20003fa4070 */
[----:B------:R-:W-:-:S04]  /*3b30*/  IMAD.HI.U32 R7, R0, R11, RZ ;  /* 0x0000000b00077227 */ /* 0x000fc800078e00ff */
[----:B------:R-:W-:Y:S02]  /*3b40*/  IMAD.MOV R14, RZ, RZ, -R14 ;  /* 0x000000ffff0e7224 */ /* 0x000fe400078e0a0e */
[----:B------:R-:W-:Y:S02]  /*3b50*/  IMAD.MOV R4, RZ, RZ, -R4 ;  /* 0x000000ffff047224 */ /* 0x000fe400078e0a04 */
[----:B------:R-:W-:Y:S02]  /*3b60*/  IMAD.MOV R7, RZ, RZ, -R7 ;  /* 0x000000ffff077224 */ /* 0x000fe400078e0a07 */
[C---:B------:R-:W-:Y:S02]  /*3b70*/  IMAD R12, R8.reuse, R14, R12 ;  /* 0x0000000e080c7224 */ /* 0x040fe400078e020c */
[----:B------:R-:W-:Y:S01]  /*3b80*/  IMAD R9, R8, R4, R9 ;  /* 0x0000000408097224 */ /* 0x000fe200078e0209 */
[----:B------:R-:W-:Y:S01]  /*3b90*/  IABS R4, R19 ;  /* 0x0000001300047213 */ /* 0x000fe20000000000 */
[----:B0-----:R-:W-:-:S02]  /*3ba0*/  IMAD.MOV.U32 R3, RZ, RZ, R6 ;  /* 0x000000ffff037224 */ /* 0x001fc400078e0006 */
[----:B------:R-:W-:Y:S01]  /*3bb0*/  IMAD R11, R8, R7, R11 ;  /* 0x00000007080b7224 */ /* 0x000fe200078e020b */
[----:B------:R-:W-:Y:S01]  /*3bc0*/  IADD3 R7, R10, 0x18c, RZ ;  /* 0x0000018c0a077810 */ /* 0x000fe20007ffe0ff */
[--C-:B------:R-:W-:Y:S01]  /*3bd0*/  @!P6 IMAD.IADD R5, R5, 0x1, -R8.reuse ;  /* 0x000000010505e824 */ /* 0x100fe200078e0a08 */
[C---:B------:R-:W-:Y:S01]  /*3be0*/  ISETP.GT.U32.AND P6, PT, R8.reuse, R12, PT ;  /* 0x0000000c0800720c */ /* 0x040fe20003fc4070 */
[----:B------:R-:W-:Y:S01]  /*3bf0*/  @!P1 IMAD.MOV R3, RZ, RZ, -R3 ;  /* 0x000000ffff039224 */ /* 0x000fe200078e0a03 */
[C---:B------:R-:W-:Y:S01]  /*3c00*/  ISETP.GT.U32.AND P1, PT, R8.reuse, R9, PT ;  /* 0x000000090800720c */ /* 0x040fe20003f24070 */
[----:B------:R-:W-:Y:S01]  /*3c10*/  @!P5 IMAD.IADD R13, R13, 0x1, -R8 ;  /* 0x000000010d0dd824 */ /* 0x000fe200078e0a08 */
[----:B------:R-:W-:Y:S01]  /*3c20*/  ISETP.GT.U32.AND P5, PT, R8, R11, PT ;  /* 0x0000000b0800720c */ /* 0x000fe20003fa4070 */
[----:B------:R-:W-:Y:S01]  /*3c30*/  IMAD.HI.U32 R6, R0, R4, RZ ;  /* 0x0000000400067227 */ /* 0x000fe200078e00ff */
[----:B------:R0:W-:Y:S01]  /*3c40*/  STL [R1+0x17c], R3 ;  /* 0x00017c0301007387 */ /* 0x0001e20000100800 */
[----:B------:R-:W-:-:S02]  /*3c50*/  IABS R18, R7 ;  /* 0x0000000700127213 */ /* 0x000fc40000000000 */
[----:B------:R-:W-:-:S03]  /*3c60*/  IMAD.MOV R6, RZ, RZ, -R6 ;  /* 0x000000ffff067224 */ /* 0x000fc600078e0a06 */
[----:B------:R-:W-:-:S04]  /*3c70*/  IMAD.HI.U32 R14, R0, R18, RZ ;  /* 0x00000012000e7227 */ /* 0x000fc800078e00ff */
[--C-:B------:R-:W-:Y:S02]  /*3c80*/  @!P6 IMAD.IADD R12, R12, 0x1, -R8.reuse ;  /* 0x000000010c0ce824 */ /* 0x100fe400078e0a08 */
[--C-:B------:R-:W-:Y:S01]  /*3c90*/  @!P1 IMAD.IADD R9, R9, 0x1, -R8.reuse ;  /* 0x0000000109099824 */ /* 0x100fe200078e0a08 */
[C---:B------:R-:W-:Y:S01]  /*3ca0*/  ISETP.GT.U32.AND P1, PT, R8.reuse, R13, PT ;  /* 0x0000000d0800720c */ /* 0x040fe20003f24070 */
[----:B------:R-:W-:Y:S01]  /*3cb0*/  @!P5 IMAD.IADD R11, R11, 0x1, -R8 ;  /* 0x000000010b0bd824 */ /* 0x000fe200078e0a08 */
[C---:B------:R-:W-:Y:S01]  /*3cc0*/  ISETP.GT.U32.AND P5, PT, R8.reuse, R12, PT ;  /* 0x0000000c0800720c */ /* 0x040fe20003fa4070 */
[----:B0-----:R-:W-:Y:S01]  /*3cd0*/  IMAD.MOV.U32 R3, RZ, RZ, R5 ;  /* 0x000000ffff037224 */ /* 0x001fe200078e0005 */
[----:B------:R-:W-:Y:S01]  /*3ce0*/  ISETP.GT.U32.AND P6, PT, R8, R9, PT ;  /* 0x000000090800720c */ /* 0x000fe20003fc4070 */
[----:B------:R-:W-:-:S04]  /*3cf0*/  IMAD.HI.U32 R5, R0, R15, RZ ;  /* 0x0000000f00057227 */ /* 0x000fc800078e00ff */
[----:B------:R-:W-:Y:S02]  /*3d00*/  IMAD.MOV R5, RZ, RZ, -R5 ;  /* 0x000000ffff057224 */ /* 0x000fe400078e0a05 */
[----:B------:R-:W-:Y:S01]  /*3d10*/  @!P3 IMAD.MOV R3, RZ, RZ, -R3 ;  /* 0x000000ffff03b224 */ /* 0x000fe200078e0a03 */
[C---:B------:R-:W-:Y:S01]  /*3d20*/  ISETP.GT.U32.AND P3, PT, R8.reuse, R11, PT ;  /* 0x0000000b0800720c */ /* 0x040fe20003f64070 */
[----:B------:R-:W-:Y:S01]  /*3d30*/  IMAD R4, R8, R6, R4 ;  /* 0x0000000608047224 */ /* 0x000fe200078e0204 */
[----:B------:R-:W-:Y:S01]  /*3d40*/  IADD3 R6, R10, 0x188, RZ ;  /* 0x000001880a067810 */ /* 0x000fe20007ffe0ff */
[----:B------:R-:W-:Y:S01]  /*3d50*/  IMAD R15, R8, R5, R15 ;  /* 0x00000005080f7224 */ /* 0x000fe200078e020f */
[----:B------:R-:W-:Y:S01]  /*3d60*/  IADD3 R5, R10, 0x184, RZ ;  /* 0x000001840a057810 */ /* 0x000fe20007ffe0ff */
[--C-:B------:R-:W-:Y:S01]  /*3d70*/  @!P1 IMAD.IADD R13, R13, 0x1, -R8.reuse ;  /* 0x000000010d0d9824 */ /* 0x100fe200078e0a08 */
[----:B------:R-:W-:Y:S01]  /*3d80*/  ISETP.GT.U32.AND P1, PT, R8, R4, PT ;  /* 0x000000040800720c */ /* 0x000fe20003f24070 */
[--C-:B------:R-:W-:Y:S01]  /*3d90*/  @!P5 IMAD.IADD R12, R12, 0x1, -R8.reuse ;  /* 0x000000010c0cd824 */ /* 0x100fe200078e0a08 */
[----:B------:R-:W-:Y:S01]  /*3da0*/  ISETP.GT.U32.AND P5, PT, R8, R15, PT ;  /* 0x0000000f0800720c */ /* 0x000fe20003fa4070 */
[--C-:B------:R-:W-:Y:S01]  /*3db0*/  @!P6 IMAD.IADD R9, R9, 0x1, -R8.reuse ;  /* 0x000000010909e824 */ /* 0x100fe200078e0a08 */
[----:B------:R0:W-:Y:S01]  /*3dc0*/  STL [R1+0x174], R3 ;  /* 0x0001740301007387 */ /* 0x0001e20000100800 */
[----:B------:R-:W-:Y:S01]  /*3dd0*/  IMAD.MOV.U32 R20, RZ, RZ, R13 ;  /* 0x000000ffff147224 */ /* 0x000fe200078e000d */
[----:B------:R-:W-:Y:S01]  /*3de0*/  IABS R17, R6 ;  /* 0x0000000600117213 */ /* 0x000fe20000000000 */
[----:B------:R-:W-:Y:S01]  /*3df0*/  @!P3 IMAD.IADD R11, R11, 0x1, -R8 ;  /* 0x000000010b0bb824 */ /* 0x000fe200078e0a08 */
[----:B------:R-:W-:Y:S01]  /*3e00*/  ISETP.GE.AND P3, PT, R19, RZ, PT ;  /* 0x000000ff1300720c */ /* 0x000fe20003f66270 */
[----:B------:R-:W-:Y:S01]  /*3e10*/  IMAD.MOV R14, RZ, RZ, -R14 ;  /* 0x000000ffff0e7224 */ /* 0x000fe200078e0a0e */
[----:B------:R-:W-:Y:S01]  /*3e20*/  IABS R19, R5 ;  /* 0x0000000500137213 */ /* 0x000fe20000000000 */
[----:B------:R-:W-:Y:S01]  /*3e30*/  @!P2 IMAD.MOV R20, RZ, RZ, -R20 ;  /* 0x000000ffff14a224 */ /* 0x000fe200078e0a14 */
[----:B------:R-:W-:Y:S01]  /*3e40*/  ISETP.GE.AND P6, PT, R2, RZ, PT ;  /* 0x000000ff0200720c */ /* 0x000fe20003fc6270 */
[--C-:B------:R-:W-:Y:S01]  /*3e50*/  @!P1 IMAD.IADD R4, R4, 0x1, -R8.reuse ;  /* 0x0000000104049824 */ /* 0x100fe200078e0a08 */
[----:B------:R-:W-:Y:S01]  /*3e60*/  ISETP.GE.AND P1, PT, R16, RZ, PT ;  /* 0x000000ff1000720c */ /* 0x000fe20003f26270 */
[----:B------:R-:W-:Y:S01]  /*3e70*/  @!P5 IMAD.IADD R15, R15, 0x1, -R8 ;  /* 0x000000010f0fd824 */ /* 0x000fe200078e0a08 */
[----:B------:R-:W-:Y:S01]  /*3e80*/  STL [R1+0x14c], R20 ;  /* 0x00014c1401007387 */ /* 0x000fe20000100800 */
[----:B0-----:R-:W-:Y:S01]  /*3e90*/  IMAD.MOV.U32 R3, RZ, RZ, R9 ;  /* 0x000000ffff037224 */ /* 0x001fe200078e0009 */
[----:B------:R-:W-:Y:S01]  /*3ea0*/  ISETP.GT.U32.AND P2, PT, R8, R4, PT ;  /* 0x000000040800720c */ /* 0x000fe20003f44070 */
[----:B------:R-:W-:-:S02]  /*3eb0*/  IMAD.MOV.U32 R16, RZ, RZ, R19 ;  /* 0x000000ffff107224 */ /* 0x000fc400078e0013 */
[----:B------:R-:W-:Y:S01]  /*3ec0*/  @!P4 IMAD.MOV R3, RZ, RZ, -R3 ;  /* 0x000000ffff03c224 */ /* 0x000fe200078e0a03 */
[----:B------:R-:W-:Y:S01]  /*3ed0*/  ISETP.GT.U32.AND P4, PT, R8, R15, PT ;  /* 0x0000000f0800720c */ /* 0x000fe20003f84070 */
[----:B------:R-:W-:-:S03]  /*3ee0*/  IMAD.HI.U32 R13, R0, R16, RZ ;  /* 0x00000010000d7227 */ /* 0x000fc600078e00ff */
[----:B------:R0:W-:Y:S01]  /*3ef0*/  STL [R1+0x150], R3 ;  /* 0x0001500301007387 */ /* 0x0001e20000100800 */
[----:B------:R-:W-:Y:S02]  /*3f00*/  IMAD.MOV R9, RZ, RZ, -R13 ;  /* 0x000000ffff097224 */ /* 0x000fe400078e0a0d */
[C---:B------:R-:W-:Y:S02]  /*3f10*/  IMAD R18, R8.reuse, R14, R18 ;  /* 0x0000000e08127224 */ /* 0x040fe400078e0212 */
[----:B------:R-:W-:Y:S02]  /*3f20*/  IMAD R16, R8, R9, R16 ;  /* 0x0000000908107224 */ /* 0x000fe400078e0210 */
[----:B------:R-:W-:Y:S01]  /*3f30*/  IMAD.HI.U32 R2, R0, R17, RZ ;  /* 0x0000001100027227 */ /* 0x000fe200078e00ff */
[----:B------:R-:W-:-:S03]  /*3f40*/  ISETP.GT.U32.AND P5, PT, R8, R18, PT ;  /* 0x000000120800720c */ /* 0x000fc60003fa4070 */
[----:B------:R-:W-:Y:S01]  /*3f50*/  @!P4 IMAD.IADD R15, R15, 0x1, -R8 ;  /* 0x000000010f0fc824 */ /* 0x000fe200078e0a08 */
[----:B------:R-:W-:Y:S01]  /*3f60*/  ISETP.GT.U32.AND P4, PT, R8, R16, PT ;  /* 0x000000100800720c */ /* 0x000fe20003f84070 */
[----:B------:R-:W-:Y:S02]  /*3f70*/  IMAD.MOV R2, RZ, RZ, -R2 ;  /* 0x000000ffff027224 */ /* 0x000fe400078e0a02 */
[----:B0-----:R-:W-:Y:S01]  /*3f80*/  IMAD.MOV.U32 R3, RZ, RZ, R11 ;  /* 0x000000ffff037224 */ /* 0x001fe200078e000b */
[----:B------:R-:W-:Y:S01]  /*3f90*/  IADD3 R11, R10, 0x178, RZ ;  /* 0x000001780a0b7810 */ /* 0x000fe20007ffe0ff */
[----:B------:R-:W-:Y:S01]  /*3fa0*/  IMAD R17, R8, R2, R17 ;  /* 0x0000000208117224 */ /* 0x000fe200078e0211 */
[----:B------:R-:W-:Y:S01]  /*3fb0*/  IADD3 R2, R10, 0x180, RZ ;  /* 0x000001800a027810 */ /* 0x000fe20007ffe0ff */
[----:B------:R-:W-:Y:S01]  /*3fc0*/  @!P6 IMAD.MOV R3, RZ, RZ, -R3 ;  /* 0x000000ffff03e224 */ /* 0x000fe200078e0a03 */
[----:B------:R-:W-:Y:S01]  /*3fd0*/  IABS R14, R11 ;  /* 0x0000000b000e7213 */ /* 0x000fe20000000000 */
[--C-:B------:R-:W-:Y:S01]  /*3fe0*/  @!P2 IMAD.IADD R4, R4, 0x1, -R8.reuse ;  /* 0x000000010404a824 */ /* 0x100fe200078e0a08 */
[----:B------:R-:W-:Y:S01]  /*3ff0*/  ISETP.GT.U32.AND P6, PT, R8, R17, PT ;  /* 0x000000110800720c */ /* 0x000fe20003fc4070 */
[--C-:B------:R-:W-:Y:S01]  /*4000*/  @!P5 IMAD.IADD R18, R18, 0x1, -R8.reuse ;  /* 0x000000011212d824 */ /* 0x100fe200078e0a08 */
[----:B------:R-:W-:Y:S01]  /*4010*/  ISETP.GE.AND P2, PT, R6, RZ, PT ;  /* 0x000000ff0600720c */ /* 0x000fe20003f46270 */
[----:B------:R-:W-:Y:S01]  /*4020*/  @!P4 IMAD.IADD R16, R16, 0x1, -R8 ;  /* 0x000000011010c824 */ /* 0x000fe200078e0a08 */
[----:B------:R-:W-:Y:S01]  /*4030*/  IADD3 R6, R10, 0x17c, RZ ;  /* 0x0000017c0a067810 */ /* 0x000fe20007ffe0ff */
[----:B------:R-:W-:Y:S01]  /*4040*/  @!P0 IMAD.MOV R12, RZ, RZ, -R12 ;  /* 0x000000ffff0c8224 */ /* 0x000fe200078e0a0c */
[----:B------:R-:W-:Y:S01]  /*4050*/  ISETP.GE.AND P5, PT, R5, RZ, PT ;  /* 0x000000ff0500720c */ /* 0x000fe20003fa6270 */
[----:B------:R-:W-:Y:S01]  /*4060*/  IMAD.MOV.U32 R20, RZ, RZ, R15 ;  /* 0x000000ffff147224 */ /* 0x000fe200078e000f */
[----:B------:R-:W-:Y:S01]  /*4070*/  IABS R5, R6 ;  /* 0x0000000600057213 */ /* 0x000fe20000000000 */
[----:B------:R-:W-:Y:S01]  /*4080*/  IMAD.HI.U32 R19, R0, R14, RZ ;  /* 0x0000000e00137227 */ /* 0x000fe200078e00ff */
[----:B------:R-:W-:Y:S01]  /*4090*/  ISETP.GE.AND P0, PT, R7, RZ, PT ;  /* 0x000000ff0700720c */ /* 0x000fe20003f06270 */
[----:B------:R0:W-:Y:S01]  /*40a0*/  STL [R1+0x154], R12 ;  /* 0x0001540c01007387 */ /* 0x0001e20000100800 */
[----:B------:R-:W-:Y:S01]  /*40b0*/  ISETP.GT.U32.AND P4, PT, R8, R16, PT ;  /* 0x000000100800720c */ /* 0x000fe20003f84070 */
[----:B------:R-:W-:Y:S01]  /*40c0*/  IMAD.HI.U32 R7, R0, R5, RZ ;  /* 0x0000000500077227 */ /* 0x000fe200078e00ff */
[----:B------:R-:W-:Y:S01]  /*40d0*/  IABS R13, R2 ;  /* 0x00000002000d7213 */ /* 0x000fe20000000000 */
[----:B------:R2:W-:Y:S02]  /*40e0*/  STL [R1+0x158], R3 ;  /* 0x0001580301007387 */ /* 0x0005e40000100800 */
[----:B------:R-:W-:Y:S01]  /*40f0*/  @!P6 IMAD.IADD R17, R17, 0x1, -R8 ;  /* 0x000000011111e824 */ /* 0x000fe200078e0a08 */
[----:B------:R-:W-:Y:S01]  /*4100*/  ISETP.GT.U32.AND P6, PT, R8, R18, PT ;  /* 0x000000120800720c */ /* 0x000fe20003fc4070 */
[----:B------:R-:W-:-:S02]  /*4110*/  IMAD.MOV R7, RZ, RZ, -R7 ;  /* 0x000000ffff077224 */ /* 0x000fc400078e0a07 */
[----:B------:R-:W-:-:S04]  /*4120*/  IMAD.HI.U32 R9, R0, R13, RZ ;  /* 0x0000000d00097227 */ /* 0x000fc800078e00ff */
[----:B------:R-:W-:Y:S01]  /*4130*/  IMAD R5, R8, R7, R5 ;  /* 0x0000000708057224 */ /* 0x000fe200078e0205 */
[----:B------:R-:W-:Y:S01]  /*4140*/  IADD3 R7, R10, 0x170, RZ ;  /* 0x000001700a077810 */ /* 0x000fe20007ffe0ff */
[----:B------:R-:W-:Y:S02]  /*4150*/  IMAD.MOV R9, RZ, RZ, -R9 ;  /* 0x000000ffff097224 */ /* 0x000fe400078e0a09 */
[----:B------:R-:W-:Y:S01]  /*4160*/  @!P4 IMAD.IADD R16, R16, 0x1, -R8 ;  /* 0x000000011010c824 */ /* 0x000fe200078e0a08 */
[C---:B------:R-:W-:Y:S01]  /*4170*/  ISETP.GT.U32.AND P4, PT, R8.reuse, R5, PT ;  /* 0x000000050800720c */ /* 0x040fe20003f84070 */
[----:B------:R-:W-:Y:S01]  /*4180*/  IMAD R13, R8, R9, R13 ;  /* 0x00000009080d7224 */ /* 0x000fe200078e020d */
[----:B0-----:R-:W-:Y:S01]  /*4190*/  IABS R12, R7 ;  /* 0x00000007000c7213 */ /* 0x001fe20000000000 */
[----:B--2---:R-:W-:Y:S01]  /*41a0*/  IMAD.MOV.U32 R3, RZ, RZ, R4 ;  /* 0x000000ffff037224 */ /* 0x004fe200078e0004 */
[----:B------:R-:W-:Y:S01]  /*41b0*/  IADD3 R4, R10, 0x174, RZ ;  /* 0x000001740a047810 */ /* 0x000fe20007ffe0ff */
[----:B------:R-:W-:Y:S01]  /*41c0*/  @!P6 IMAD.IADD R18, R18, 0x1, -R8 ;  /* 0x000000011212e824 */ /* 0x000fe200078e0a08 */
[C---:B------:R-:W-:Y:S01]  /*41d0*/  ISETP.GT.U32.AND P6, PT, R8.reuse, R13, PT ;  /* 0x0000000d0800720c */ /* 0x040fe20003fc4070 */
[----:B------:R-:W-:Y:S01]  /*41e0*/  @!P3 IMAD.MOV R3, RZ, RZ, -R3 ;  /* 0x000000ffff03b224 */ /* 0x000fe200078e0a03 */
[----:B------:R-:W-:Y:S01]  /*41f0*/  ISETP.GT.U32.AND P3, PT, R8, R17, PT ;  /* 0x000000110800720c */ /* 0x000fe20003f64070 */
[----:B------:R-:W-:Y:S01]  /*4200*/  IMAD.HI.U32 R15, R0, R12, RZ ;  /* 0x0000000c000f7227 */ /* 0x000fe200078e00ff */
[----:B------:R-:W-:-:S02]  /*4210*/  IABS R9, R4 ;  /* 0x0000000400097213 */ /* 0x000fc40000000000 */
[----:B------:R0:W-:Y:S01]  /*4220*/  STL [R1+0x15c], R3 ;  /* 0x00015c0301007387 */ /* 0x0001e20000100800 */
[----:B------:R-:W-:Y:S02]  /*4230*/  @!P4 IMAD.IADD R5, R5, 0x1, -R8 ;  /* 0x000000010505c824 */ /* 0x000fe400078e0a08 */
[----:B------:R-:W-:Y:S02]  /*4240*/  @!P1 IMAD.MOV R20, RZ, RZ, -R20 ;  /* 0x000000ffff149224 */ /* 0x000fe400078e0a14 */
[----:B------:R-:W-:Y:S02]  /*4250*/  IMAD.MOV R15, RZ, RZ, -R15 ;  /* 0x000000ffff0f7224 */ /* 0x000fe400078e0a0f */
[--C-:B------:R-:W-:Y:S01]  /*4260*/  @!P6 IMAD.IADD R13, R13, 0x1, -R8.reuse ;  /* 0x000000010d0de824 */ /* 0x100fe200078e0a08 */
[----:B------:R-:W-:Y:S01]  /*4270*/  STL [R1+0xe4], R20 ;  /* 0x0000e41401007387 */ /* 0x000fe20000100800 */
[----:B------:R-:W-:Y:S01]  /*4280*/  @!P3 IMAD.IADD R17, R17, 0x1, -R8 ;  /* 0x000000011111b824 */ /* 0x000fe200078e0a08 */
[----:B------:R-:W-:Y:S01]  /*4290*/  ISETP.GE.AND P3, PT, R2, RZ, PT ;  /* 0x000000ff0200720c */ /* 0x000fe20003f66270 */
[----:B0-----:R-:W-:Y:S01]  /*42a0*/  IMAD.MOV.U32 R3, RZ, RZ, R18 ;  /* 0x000000ffff037224 */ /* 0x001fe200078e0012 */
[----:B------:R-:W-:Y:S01]  /*42b0*/  ISETP.GT.U32.AND P1, PT, R8, R13, PT ;  /* 0x0000000d0800720c */ /* 0x000fe20003f24070 */
[----:B------:R-:W-:Y:S01]  /*42c0*/  IMAD.MOV R19, RZ, RZ, -R19 ;  /* 0x000000ffff137224 */ /* 0x000fe200078e0a13 */
[----:B------:R-:W-:Y:S01]  /*42d0*/  ISETP.GE.AND P6, PT, R6, RZ, PT ;  /* 0x000000ff0600720c */ /* 0x000fe20003fc6270 */
[----:B------:R-:W-:Y:S01]  /*42e0*/  @!P0 IMAD.MOV R3, RZ, RZ, -R3 ;  /* 0x000000ffff038224 */ /* 0x000fe200078e0a03 */
[C---:B------:R-:W-:Y:S01]  /*42f0*/  ISETP.GT.U32.AND P0, PT, R8.reuse, R5, PT ;  /* 0x000000050800720c */ /* 0x040fe20003f04070 */
[----:B------:R-:W-:Y:S01]  /*4300*/  @!P2 IMAD.MOV R17, RZ, RZ, -R17 ;  /* 0x000000ffff11a224 */ /* 0x000fe200078e0a11 */
[----:B------:R-:W-:Y:S01]  /*4310*/  ISETP.GE.AND P2, PT, R11, RZ, PT ;  /* 0x000000ff0b00720c */ /* 0x000fe20003f46270 */
[----:B------:R-:W-:Y:S01]  /*4320*/  IMAD R11, R8, R15, R12 ;  /* 0x0000000f080b7224 */ /* 0x000fe200078e020c */
[----:B------:R0:W-:Y:S01]  /*4330*/  STL [R1+0xe8], R3 ;  /* 0x0000e80301007387 */ /* 0x0001e20000100800 */
[----:B------:R-:W-:Y:S01]  /*4340*/  IMAD.HI.U32 R2, R0, R9, RZ ;  /* 0x0000000900027227 */ /* 0x000fe200078e00ff */
[----:B------:R-:W-:-:S02]  /*4350*/  IADD3 R6, R10, 0x16c, RZ ;  /* 0x0000016c0a067810 */ /* 0x000fc40007ffe0ff */
[----:B------:R-:W-:Y:S01]  /*4360*/  STL [R1+0xf8], R17 ;  /* 0x0000f81101007387 */ /* 0x000fe20000100800 */
[----:B------:R-:W-:Y:S01]  /*4370*/  IMAD R14, R8, R19, R14 ;  /* 0x00000013080e7224 */ /* 0x000fe200078e020e */
[----:B------:R-:W-:Y:S01]  /*4380*/  IADD3 R19, R10, 0x118, RZ ;  /* 0x000001180a137810 */ /* 0x000fe20007ffe0ff */
[----:B------:R-:W-:Y:S02]  /*4390*/  IMAD.MOV R2, RZ, RZ, -R2 ;  /* 0x000000ffff027224 */ /* 0x000fe400078e0a02 */
[----:B------:R-:W-:Y:S01]  /*43a0*/  @!P0 IMAD.IADD R5, R5, 0x1, -R8 ;  /* 0x0000000105058824 */ /* 0x000fe200078e0a08 */
[C---:B------:R-:W-:Y:S01]  /*43b0*/  ISETP.GT.U32.AND P0, PT, R8.reuse, R11, PT ;  /* 0x0000000b0800720c */ /* 0x040fe20003f04070 */
[----:B0-----:R-:W-:Y:S01]  /*43c0*/  IMAD.MOV.U32 R3, RZ, RZ, R16 ;  /* 0x000000ffff037224 */ /* 0x001fe200078e0010 */
[C---:B------:R-:W-:Y:S01]  /*43d0*/  ISETP.GT.U32.AND P4, PT, R8.reuse, R14, PT ;  /* 0x0000000e0800720c */ /* 0x040fe20003f84070 */
[C---:B------:R-:W-:Y:S01]  /*43e0*/  IMAD R9, R8.reuse, R2, R9 ;  /* 0x0000000208097224 */ /* 0x040fe200078e0209 */
[----:B------:R-:W-:Y:S01]  /*43f0*/  IABS R2, R6 ;  /* 0x0000000600027213 */ /* 0x000fe20000000000 */
[----:B------:R-:W-:Y:S01]  /*4400*/  @!P5 IMAD.MOV R3, RZ, RZ, -R3 ;  /* 0x000000ffff03d224 */ /* 0x000fe200078e0a03 */
[----:B------:R-:W-:Y:S01]  /*4410*/  IABS R20, R19 ;  /* 0x0000001300147213 */ /* 0x000fe20000000000 */
[----:B------:R-:W-:Y:S01]  /*4420*/  @!P1 IMAD.IADD R13, R13, 0x1, -R8 ;  /* 0x000000010d0d9824 */ /* 0x000fe200078e0a08 */
[----:B------:R-:W-:Y:S01]  /*4430*/  ISETP.GT.U32.AND P5, PT, R8, R9, PT ;  /* 0x000000090800720c */ /* 0x000fe20003fa4070 */
[----:B------:R-:W-:Y:S01]  /*4440*/  IMAD.HI.U32 R12, R0, R2, RZ ;  /* 0x00000002000c7227 */ /* 0x000fe200078e00ff */
[----:B------:R0:W-:Y:S01]  /*4450*/  STL [R1+0x13c], R3 ;  /* 0x00013c0301007387 */ /* 0x0001e20000100800 */
[----:B------:R-:W-:-:S02]  /*4460*/  ISETP.GE.AND P1, PT, R4, RZ, PT ;  /* 0x000000ff0400720c */ /* 0x000fc40003f26270 */
[----:B------:R-:W-:Y:S01]  /*4470*/  IADD3 R4, R10, 0x168, RZ ;  /* 0x000001680a047810 */ /* 0x000fe20007ffe0ff */
[--C-:B------:R-:W-:Y:S02]  /*4480*/  @!P0 IMAD.IADD R11, R11, 0x1, -R8.reuse ;  /* 0x000000010b0b8824 */ /* 0x100fe400078e0a08 */
[----:B------:R-:W-:Y:S01]  /*4490*/  @!P4 IMAD.IADD R14, R14, 0x1, -R8 ;  /* 0x000000010e0ec824 */ /* 0x000fe200078e0a08 */
[----:B------:R-:W-:Y:S01]  /*44a0*/  ISETP.GE.AND P4, PT, R7, RZ, PT ;  /* 0x000000ff0700720c */ /* 0x000fe20003f86270 */
[----:B------:R-:W-:Y:S01]  /*44b0*/  IMAD.MOV R12, RZ, RZ, -R12 ;  /* 0x000000ffff0c7224 */ /* 0x000fe200078e0a0c */
[----:B------:R-:W-:Y:S01]  /*44c0*/  ISETP.GT.U32.AND P0, PT, R8, R11, PT ;  /* 0x0000000b0800720c */ /* 0x000fe20003f04070 */
[----:B0-----:R-:W-:Y:S01]  /*44d0*/  IMAD.MOV.U32 R3, RZ, RZ, R13 ;  /* 0x000000ffff037224 */ /* 0x001fe200078e000d */
[----:B------:R-:W-:Y:S01]  /*44e0*/  IABS R13, R4 ;  /* 0x00000004000d7213 */ /* 0x000fe20000000000 */
[----:B------:R-:W-:Y:S01]  /*44f0*/  @!P5 IMAD.IADD R9, R9, 0x1, -R8 ;  /* 0x000000010909d824 */ /* 0x000fe200078e0a08 */
[----:B------:R-:W-:Y:S01]  /*4500*/  IADD3 R7, R10, 0x164, RZ ;  /* 0x000001640a077810 */ /* 0x000fe20007ffe0ff */
[----:B------:R-:W-:Y:S01]  /*4510*/  @!P3 IMAD.MOV R3, RZ, RZ, -R3 ;  /* 0x000000ffff03b224 */ /* 0x000fe200078e0a03 */
[C---:B------:R-:W-:Y:S01]  /*4520*/  ISETP.GT.U32.AND P3, PT, R8.reuse, R14, PT ;  /* 0x0000000e0800720c */ /* 0x040fe20003f64070 */
[C---:B------:R-:W-:Y:S01]  /*4530*/  IMAD R2, R8.reuse, R12, R2 ;  /* 0x0000000c08027224 */ /* 0x040fe200078e0202 */
[----:B------:R-:W-:Y:S01]  /*4540*/  ISETP.GT.U32.AND P5, PT, R8, R9, PT ;  /* 0x000000090800720c */ /* 0x000fe20003fa4070 */
[----:B------:R-:W-:Y:S01]  /*4550*/  IMAD.HI.U32 R24, R0, R20, RZ ;  /* 0x0000001400187227 */ /* 0x000fe200078e00ff */
[----:B------:R0:W-:Y:S01]  /*4560*/  STL [R1+0x140], R3 ;  /* 0x0001400301007387 */ /* 0x0001e20000100800 */
[----:B------:R-:W-:-:S02]  /*4570*/  IABS R12, R7 ;  /* 0x00000007000c7213 */ /* 0x000fc40000000000 */
[----:B------:R-:W-:Y:S02]  /*4580*/  @!P0 IMAD.IADD R11, R11, 0x1, -R8 ;  /* 0x000000010b0b8824 */ /* 0x000fe400078e0a08 */
[----:B------:R-:W-:Y:S02]  /*4590*/  IMAD.MOV R24, RZ, RZ, -R24 ;  /* 0x000000ffff187224 */ /* 0x000fe400078e0a18 */
[----:B------:R-:W-:-:S04]  /*45a0*/  IMAD.HI.U32 R16, R0, R12, RZ ;  /* 0x0000000c00107227 */ /* 0x000fc800078e00ff */
[----:B0-----:R-:W-:Y:S02]  /*45b0*/  IMAD.MOV.U32 R3, RZ, RZ, R5 ;  /* 0x000000ffff037224 */ /* 0x001fe400078e0005 */
[----:B------:R-:W-:-:S04]  /*45c0*/  IMAD.HI.U32 R5, R0, R13, RZ ;  /* 0x0000000d00057227 */ /* 0x000fc800078e00ff */
[----:B------:R-:W-:Y:S02]  /*45d0*/  IMAD.MOV R5, RZ, RZ, -R5 ;  /* 0x000000ffff057224 */ /* 0x000fe400078e0a05 */
[--C-:B------:R-:W-:Y:S01]  /*45e0*/  @!P3 IMAD.IADD R14, R14, 0x1, -R8.reuse ;  /* 0x000000010e0eb824 */ /* 0x100fe200078e0a08 */
[C---:B------:R-:W-:Y:S01]  /*45f0*/  ISETP.GT.U32.AND P3, PT, R8.reuse, R2, PT ;  /* 0x000000020800720c */ /* 0x040fe20003f64070 */
[----:B------:R-:W-:Y:S01]  /*4600*/  IMAD R13, R8, R5, R13 ;  /* 0x00000005080d7224 */ /* 0x000fe200078e020d */
[----:B------:R-:W-:Y:S01]  /*4610*/  IADD3 R5, R10, 0x15c, RZ ;  /* 0x0000015c0a057810 */ /* 0x000fe20007ffe0ff */
[----:B------:R-:W-:Y:S01]  /*4620*/  @!P5 IMAD.IADD R9, R9, 0x1, -R8 ;  /* 0x000000010909d824 */ /* 0x000fe200078e0a08 */
[----:B------:R-:W-:Y:S01]  /*4630*/  ISETP.GE.AND P5, PT, R4, RZ, PT ;  /* 0x000000ff0400720c */ /* 0x000fe20003fa6270 */
[----:B------:R-:W-:Y:S01]  /*4640*/  @!P6 IMAD.MOV R3, RZ, RZ, -R3 ;  /* 0x000000ffff03e224 */ /* 0x000fe200078e0a03 */
[----:B------:R-:W-:Y:S01]  /*4650*/  ISETP.GT.U32.AND P0, PT, R8, R13, PT ;  /* 0x0000000d0800720c */ /* 0x000fe20003f04070 */
[----:B------:R-:W-:Y:S01]  /*4660*/  IMAD.MOV R16, RZ, RZ, -R16 ;  /* 0x000000ffff107224 */ /* 0x000fe200078e0a10 */
[----:B------:R-:W-:Y:S01]  /*4670*/  IADD3 R4, R10, 0x160, RZ ;  /* 0x000001600a047810 */ /* 0x000fe20007ffe0ff */
[----:B------:R-:W-:Y:S01]  /*4680*/  IMAD R20, R8, R24, R20 ;  /* 0x0000001808147224 */ /* 0x000fe200078e0214 */
[----:B------:R-:W-:Y:S01]  /*4690*/  ISETP.GE.AND P6, PT, R6, RZ, PT ;  /* 0x000000ff0600720c */ /* 0x000fe20003fc6270 */
[----:B------:R0:W-:Y:S01]  /*46a0*/  STL [R1+0x148], R3 ;  /* 0x0001480301007387 */ /* 0x0001e20000100800 */
[----:B------:R-:W-:Y:S01]  /*46b0*/  IABS R6, R4 ;  /* 0x0000000400067213 */ /* 0x000fe20000000000 */
[----:B------:R-:W-:Y:S01]  /*46c0*/  @!P3 IMAD.IADD R2, R2, 0x1, -R8 ;  /* 0x000000010202b824 */ /* 0x000fe200078e0a08 */
[----:B------:R-:W-:Y:S01]  /*46d0*/  ISETP.GE.AND P3, PT, R7, RZ, PT ;  /* 0x000000ff0700720c */ /* 0x000fe20003f66270 */
[----:B------:R-:W-:Y:S01]  /*46e0*/  IMAD R12, R8, R16, R12 ;  /* 0x00000010080c7224 */ /* 0x000fe200078e020c */
[----:B------:R-:W-:Y:S01]  /*46f0*/  IABS R15, R5 ;  /* 0x00000005000f7213 */ /* 0x000fe20000000000 */
[----:B------:R-:W-:Y:S01]  /*4700*/  IMAD.HI.U32 R7, R0, R6, RZ ;  /* 0x0000000600077227 */ /* 0x000fe200078e00ff */
[----:B------:R-:W-:-:S03]  /*4710*/  IADD3 R24, R10, 0x38, RZ ;  /* 0x000000380a187810 */ /* 0x000fc60007ffe0ff */
[----:B------:R-:W-:Y:S02]  /*4720*/  @!P0 IMAD.IADD R13, R13, 0x1, -R8 ;  /* 0x000000010d0d8824 */ /* 0x000fe400078e0a08 */
[----:B0-----:R-:W-:Y:S02]  /*4730*/  IMAD.MOV.U32 R3, RZ, RZ, R14 ;  /* 0x000000ffff037224 */ /* 0x001fe400078e000e */
[----:B------:R-:W-:Y:S01]  /*4740*/  IMAD.MOV.U32 R14, RZ, RZ, R9 ;  /* 0x000000ffff0e7224 */ /* 0x000fe200078e0009 */
[C---:B------:R-:W-:Y:S01]  /*4750*/  ISETP.GT.U32.AND P0, PT, R8.reuse, R13, PT ;  /* 0x0000000d0800720c */ /* 0x040fe20003f04070 */
[----:B------:R-:W-:Y:S01]  /*4760*/  @!P2 IMAD.MOV R3, RZ, RZ, -R3 ;  /* 0x000000ffff03a224 */ /* 0x000fe200078e0a03 */
[C---:B------:R-:W-:Y:S01]  /*4770*/  ISETP.GT.U32.AND P2, PT, R8.reuse, R2, PT ;  /* 0x000000020800720c */ /* 0x040fe20003f44070 */
[----:B------:R-:W-:Y:S01]  /*4780*/  @!P1 IMAD.MOV R14, RZ, RZ, -R14 ;  /* 0x000000ffff0e9224 */ /* 0x000fe200078e0a0e */
[----:B------:R-:W-:Y:S01]  /*4790*/  ISETP.GT.U32.AND P1, PT, R8, R12, PT ;  /* 0x0000000c0800720c */ /* 0x000fe20003f24070 */
[----:B------:R-:W-:Y:S01]  /*47a0*/  IMAD.MOV R7, RZ, RZ, -R7 ;  /* 0x000000ffff077224 */ /* 0x000fe200078e0a07 */
[----:B------:R0:W-:Y:S01]  /*47b0*/  STL [R1+0x144], R3 ;  /* 0x0001440301007387 */ /* 0x0001e20000100800 */
[----:B------:R-:W-:-:S03]  /*47c0*/  IMAD.HI.U32 R9, R0, R15, RZ ;  /* 0x0000000f00097227 */ /* 0x000fc600078e00ff */
[----:B------:R2:W-:Y:S01]  /*47d0*/  STL [R1+0x120], R14 ;  /* 0x0001200e01007387 */ /* 0x0005e20000100800 */
[C---:B------:R-:W-:Y:S02]  /*47e0*/  IMAD R6, R8.reuse, R7, R6 ;  /* 0x0000000708067224 */ /* 0x040fe400078e0206 */
[--C-:B------:R-:W-:Y:S02]  /*47f0*/  @!P0 IMAD.IADD R13, R13, 0x1, -R8.reuse ;  /* 0x000000010d0d8824 */ /* 0x100fe400078e0a08 */
[----:B------:R-:W-:Y:S01]  /*4800*/  IMAD.MOV R9, RZ, RZ, -R9 ;  /* 0x000000ffff097224 */ /* 0x000fe200078e0a09 */
[----:B------:R-:W-:Y:S01]  /*4810*/  ISETP.GT.U32.AND P0, PT, R8, R6, PT ;  /* 0x000000060800720c */ /* 0x000fe20003f04070 */
[--C-:B------:R-:W-:Y:S01]  /*4820*/  @!P2 IMAD.IADD R2, R2, 0x1, -R8.reuse ;  /* 0x000000010202a824 */ /* 0x100fe200078e0a08 */
[----:B------:R-:W-:Y:S01]  /*4830*/  ISETP.GE.AND P2, PT, R5, RZ, PT ;  /* 0x000000ff0500720c */ /* 0x000fe20003f46270 */
[----:B------:R-:W-:Y:S02]  /*4840*/  @!P1 IMAD.IADD R12, R12, 0x1, -R8 ;  /* 0x000000010c0c9824 */ /* 0x000fe400078e0a08 */
[----:B0-----:R-:W-:Y:S01]  /*4850*/  IMAD.MOV.U32 R3, RZ, RZ, R11 ;  /* 0x000000ffff037224 */ /* 0x001fe200078e000b */
[----:B------:R-:W-:Y:S01]  /*4860*/  IADD3 R11, R10, 0x158, RZ ;  /* 0x000001580a0b7810 */ /* 0x000fe20007ffe0ff */
[C---:B------:R-:W-:Y:S01]  /*4870*/  IMAD R15, R8.reuse, R9, R15 ;  /* 0x00000009080f7224 */ /* 0x040fe200078e020f */
[----:B------:R-:W-:Y:S01]  /*4880*/  ISETP.GT.U32.AND P1, PT, R8, R12, PT ;  /* 0x0000000c0800720c */ /* 0x000fe20003f24070 */
[----:B--2---:R-:W-:Y:S01]  /*4890*/  IMAD.MOV.U32 R14, RZ, RZ, R2 ;  /* 0x000000ffff0e7224 */ /* 0x004fe200078e0002 */
[----:B------:R-:W-:Y:S01]  /*48a0*/  IABS R5, R11 ;  /* 0x0000000b00057213 */ /* 0x000fe20000000000 */
[----:B------:R-:W-:Y:S01]  /*48b0*/  @!P4 IMAD.MOV R3, RZ, RZ, -R3 ;  /* 0x000000ffff03c224 */ /* 0x000fe200078e0a03 */
[----:B------:R-:W-:Y:S01]  /*48c0*/  IADD3 R9, R10, 0x154, RZ ;  /* 0x000001540a097810 */ /* 0x000fe20007ffe0ff */
[----:B------:R-:W-:Y:S01]  /*48d0*/  @!P6 IMAD.MOV R14, RZ, RZ, -R14 ;  /* 0x000000ffff0ee224 */ /* 0x000fe200078e0a0e */
[----:B------:R-:W-:Y:S01]  /*48e0*/  ISETP.GT.U32.AND P6, PT, R8, R15, PT ;  /* 0x0000000f0800720c */ /* 0x000fe20003fc4070 */
[----:B------:R-:W-:Y:S01]  /*48f0*/  @!P0 IMAD.IADD R6, R6, 0x1, -R8 ;  /* 0x0000000106068824 */ /* 0x000fe200078e0a08 */
[----:B------:R0:W-:Y:S01]  /*4900*/  STL [R1+0x124], R3 ;  /* 0x0001240301007387 */ /* 0x0001e20000100800 */
[----:B------:R-:W-:-:S02]  /*4910*/  IABS R7, R9 ;  /* 0x0000000900077213 */ /* 0x000fc40000000000 */
[----:B------:R-:W-:Y:S01]  /*4920*/  ISETP.GE.AND P4, PT, R4, RZ, PT ;  /* 0x000000ff0400720c */ /* 0x000fe20003f86270 */
[----:B------:R-:W-:Y:S01]  /*4930*/  STL [R1+0x138], R14 ;  /* 0x0001380e01007387 */ /* 0x000fe20000100800 */
[----:B------:R-:W-:Y:S01]  /*4940*/  ISETP.GT.U32.AND P0, PT, R8, R6, PT ;  /* 0x000000060800720c */ /* 0x000fe20003f04070 */
[----:B------:R-:W-:Y:S01]  /*4950*/  @!P1 IMAD.IADD R12, R12, 0x1, -R8 ;  /* 0x000000010c0c9824 */ /* 0x000fe200078e0a08 */
[----:B------:R-:W-:Y:S01]  /*4960*/  ISETP.GE.AND P1, PT, R9, RZ, PT ;  /* 0x000000ff0900720c */ /* 0x000fe20003f26270 */
[----:B------:R-:W-:Y:S01]  /*4970*/  IMAD.HI.U32 R9, R0, R7, RZ ;  /* 0x0000000700097227 */ /* 0x000fe200078e00ff */
[----:B------:R-:W-:-:S03]  /*4980*/  IADD3 R4, R10, 0x150, RZ ;  /* 0x000001500a047810 */ /* 0x000fc60007ffe0ff */
[----:B0-----:R-:W-:Y:S01]  /*4990*/  IMAD.MOV.U32 R3, RZ, RZ, R13 ;  /* 0x000000ffff037224 */ /* 0x001fe200078e000d */
[----:B------:R-:W-:Y:S01]  /*49a0*/  IABS R2, R4 ;  /* 0x0000000400027213 */ /* 0x000fe20000000000 */
[----:B------:R-:W-:-:S04]  /*49b0*/  IMAD.HI.U32 R13, R0, R5, RZ ;  /* 0x00000005000d7227 */ /* 0x000fc800078e00ff */
[----:B------:R-:W-:Y:S01]  /*49c0*/  @!P5 IMAD.MOV R3, RZ, RZ, -R3 ;  /* 0x000000ffff03d224 */ /* 0x000fe200078e0a03 */
[----:B------:R-:W-:Y:S01]  /*49d0*/  ISETP.GE.AND P5, PT, R11, RZ, PT ;  /* 0x000000ff0b00720c */ /* 0x000fe20003fa6270 */
[--C-:B------:R-:W-:Y:S02]  /*49e0*/  @!P6 IMAD.IADD R15, R15, 0x1, -R8.reuse ;  /* 0x000000010f0fe824 */ /* 0x100fe400078e0a08 */
[----:B------:R-:W-:Y:S01]  /*49f0*/  IMAD.MOV R13, RZ, RZ, -R13 ;  /* 0x000000ffff0d7224 */ /* 0x000fe200078e0a0d */
[----:B------:R0:W-:Y:S01]  /*4a00*/  STL [R1+0x134], R3 ;  /* 0x0001340301007387 */ /* 0x0001e20000100800 */
[----:B------:R-:W-:Y:S01]  /*4a10*/  IMAD.MOV R9, RZ, RZ, -R9 ;  /* 0x000000ffff097224 */ /* 0x000fe200078e0a09 */
[C---:B------:R-:W-:Y:S01]  /*4a20*/  ISETP.GT.U32.AND P6, PT, R8.reuse, R15, PT ;  /* 0x0000000f0800720c */ /* 0x040fe20003fc4070 */
[----:B------:R-:W-:Y:S02]  /*4a30*/  IMAD R5, R8, R13, R5 ;  /* 0x0000000d08057224 */ /* 0x000fe400078e0205 */
[----:B------:R-:W-:-:S02]  /*4a40*/  @!P0 IMAD.IADD R6, R6, 0x1, -R8 ;  /* 0x0000000106068824 */ /* 0x000fc400078e0a08 */
[----:B------:R-:W-:Y:S01]  /*4a50*/  IMAD.HI.U32 R11, R0, R2, RZ ;  /* 0x00000002000b7227 */ /* 0x000fe200078e00ff */
[----:B------:R-:W-:-:S03]  /*4a60*/  ISETP.GT.U32.AND P0, PT, R8, R5, PT ;  /* 0x000000050800720c */ /* 0x000fc60003f04070 */
[----:B0-----:R-:W-:Y:S02]  /*4a70*/  IMAD.MOV.U32 R3, RZ, RZ, R12 ;  /* 0x000000ffff037224 */ /* 0x001fe400078e000c */
[----:B------:R-:W-:Y:S02]  /*4a80*/  IMAD.MOV R11, RZ, RZ, -R11 ;  /* 0x000000ffff0b7224 */ /* 0x000fe400078e0a0b */
[----:B------:R-:W-:Y:S01]  /*4a90*/  @!P3 IMAD.MOV R3, RZ, RZ, -R3 ;  /* 0x000000ffff03b224 */ /* 0x000fe200078e0a03 */
[----:B------:R-:W-:Y:S01]  /*4aa0*/  ISETP.GE.AND P3, PT, R4, RZ, PT ;  /* 0x000000ff0400720c */ /* 0x000fe20003f66270 */
[----:B------:R-:W-:Y:S01]  /*4ab0*/  IMAD R4, R8, R9, R7 ;  /* 0x0000000908047224 */ /* 0x000fe200078e0207 */
[----:B------:R-:W-:Y:S01]  /*4ac0*/  IADD3 R9, R10, 0x140, RZ ;  /* 0x000001400a097810 */ /* 0x000fe20007ffe0ff */
[----:B------:R-:W-:Y:S01]  /*4ad0*/  @!P6 IMAD.IADD R15, R15, 0x1, -R8 ;  /* 0x000000010f0fe824 */ /* 0x000fe200078e0a08 */
[----:B------:R0:W-:Y:S01]  /*4ae0*/  STL [R1+0x130], R3 ;  /* 0x0001300301007387 */ /* 0x0001e20000100800 */
[----:B------:R-:W-:Y:S01]  /*4af0*/  IMAD R2, R8, R11, R2 ;  /* 0x0000000b08027224 */ /* 0x000fe200078e0202 */
[----:B------:R-:W-:Y:S01]  /*4b00*/  IADD3 R11, R10, 0x14c, RZ ;  /* 0x0000014c0a0b7810 */ /* 0x000fe20007ffe0ff */
[----:B------:R-:W-:Y:S01]  /*4b10*/  @!P0 IMAD.IADD R5, R5, 0x1, -R8 ;  /* 0x0000000105058824 */ /* 0x000fe200078e0a08 */
[----:B------:R-:W-:-:S02]  /*4b20*/  IABS R14, R9 ;  /* 0x00000009000e7213 */ /* 0x000fc40000000000 */
[----:B------:R-:W-:Y:S02]  /*4b30*/  ISETP.GE.AND P6, PT, R11, RZ, PT ;  /* 0x000000ff0b00720c */ /* 0x000fe40003fc6270 */
[----:B------:R-:W-:Y:S01]  /*4b40*/  ISETP.GT.U32.AND P0, PT, R8, R5, PT ;  /* 0x000000050800720c */ /* 0x000fe20003f04070 */
[----:B0-----:R-:W-:Y:S01]  /*4b50*/  IMAD.MOV.U32 R3, RZ, RZ, R6 ;  /* 0x000000ffff037224 */ /* 0x001fe200078e0006 */
[----:B------:R-:W-:Y:S02]  /*4b60*/  IADD3 R6, R10, 0x148, RZ ;  /* 0x000001480a067810 */ /* 0x000fe40007ffe0ff */
[----:B------:R-:W-:Y:S01]  /*4b70*/  IABS R11, R11 ;  /* 0x0000000b000b7213 */ /* 0x000fe20000000000 */
[----:B------:R-:W-:Y:S01]  /*4b80*/  @!P4 IMAD.MOV R3, RZ, RZ, -R3 ;  /* 0x000000ffff03c224 */ /* 0x000fe200078e0a03 */
[----:B------:R-:W-:Y:S02]  /*4b90*/  ISETP.GT.U32.AND P4, PT, R8, R4, PT ;  /* 0x000000040800720c */ /* 0x000fe40003f84070 */
[----:B------:R-:W-:-:S02]  /*4ba0*/  IABS R12, R6 ;  /* 0x00000006000c7213 */ /* 0x000fc40000000000 */
[----:B------:R0:W-:Y:S01]  /*4bb0*/  STL [R1+0x1fc], R3 ;  /* 0x0001fc0301007387 */ /* 0x0001e20000100800 */
[----:B------:R-:W-:Y:S02]  /*4bc0*/  IADD3 R7, R10, 0x144, RZ ;  /* 0x000001440a077810 */ /* 0x000fe40007ffe0ff */
[----:B------:R-:W-:Y:S01]  /*4bd0*/  @!P0 IMAD.IADD R5, R5, 0x1, -R8 ;  /* 0x0000000105058824 */ /* 0x000fe200078e0a08 */
[----:B------:R-:W-:Y:S01]  /*4be0*/  ISETP.GE.AND P0, PT, R6, RZ, PT ;  /* 0x000000ff0600720c */ /* 0x000fe20003f06270 */
[----:B------:R-:W-:Y:S01]  /*4bf0*/  IMAD.HI.U32 R16, R0, R12, RZ ;  /* 0x0000000c00107227 */ /* 0x000fe200078e00ff */
[----:B------:R-:W-:-:S03]  /*4c00*/  IABS R13, R7 ;  /* 0x00000007000d7213 */ /* 0x000fc60000000000 */
[----:B------:R-:W-:Y:S02]  /*4c10*/  IMAD.MOV R16, RZ, RZ, -R16 ;  /* 0x000000ffff107224 */ /* 0x000fe400078e0a10 */
[----:B0-----:R-:W-:Y:S02]  /*4c20*/  IMAD.MOV.U32 R3, RZ, RZ, R15 ;  /* 0x000000ffff037224 */ /* 0x001fe400078e000f */
[----:B------:R-:W-:Y:S02]  /*4c30*/  @!P4 IMAD.IADD R4, R4, 0x1, -R8 ;  /* 0x000000010404c824 */ /* 0x000fe400078e0a08 */
[----:B------:R-:W-:Y:S01]  /*4c40*/  @!P2 IMAD.MOV R3, RZ, RZ, -R3 ;  /* 0x000000ffff03a224 */ /* 0x000fe200078e0a03 */
[----:B------:R-:W-:Y:S01]  /*4c50*/  ISETP.GT.U32.AND P2, PT, R8, R2, PT ;  /* 0x000000020800720c */ /* 0x000fe20003f44070 */
[----:B------:R-:W-:Y:S01]  /*4c60*/  IMAD.HI.U32 R15, R0, R11, RZ ;  /* 0x0000000b000f7227 */ /* 0x000fe200078e00ff */
[----:B------:R-:W-:Y:S02]  /*4c70*/  ISETP.GT.U32.AND P4, PT, R8, R4, PT ;  /* 0x000000040800720c */ /* 0x000fe40003f84070 */
[----:B------:R0:W-:Y:S01]  /*4c80*/  STL [R1+0x12c], R3 ;  /* 0x00012c0301007387 */ /* 0x0001e20000100800 */
[----:B------:R-:W-:-:S02]  /*4c90*/  IMAD.MOV R15, RZ, RZ, -R15 ;  /* 0x000000ffff0f7224 */ /* 0x000fc400078e0a0f */
[C---:B------:R-:W-:Y:S02]  /*4ca0*/  IMAD R16, R8.reuse, R16, R12 ;  /* 0x0000001008107224 */ /* 0x040fe400078e020c */
[----:B------:R-:W-:Y:S02]  /*4cb0*/  IMAD.MOV.U32 R18, RZ, RZ, R5 ;  /* 0x000000ffff127224 */ /* 0x000fe400078e0005 */
[----:B------:R-:W-:Y:S02]  /*4cc0*/  IMAD R11, R8, R15, R11 ;  /* 0x0000000f080b7224 */ /* 0x000fe400078e020b */
[--C-:B------:R-:W-:Y:S02]  /*4cd0*/  @!P2 IMAD.IADD R2, R2, 0x1, -R8.reuse ;  /* 0x000000010202a824 */ /* 0x100fe400078e0a08 */
[----:B------:R-:W-:Y:S01]  /*4ce0*/  @!P4 IMAD.IADD R4, R4, 0x1, -R8 ;  /* 0x000000010404c824 */ /* 0x000fe200078e0a08 */
[C---:B------:R-:W-:Y:S01]  /*4cf0*/  ISETP.GT.U32.AND P4, PT, R8.reuse, R11, PT ;  /* 0x0000000b0800720c */ /* 0x040fe20003f84070 */
[----:B------:R-:W-:Y:S01]  /*4d00*/  @!P5 IMAD.MOV R18, RZ, RZ, -R18 ;  /* 0x000000ffff12d224 */ /* 0x000fe200078e0a12 */
[C---:B------:R-:W-:Y:S01]  /*4d10*/  ISETP.GT.U32.AND P2, PT, R8.reuse, R2, PT ;  /* 0x000000020800720c */ /* 0x040fe20003f44070 */
[----:B0-----:R-:W-:Y:S01]  /*4d20*/  IMAD.MOV.U32 R3, RZ, RZ, R4 ;  /* 0x000000ffff037224 */ /* 0x001fe200078e0004 */
[----:B------:R-:W-:Y:S01]  /*4d30*/  ISETP.GT.U32.AND P5, PT, R8, R16, PT ;  /* 0x000000100800720c */ /* 0x000fe20003fa4070 */
[----:B------:R-:W-:Y:S01]  /*4d40*/  IMAD.HI.U32 R6, R0, R14, RZ ;  /* 0x0000000e00067227 */ /* 0x000fe200078e00ff */
[----:B------:R-:W-:Y:S01]  /*4d50*/  STL [R1+0x11c], R18 ;  /* 0x00011c1201007387 */ /* 0x000fe20000100800 */
[----:B------:R-:W-:-:S02]  /*4d60*/  IADD3 R4, R10, 0x13c, RZ ;  /* 0x0000013c0a047810 */ /* 0x000fc40007ffe0ff */
[----:B------:R-:W-:Y:S01]  /*4d70*/  @!P1 IMAD.MOV R3, RZ, RZ, -R3 ;  /* 0x000000ffff039224 */ /* 0x000fe200078e0a03 */
[----:B------:R-:W-:Y:S01]  /*4d80*/  ISETP.GE.AND P1, PT, R7, RZ, PT ;  /* 0x000000ff0700720c */ /* 0x000fe20003f26270 */
[----:B------:R-:W-:Y:S01]  /*4d90*/  IMAD.MOV R5, RZ, RZ, -R6 ;  /* 0x000000ffff057224 */ /* 0x000fe200078e0a06 */
[----:B------:R-:W-:Y:S01]  /*4da0*/  IABS R12, R4 ;  /* 0x00000004000c7213 */ /* 0x000fe20000000000 */
[----:B------:R-:W-:Y:S01]  /*4db0*/  IMAD.HI.U32 R17, R0, R13, RZ ;  /* 0x0000000d00117227 */ /* 0x000fe200078e00ff */
[----:B------:R0:W-:Y:S01]  /*4dc0*/  STL [R1+0x118], R3 ;  /* 0x0001180301007387 */ /* 0x0001e20000100800 */
[----:B------:R-:W-:Y:S02]  /*4dd0*/  IADD3 R6, R10, 0x134, RZ ;  /* 0x000001340a067810 */ /* 0x000fe40007ffe0ff */
[----:B------:R-:W-:Y:S02]  /*4de0*/  @!P2 IMAD.IADD R2, R2, 0x1, -R8 ;  /* 0x000000010202a824 */ /* 0x000fe400078e0a08 */
[----:B------:R-:W-:Y:S01]  /*4df0*/  IMAD R14, R8, R5, R14 ;  /* 0x00000005080e7224 */ /* 0x000fe200078e020e */
[----:B------:R-:W-:Y:S01]  /*4e00*/  IADD3 R5, R10, 0x138, RZ ;  /* 0x000001380a057810 */ /* 0x000fe20007ffe0ff */
[----:B------:R-:W-:-:S02]  /*4e10*/  @!P5 IMAD.IADD R16, R16, 0x1, -R8 ;  /* 0x000000011010d824 */ /* 0x000fc400078e0a08 */
[----:B------:R-:W-:Y:S01]  /*4e20*/  @!P4 IMAD.IADD R11, R11, 0x1, -R8 ;  /* 0x000000010b0bc824 */ /* 0x000fe200078e0a08 */
[----:B------:R-:W-:Y:S01]  /*4e30*/  IABS R7, R5 ;  /* 0x0000000500077213 */ /* 0x000fe20000000000 */
[----:B0-----:R-:W-:Y:S01]  /*4e40*/  IMAD.MOV.U32 R3, RZ, RZ, R2 ;  /* 0x000000ffff037224 */ /* 0x001fe200078e0002 */
[C---:B------:R-:W-:Y:S01]  /*4e50*/  ISETP.GT.U32.AND P5, PT, R8.reuse, R16, PT ;  /* 0x000000100800720c */ /* 0x040fe20003fa4070 */
[----:B------:R-:W-:Y:S01]  /*4e60*/  IMAD.MOV R17, RZ, RZ, -R17 ;  /* 0x000000ffff117224 */ /* 0x000fe200078e0a11 */
[C---:B------:R-:W-:Y:S01]  /*4e70*/  ISETP.GT.U32.AND P4, PT, R8.reuse, R11, PT ;  /* 0x0000000b0800720c */ /* 0x040fe20003f84070 */
[----:B------:R-:W-:Y:S01]  /*4e80*/  @!P3 IMAD.MOV R3, RZ, RZ, -R3 ;  /* 0x000000ffff03b224 */ /* 0x000fe200078e0a03 */
[C---:B------:R-:W-:Y:S01]  /*4e90*/  ISETP.GT.U32.AND P3, PT, R8.reuse, R14, PT ;  /* 0x0000000e0800720c */ /* 0x040fe20003f64070 */
[----:B------:R-:W-:Y:S01]  /*4ea0*/  IMAD R13, R8, R17, R13 ;  /* 0x00000011080d7224 */ /* 0x000fe200078e020d */
[----:B------:R-:W-:Y:S01]  /*4eb0*/  IABS R2, R6 ;  /* 0x0000000600027213 */ /* 0x000fe20000000000 */
[----:B------:R-:W-:Y:S01]  /*4ec0*/  IMAD.HI.U32 R15, R0, R12, RZ ;  /* 0x0000000c000f7227 */ /* 0x000fe200078e00ff */
[----:B------:R0:W-:Y:S02]  /*4ed0*/  STL [R1+0x114], R3 ;  /* 0x0001140301007387 */ /* 0x0001e40000100800 */
[----:B------:R-:W-:Y:S01]  /*4ee0*/  ISETP.GT.U32.AND P2, PT, R8, R13, PT ;  /* 0x0000000d0800720c */ /* 0x000fe20003f44070 */
[----:B------:R-:W-:-:S02]  /*4ef0*/  IMAD.MOV R15, RZ, RZ, -R15 ;  /* 0x000000ffff0f7224 */ /* 0x000fc400078e0a0f */
[--C-:B------:R-:W-:Y:S02]  /*4f00*/  @!P5 IMAD.IADD R16, R16, 0x1, -R8.reuse ;  /* 0x000000011010d824 */ /* 0x100fe400078e0a08 */
[--C-:B------:R-:W-:Y:S01]  /*4f10*/  @!P4 IMAD.IADD R11, R11, 0x1, -R8.reuse ;  /* 0x000000010b0bc824 */ /* 0x100fe200078e0a08 */
[----:B------:R-:W-:Y:S01]  /*4f20*/  ISETP.GE.AND P4, PT, R9, RZ, PT ;  /* 0x000000ff0900720c */ /* 0x000fe20003f86270 */
[----:B------:R-:W-:Y:S02]  /*4f30*/  @!P3 IMAD.IADD R14, R14, 0x1, -R8 ;  /* 0x000000010e0eb824 */ /* 0x000fe400078e0a08 */
[----:B------:R-:W-:-:S03]  /*4f40*/  IMAD.HI.U32 R9, R0, R7, RZ ;  /* 0x0000000700097227 */ /* 0x000fc600078e00ff */
[C---:B------:R-:W-:Y:S01]  /*4f50*/  ISETP.GT.U32.AND P3, PT, R8.reuse, R14, PT ;  /* 0x0000000e0800720c */ /* 0x040fe20003f64070 */
[----:B0-----:R-:W-:Y:S02]  /*4f60*/  IMAD.MOV.U32 R3, RZ, RZ, R16 ;  /* 0x000000ffff037224 */ /* 0x001fe400078e0010 */
[----:B------:R-:W-:Y:S02]  /*4f70*/  IMAD.MOV.U32 R17, RZ, RZ, R11 ;  /* 0x000000ffff117224 */ /* 0x000fe400078e000b */
[----:B------:R-:W-:Y:S02]  /*4f80*/  IMAD R12, R8, R15, R12 ;  /* 0x0000000f080c7224 */ /* 0x000fe400078e020c */
[----:B------:R-:W-:-:S03]  /*4f90*/  IMAD.HI.U32 R11, R0, R2, RZ ;  /* 0x00000002000b7227 */ /* 0x000fc600078e00ff */
[C---:B------:R-:W-:Y:S01]  /*4fa0*/  ISETP.GT.U32.AND P5, PT, R8.reuse, R12, PT ;  /* 0x0000000c0800720c */ /* 0x040fe20003fa4070 */
[--C-:B------:R-:W-:Y:S02]  /*4fb0*/  @!P2 IMAD.IADD R13, R13, 0x1, -R8.reuse ;  /* 0x000000010d0da824 */ /* 0x100fe400078e0a08 */
[----:B------:R-:W-:Y:S02]  /*4fc0*/  IMAD.MOV R9, RZ, RZ, -R9 ;  /* 0x000000ffff097224 */ /* 0x000fe400078e0a09 */
[----:B------:R-:W-:Y:S01]  /*4fd0*/  @!P0 IMAD.MOV R3, RZ, RZ, -R3 ;  /* 0x000000ffff038224 */ /* 0x000fe200078e0a03 */
[----:B------:R-:W-:Y:S01]  /*4fe0*/  ISETP.GE.AND P0, PT, R5, RZ, PT ;  /* 0x000000ff0500720c */ /* 0x000fe20003f06270 */
[----:B------:R-:W-:Y:S01]  /*4ff0*/  IMAD.MOV R5, RZ, RZ, -R11 ;  /* 0x000000ffff057224 */ /* 0x000fe200078e0a0b */
[C---:B------:R-:W-:Y:S01]  /*5000*/  ISETP.GT.U32.AND P2, PT, R8.reuse, R13, PT ;  /* 0x0000000d0800720c */ /* 0x040fe20003f44070 */
[----:B------:R-:W-:Y:S01]  /*5010*/  IMAD R11, R8, R9, R7 ;  /* 0x00000009080b7224 */ /* 0x000fe200078e0207 */
[----:B------:R-:W-:Y:S01]  /*5020*/  IADD3 R7, R10, 0x124, RZ ;  /* 0x000001240a077810 */ /* 0x000fe20007ffe0ff */
[----:B------:R-:W-:-:S02]  /*5030*/  @!P3 IMAD.IADD R14, R14, 0x1, -R8 ;  /* 0x000000010e0eb824 */ /* 0x000fc400078e0a08 */
[----:B------:R-:W-:Y:S01]  /*5040*/  @!P5 IMAD.IADD R12, R12, 0x1, -R8 ;  /* 0x000000010c0cd824 */ /* 0x000fe200078e0a08 */
[C---:B------:R-:W-:Y:S01]  /*5050*/  ISETP.GT.U32.AND P3, PT, R8.reuse, R11, PT ;  /* 0x0000000b0800720c */ /* 0x040fe20003f64070 */
[----:B------:R-:W-:Y:S01]  /*5060*/  IMAD R5, R8, R5, R2 ;  /* 0x0000000508057224 */ /* 0x000fe200078e0202 */
[----:B------:R-:W-:Y:S01]  /*5070*/  IADD3 R2, R10, 0x130, RZ ;  /* 0x000001300a027810 */ /* 0x000fe20007ffe0ff */
[----:B------:R-:W-:Y:S01]  /*5080*/  @!P6 IMAD.MOV R17, RZ, RZ, -R17 ;  /* 0x000000ffff11e224 */ /* 0x000fe200078e0a11 */
[----:B------:R-:W-:Y:S02]  /*5090*/  ISETP.GE.AND P6, PT, R4, RZ, PT ;  /* 0x000000ff0400720c */ /* 0x000fe40003fc6270 */
[----:B------:R-:W-:Y:S01]  /*50a0*/  ISETP.GT.U32.AND P5, PT, R8, R12, PT ;  /* 0x0000000c0800720c */ /* 0x000fe20003fa4070 */
[--C-:B------:R-:W-:Y:S01]  /*50b0*/  @!P2 IMAD.IADD R13, R13, 0x1, -R8.reuse ;  /* 0x000000010d0da824 */ /* 0x100fe200078e0a08 */
[----:B------:R-:W-:Y:S01]  /*50c0*/  IADD3 R4, R10, 0x12c, RZ ;  /* 0x0000012c0a047810 */ /* 0x000fe20007ffe0ff */
[----:B------:R-:W-:Y:S01]  /*50d0*/  STL [R1+0x110], R17 ;  /* 0x0001101101007387 */ /* 0x000fe20000100800 */
[----:B------:R-:W-:Y:S01]  /*50e0*/  ISETP.GE.AND P2, PT, R6, RZ, PT ;  /* 0x000000ff0600720c */ /* 0x000fe20003f46270 */
[----:B------:R-:W-:Y:S01]  /*50f0*/  IMAD.MOV.U32 R15, RZ, RZ, R13 ;  /* 0x000000ffff0f7224 */ /* 0x000fe200078e000d */
[----:B------:R-:W-:Y:S01]  /*5100*/  IABS R13, R2 ;  /* 0x00000002000d7213 */ /* 0x000fe20000000000 */
[----:B------:R-:W-:Y:S01]  /*5110*/  @!P3 IMAD.IADD R11, R11, 0x1, -R8 ;  /* 0x000000010b0bb824 */ /* 0x000fe200078e0a08 */
[----:B------:R0:W-:Y:S01]  /*5120*/  STL [R1+0xfc], R3 ;  /* 0x0000fc0301007387 */ /* 0x0001e20000100800 */
[----:B------:R-:W-:Y:S01]  /*5130*/  IABS R16, R4 ;  /* 0x0000000400107213 */ /* 0x000fe20000000000 */
[----:B------:R-:W-:Y:S01]  /*5140*/  @!P1 IMAD.MOV R15, RZ, RZ, -R15 ;  /* 0x000000ffff0f9224 */ /* 0x000fe200078e0a0f */
[----:B------:R-:W-:Y:S01]  /*5150*/  ISETP.GE.AND P1, PT, R2, RZ, PT ;  /* 0x000000ff0200720c */ /* 0x000fe20003f26270 */
[----:B------:R-:W-:Y:S01]  /*5160*/  IMAD.HI.U32 R9, R0, R13, RZ ;  /* 0x0000000d00097227 */ /* 0x000fe200078e00ff */
[----:B------:R-:W-:-:S02]  /*5170*/  ISETP.GT.U32.AND P3, PT, R8, R11, PT ;  /* 0x0000000b0800720c */ /* 0x000fc40003f64070 */
[----:B------:R2:W-:Y:S01]  /*5180*/  STL [R1+0x108], R15 ;  /* 0x0001080f01007387 */ /* 0x0005e20000100800 */
[----:B------:R-:W-:Y:S01]  /*5190*/  IMAD.MOV R9, RZ, RZ, -R9 ;  /* 0x000000ffff097224 */ /* 0x000fe200078e0a09 */
[----:B------:R-:W-:Y:S01]  /*51a0*/  IADD3 R2, R10, 0x128, RZ ;  /* 0x000001280a027810 */ /* 0x000fe20007ffe0ff */
[----:B0-----:R-:W-:Y:S01]  /*51b0*/  IMAD.MOV.U32 R3, RZ, RZ, R14 ;  /* 0x000000ffff037224 */ /* 0x001fe200078e000e */
[----:B------:R-:W-:Y:S01]  /*51c0*/  IABS R14, R7 ;  /* 0x00000007000e7213 */ /* 0x000fe20000000000 */
[----:B------:R-:W-:Y:S01]  /*51d0*/  @!P5 IMAD.IADD R12, R12, 0x1, -R8 ;  /* 0x000000010c0cd824 */ /* 0x000fe200078e0a08 */
[----:B------:R-:W-:Y:S01]  /*51e0*/  ISETP.GT.U32.AND P5, PT, R8, R5, PT ;  /* 0x000000050800720c */ /* 0x000fe20003fa4070 */
[----:B------:R-:W-:Y:S01]  /*51f0*/  @!P4 IMAD.MOV R3, RZ, RZ, -R3 ;  /* 0x000000ffff03c224 */ /* 0x000fe200078e0a03 */
[----:B------:R-:W-:Y:S01]  /*5200*/  ISETP.GE.AND P4, PT, R4, RZ, PT ;  /* 0x000000ff0400720c */ /* 0x000fe20003f86270 */
[----:B------:R-:W-:Y:S01]  /*5210*/  IMAD.HI.U32 R4, R0, R16, RZ ;  /* 0x0000001000047227 */ /* 0x000fe200078e00ff */
[----:B------:R-:W-:-:S02]  /*5220*/  IABS R6, R2 ;  /* 0x0000000200067213 */ /* 0x000fc40000000000 */
[----:B------:R0:W-:Y:S01]  /*5230*/  STL [R1+0x10c], R3 ;  /* 0x00010c0301007387 */ /* 0x0001e20000100800 */
[----:B------:R-:W-:Y:S01]  /*5240*/  IMAD.MOV R4, RZ, RZ, -R4 ;  /* 0x000000ffff047224 */ /* 0x000fe200078e0a04 */
[----:B------:R-:W-:Y:S01]  /*5250*/  IADD3 R17, R10, 0x110, RZ ;  /* 0x000001100a117810 */ /* 0x000fe20007ffe0ff */
[C---:B------:R-:W-:Y:S02]  /*5260*/  IMAD R13, R8.reuse, R9, R13 ;  /* 0x00000009080d7224 */ /* 0x040fe400078e020d */
[C---:B------:R-:W-:Y:S02]  /*5270*/  IMAD R16, R8.reuse, R4, R16 ;  /* 0x0000000408107224 */ /* 0x040fe400078e0210 */
[----:B------:R-:W-:Y:S01]  /*5280*/  @!P3 IMAD.IADD R11, R11, 0x1, -R8 ;  /* 0x000000010b0bb824 */ /* 0x000fe200078e0a08 */
[----:B------:R-:W-:Y:S01]  /*5290*/  ISETP.GT.U32.AND P3, PT, R8, R13, PT ;  /* 0x0000000d0800720c */ /* 0x000fe20003f64070 */
[----:B--2---:R-:W-:Y:S01]  /*52a0*/  IMAD.MOV.U32 R15, RZ, RZ, R12 ;  /* 0x000000ffff0f7224 */ /* 0x004fe200078e000c */
[----:B------:R-:W-:Y:S01]  /*52b0*/  IADD3 R12, R10, 0x11c, RZ ;  /* 0x0000011c0a0c7810 */ /* 0x000fe20007ffe0ff */
[----:B------:R-:W-:-:S02]  /*52c0*/  @!P5 IMAD.IADD R5, R5, 0x1, -R8 ;  /* 0x000000010505d824 */ /* 0x000fc400078e0a08 */
[----:B------:R-:W-:Y:S01]  /*52d0*/  @!P6 IMAD.MOV R15, RZ, RZ, -R15 ;  /* 0x000000ffff0fe224 */ /* 0x000fe200078e0a0f */
[----:B------:R-:W-:Y:S01]  /*52e0*/  ISETP.GT.U32.AND P6, PT, R8, R16, PT ;  /* 0x000000100800720c */ /* 0x000fe20003fc4070 */
[----:B------:R-:W-:Y:S01]  /*52f0*/  IMAD.HI.U32 R4, R0, R14, RZ ;  /* 0x0000000e00047227 */ /* 0x000fe200078e00ff */
[----:B------:R-:W-:Y:S02]  /*5300*/  ISETP.GT.U32.AND P5, PT, R8, R5, PT ;  /* 0x000000050800720c */ /* 0x000fe40003fa4070 */
[----:B------:R-:W-:Y:S01]  /*5310*/  IABS R22, R12 ;  /* 0x0000000c00167213 */ /* 0x000fe20000000000 */
[----:B------:R-:W-:Y:S01]  /*5320*/  IMAD.HI.U32 R9, R0, R6, RZ ;  /* 0x0000000600097227 */ /* 0x000fe200078e00ff */
[----:B------:R2:W-:Y:S03]  /*5330*/  STL [R1+0x100], R15 ;  /* 0x0001000f01007387 */ /* 0x0005e60000100800 */
[----:B------:R-:W-:-:S02]  /*5340*/  @!P3 IMAD.IADD R13, R13, 0x1, -R8 ;  /* 0x000000010d0db824 */ /* 0x000fc400078e0a08 */
[----:B------:R-:W-:Y:S02]  /*5350*/  IMAD.MOV R4, RZ, RZ, -R4 ;  /* 0x000000ffff047224 */ /* 0x000fe400078e0a04 */
[----:B------:R-:W-:Y:S01]  /*5360*/  @!P6 IMAD.IADD R16, R16, 0x1, -R8 ;  /* 0x000000011010e824 */ /* 0x000fe200078e0a08 */
[C---:B------:R-:W-:Y:S01]  /*5370*/  ISETP.GT.U32.AND P3, PT, R8.reuse, R13, PT ;  /* 0x0000000d0800720c */ /* 0x040fe20003f64070 */
[----:B0-----:R-:W-:Y:S01]  /*5380*/  IMAD.MOV.U32 R3, RZ, RZ, R11 ;  /* 0x000000ffff037224 */ /* 0x001fe200078e000b */
[----:B------:R-:W-:Y:S01]  /*5390*/  IABS R11, R17 ;  /* 0x00000011000b7213 */ /* 0x000fe20000000000 */
[----:B------:R-:W-:Y:S01]  /*53a0*/  IMAD.MOV R9, RZ, RZ, -R9 ;  /* 0x000000ffff097224 */ /* 0x000fe200078e0a09 */
[C---:B------:R-:W-:Y:S01]  /*53b0*/  ISETP.GT.U32.AND P6, PT, R8.reuse, R16, PT ;  /* 0x000000100800720c */ /* 0x040fe20003fc4070 */
[----:B------:R-:W-:Y:S01]  /*53c0*/  IMAD R14, R8, R4, R14 ;  /* 0x00000004080e7224 */ /* 0x000fe200078e020e */
[----:B------:R-:W-:Y:S01]  /*53d0*/  IADD3 R4, R10, 0x120, RZ ;  /* 0x000001200a047810 */ /* 0x000fe20007ffe0ff */
[----:B------:R-:W-:Y:S01]  /*53e0*/  @!P0 IMAD.MOV R3, RZ, RZ, -R3 ;  /* 0x000000ffff038224 */ /* 0x000fe200078e0a03 */
[----:B------:R-:W-:Y:S01]  /*53f0*/  ISETP.GE.AND P0, PT, R2, RZ, PT ;  /* 0x000000ff0200720c */ /* 0x000fe20003f06270 */
[----:B------:R-:W-:Y:S01]  /*5400*/  @!P5 IMAD.IADD R5, R5, 0x1, -R8 ;  /* 0x000000010505d824 */ /* 0x000fe200078e0a08 */
[----:B------:R-:W-:Y:S01]  /*5410*/  ISETP.GE.AND P5, PT, R7, RZ, PT ;  /* 0x000000ff0700720c */ /* 0x000fe20003fa6270 */
[----:B------:R-:W-:Y:S01]  /*5420*/  IMAD R2, R8, R9, R6 ;  /* 0x0000000908027224 */ /* 0x000fe200078e0206 */
[----:B------:R-:W-:Y:S01]  /*5430*/  IABS R7, R4 ;  /* 0x0000000400077213 */ /* 0x000fe20000000000 */
[----:B------:R-:W-:Y:S01]  /*5440*/  @!P3 IMAD.IADD R13, R13, 0x1, -R8 ;  /* 0x000000010d0db824 */ /* 0x000fe200078e0a08 */
[----:B------:R0:W-:Y:S01]  /*5450*/  STL [R1+0x104], R3 ;  /* 0x0001040301007387 */ /* 0x0001e20000100800 */
[----:B------:R-:W-:Y:S01]  /*5460*/  IMAD.HI.U32 R21, R0, R22, RZ ;  /* 0x0000001600157227 */ /* 0x000fe200078e00ff */
[----:B------:R-:W-:-:S02]  /*5470*/  ISETP.GT.U32.AND P3, PT, R8, R2, PT ;  /* 0x000000020800720c */ /* 0x000fc40003f64070 */
[----:B------:R-:W-:Y:S01]  /*5480*/  IADD3 R6, R10, 0x114, RZ ;  /* 0x000001140a067810 */ /* 0x000fe20007ffe0ff */
[----:B------:R-:W-:-:S03]  /*5490*/  IMAD.HI.U32 R9, R0, R7, RZ ;  /* 0x0000000700097227 */ /* 0x000fc600078e00ff */
[----:B--2---:R-:W-:Y:S01]  /*54a0*/  IABS R15, R6 ;  /* 0x00000006000f7213 */ /* 0x004fe20000000000 */
[--C-:B------:R-:W-:Y:S01]  /*54b0*/  @!P6 IMAD.IADD R16, R16, 0x1, -R8.reuse ;  /* 0x000000011010e824 */ /* 0x100fe200078e0a08 */
[C---:B------:R-:W-:Y:S01]  /*54c0*/  ISETP.GT.U32.AND P6, PT, R8.reuse, R14, PT ;  /* 0x0000000e0800720c */ /* 0x040fe20003fc4070 */
[----:B------:R-:W-:Y:S02]  /*54d0*/  IMAD.MOV R9, RZ, RZ, -R9 ;  /* 0x000000ffff097224 */ /* 0x000fe400078e0a09 */
[----:B------:R-:W-:Y:S02]  /*54e0*/  IMAD.MOV R21, RZ, RZ, -R21 ;  /* 0x000000ffff157224 */ /* 0x000fe400078e0a15 */
[----:B------:R-:W-:Y:S02]  /*54f0*/  IMAD R7, R8, R9, R7 ;  /* 0x0000000908077224 */ /* 0x000fe400078e0207 */
[----:B------:R-:W-:Y:S02]  /*5500*/  @!P3 IMAD.IADD R2, R2, 0x1, -R8 ;  /* 0x000000010202b824 */ /* 0x000fe400078e0a08 */
[C---:B------:R-:W-:Y:S01]  /*5510*/  IMAD R21, R8.reuse, R21, R22 ;  /* 0x0000001508157224 */ /* 0x040fe200078e0216 */
[----:B------:R-:W-:Y:S01]  /*5520*/  ISETP.GT.U32.AND P3, PT, R8, R7, PT ;  /* 0x000000070800720c */ /* 0x000fe20003f64070 */
[----:B0-----:R-:W-:-:S02]  /*5530*/  IMAD.MOV.U32 R3, RZ, RZ, R5 ;  /* 0x000000ffff037224 */ /* 0x001fc400078e0005 */
[----:B------:R-:W-:Y:S01]  /*5540*/  @!P6 IMAD.IADD R14, R14, 0x1, -R8 ;  /* 0x000000010e0ee824 */ /* 0x000fe200078e0a08 */
[----:B------:R-:W-:Y:S01]  /*5550*/  ISETP.GT.U32.AND P6, PT, R8, R21, PT ;  /* 0x000000150800720c */ /* 0x000fe20003fc4070 */
[----:B------:R-:W-:Y:S02]  /*5560*/  @!P2 IMAD.MOV R3, RZ, RZ, -R3 ;  /* 0x000000ffff03a224 */ /* 0x000fe400078e0a03 */
[----:B------:R-:W-:Y:S01]  /*5570*/  IMAD.HI.U32 R18, R0, R15, RZ ;  /* 0x0000000f00127227 */ /* 0x000fe200078e00ff */
[----:B------:R-:W-:Y:S02]  /*5580*/  ISETP.GT.U32.AND P2, PT, R8, R14, PT ;  /* 0x0000000e0800720c */ /* 0x000fe40003f44070 */
[----:B------:R0:W-:Y:S01]  /*5590*/  STL [R1+0xf4], R3 ;  /* 0x0000f40301007387 */ /* 0x0001e20000100800 */
[----:B------:R-:W-:-:S04]  /*55a0*/  IMAD.HI.U32 R9, R0, R11, RZ ;  /* 0x0000000b00097227 */ /* 0x000fc800078e00ff */
[--C-:B------:R-:W-:Y:S01]  /*55b0*/  @!P3 IMAD.IADD R7, R7, 0x1, -R8.reuse ;  /* 0x000000010707b824 */ /* 0x100fe200078e0a08 */
[C---:B------:R-:W-:Y:S01]  /*55c0*/  ISETP.GT.U32.AND P3, PT, R8.reuse, R2, PT ;  /* 0x000000020800720c */ /* 0x040fe20003f64070 */
[----:B------:R-:W-:Y:S02]  /*55d0*/  @!P6 IMAD.IADD R21, R21, 0x1, -R8 ;  /* 0x000000011515e824 */ /* 0x000fe400078e0a08 */
[----:B------:R-:W-:Y:S01]  /*55e0*/  IMAD.MOV R18, RZ, RZ, -R18 ;  /* 0x000000ffff127224 */ /* 0x000fe200078e0a12 */
[C---:B------:R-:W-:Y:S01]  /*55f0*/  ISETP.GT.U32.AND P6, PT, R8.reuse, R7, PT ;  /* 0x000000070800720c */ /* 0x040fe20003fc4070 */
[----:B0-----:R-:W-:Y:S02]  /*5600*/  IMAD.MOV.U32 R3, RZ, RZ, R13 ;  /* 0x000000ffff037224 */ /* 0x001fe400078e000d */
[----:B------:R-:W-:Y:S02]  /*5610*/  IMAD.MOV R9, RZ, RZ, -R9 ;  /* 0x000000ffff097224 */ /* 0x000fe400078e0a09 */
[----:B------:R-:W-:Y:S01]  /*5620*/  @!P1 IMAD.MOV R3, RZ, RZ, -R3 ;  /* 0x000000ffff039224 */ /* 0x000fe200078e0a03 */
[C---:B------:R-:W-:Y:S01]  /*5630*/  ISETP.GT.U32.AND P1, PT, R8.reuse, R21, PT ;  /* 0x000000150800720c */ /* 0x040fe20003f24070 */
[----:B------:R-:W-:Y:S01]  /*5640*/  IMAD R15, R8, R18, R15 ;  /* 0x00000012080f7224 */ /* 0x000fe200078e020f */
[----:B------:R-:W-:Y:S01]  /*5650*/  IADD3 R18, R10, 0x10c, RZ ;  /* 0x0000010c0a127810 */ /* 0x000fe20007ffe0ff */
[----:B------:R-:W-:Y:S01]  /*5660*/  IMAD R9, R8, R9, R11 ;  /* 0x0000000908097224 */ /* 0x000fe200078e020b */
[----:B------:R0:W-:Y:S01]  /*5670*/  STL [R1+0xf0], R3 ;  /* 0x0000f00301007387 */ /* 0x0001e20000100800 */
[--C-:B------:R-:W-:Y:S01]  /*5680*/  @!P3 IMAD.IADD R2, R2, 0x1, -R8.reuse ;  /* 0x000000010202b824 */ /* 0x100fe200078e0a08 */
[C---:B------:R-:W-:Y:S01]  /*5690*/  ISETP.GT.U32.AND P3, PT, R8.reuse, R15, PT ;  /* 0x0000000f0800720c */ /* 0x040fe20003f64070 */
[--C-:B------:R-:W-:Y:S01]  /*56a0*/  @!P6 IMAD.IADD R7, R7, 0x1, -R8.reuse ;  /* 0x000000010707e824 */ /* 0x100fe200078e0a08 */
[----:B------:R-:W-:Y:S01]  /*56b0*/  ISETP.GT.U32.AND P6, PT, R8, R9, PT ;  /* 0x000000090800720c */ /* 0x000fe20003fc4070 */
[----:B------:R-:W-:Y:S01]  /*56c0*/  @!P2 IMAD.IADD R14, R14, 0x1, -R8 ;  /* 0x000000010e0ea824 */ /* 0x000fe200078e0a08 */
[----:B------:R-:W-:Y:S01]  /*56d0*/  IADD3 R11, R10, 0x108, RZ ;  /* 0x000001080a0b7810 */ /* 0x000fe20007ffe0ff */
[----:B------:R-:W-:Y:S01]  /*56e0*/  IMAD.MOV.U32 R22, RZ, RZ, R2 ;  /* 0x000000ffff167224 */ /* 0x000fe200078e0002 */
[----:B------:R-:W-:Y:S01]  /*56f0*/  IABS R5, R18 ;  /* 0x0000001200057213 */ /* 0x000fe20000000000 */
[----:B------:R-:W-:Y:S01]  /*5700*/  @!P1 IMAD.IADD R21, R21, 0x1, -R8 ;  /* 0x0000000115159824 */ /* 0x000fe200078e0a08 */
[----:B------:R-:W-:Y:S01]  /*5710*/  IABS R13, R11 ;  /* 0x0000000b000d7213 */ /* 0x000fe20000000000 */
[----:B0-----:R-:W-:Y:S01]  /*5720*/  IMAD.MOV.U32 R3, RZ, RZ, R16 ;  /* 0x000000ffff037224 */ /* 0x001fe200078e0010 */
[----:B------:R-:W-:Y:S01]  /*5730*/  ISETP.GE.AND P2, PT, R4, RZ, PT ;  /* 0x000000ff0400720c */ /* 0x000fe20003f46270 */
[----:B------:R-:W-:Y:S01]  /*5740*/  IMAD.HI.U32 R4, R0, R5, RZ ;  /* 0x0000000500047227 */ /* 0x000fe200078e00ff */
[----:B------:R-:W-:-:S02]  /*5750*/  ISETP.GE.AND P1, PT, R12, RZ, PT ;  /* 0x000000ff0c00720c */ /* 0x000fc40003f26270 */
[----:B------:R-:W-:Y:S01]  /*5760*/  IADD3 R2, R10, 0x104, RZ ;  /* 0x000001040a027810 */ /* 0x000fe20007ffe0ff */
[----:B------:R-:W-:Y:S01]  /*5770*/  @!P4 IMAD.MOV R3, RZ, RZ, -R3 ;  /* 0x000000ffff03c224 */ /* 0x000fe200078e0a03 */
[----:B------:R-:W-:Y:S01]  /*5780*/  ISETP.GT.U32.AND P4, PT, R8, R20, PT ;  /* 0x000000140800720c */ /* 0x000fe20003f84070 */
[----:B------:R-:W-:Y:S01]  /*5790*/  @!P3 IMAD.IADD R15, R15, 0x1, -R8 ;  /* 0x000000010f0fb824 */ /* 0x000fe200078e0a08 */
[----:B------:R-:W-:Y:S01]  /*57a0*/  ISETP.GE.AND P3, PT, R6, RZ, PT ;  /* 0x000000ff0600720c */ /* 0x000fe20003f66270 */
[----:B------:R-:W-:Y:S01]  /*57b0*/  @!P0 IMAD.MOV R22, RZ, RZ, -R22 ;  /* 0x000000ffff168224 */ /* 0x000fe200078e0a16 */
[----:B------:R0:W-:Y:S01]  /*57c0*/  STL [R1+0xec], R3 ;  /* 0x0000ec0301007387 */ /* 0x0001e20000100800 */
[----:B------:R-:W-:Y:S01]  /*57d0*/  @!P6 IMAD.IADD R9, R9, 0x1, -R8 ;  /* 0x000000010909e824 */ /* 0x000fe200078e0a08 */
[----:B------:R-:W-:Y:S01]  /*57e0*/  ISETP.GT.U32.AND P6, PT, R8, R15, PT ;  /* 0x0000000f0800720c */ /* 0x000fe20003fc4070 */
[----:B------:R-:W-:Y:S01]  /*57f0*/  IMAD.HI.U32 R16, R0, R13, RZ ;  /* 0x0000000d00107227 */ /* 0x000fe200078e00ff */
[----:B------:R-:W-:Y:S01]  /*5800*/  STL [R1+0xe0], R22 ;  /* 0x0000e01601007387 */ /* 0x000fe20000100800 */
[----:B------:R-:W-:-:S02]  /*5810*/  IABS R12, R2 ;  /* 0x00000002000c7213 */ /* 0x000fc40000000000 */
[----:B------:R-:W-:Y:S02]  /*5820*/  IMAD.MOV R4, RZ, RZ, -R4 ;  /* 0x000000ffff047224 */ /* 0x000fe400078e0a04 */
[----:B------:R-:W-:Y:S01]  /*5830*/  @!P4 IMAD.IADD R20, R20, 0x1, -R8 ;  /* 0x000000011414c824 */ /* 0x000fe200078e0a08 */
[----:B------:R-:W-:Y:S01]  /*5840*/  ISETP.GE.AND P4, PT, R19, RZ, PT ;  /* 0x000000ff1300720c */ /* 0x000fe20003f86270 */
[----:B0-----:R-:W-:Y:S01]  /*5850*/  IMAD.MOV.U32 R3, RZ, RZ, R14 ;  /* 0x000000ffff037224 */ /* 0x001fe200078e000e */
[----:B------:R-:W-:Y:S01]  /*5860*/  IADD3 R14, R10, 0xfc, RZ ;  /* 0x000000fc0a0e7810 */ /* 0x000fe20007ffe0ff */
[----:B------:R-:W-:Y:S01]  /*5870*/  IMAD.MOV R16, RZ, RZ, -R16 ;  /* 0x000000ffff107224 */ /* 0x000fe200078e0a10 */
[C---:B------:R-:W-:Y:S01]  /*5880*/  ISETP.GT.U32.AND P0, PT, R8.reuse, R20, PT ;  /* 0x000000140800720c */ /* 0x040fe20003f04070 */
[----:B------:R-:W-:Y:S01]  /*5890*/  @!P5 IMAD.MOV R3, RZ, RZ, -R3 ;  /* 0x000000ffff03d224 */ /* 0x000fe200078e0a03 */
[C---:B------:R-:W-:Y:S01]  /*58a0*/  ISETP.GT.U32.AND P5, PT, R8.reuse, R9, PT ;  /* 0x000000090800720c */ /* 0x040fe20003fa4070 */
[----:B------:R-:W-:Y:S01]  /*58b0*/  IMAD R4, R8, R4, R5 ;  /* 0x0000000408047224 */ /* 0x000fe200078e0205 */
[----:B------:R-:W-:Y:S01]  /*58c0*/  IADD3 R5, R10, 0x100, RZ ;  /* 0x000001000a057810 */ /* 0x000fe20007ffe0ff */
[----:B------:R-:W-:Y:S01]  /*58d0*/  IMAD.MOV.U32 R6, RZ, RZ, R7 ;  /* 0x000000ffff067224 */ /* 0x000fe200078e0007 */
[----:B------:R0:W-:Y:S01]  /*58e0*/  STL [R1+0xdc], R3 ;  /* 0x0000dc0301007387 */ /* 0x0001e20000100800 */
[----:B------:R-:W-:-:S02]  /*58f0*/  IMAD R13, R8, R16, R13 ;  /* 0x00000010080d7224 */ /* 0x000fc400078e020d */
[----:B------:R-:W-:Y:S01]  /*5900*/  @!P2 IMAD.MOV R6, RZ, RZ, -R6 ;  /* 0x000000ffff06a224 */ /* 0x000fe200078e0a06 */
[----:B------:R-:W-:Y:S01]  /*5910*/  ISETP.GT.U32.AND P2, PT, R8, R4, PT ;  /* 0x000000040800720c */ /* 0x000fe20003f44070 */
[--C-:B------:R-:W-:Y:S01]  /*5920*/  @!P6 IMAD.IADD R15, R15, 0x1, -R8.reuse ;  /* 0x000000010f0fe824 */ /* 0x100fe200078e0a08 */
[----:B------:R-:W-:Y:S01]  /*5930*/  ISETP.GE.AND P6, PT, R18, RZ, PT ;  /* 0x000000ff1200720c */ /* 0x000fe20003fc6270 */
[----:B------:R-:W-:Y:S01]  /*5940*/  @!P0 IMAD.IADD R20, R20, 0x1, -R8 ;  /* 0x0000000114148824 */ /* 0x000fe200078e0a08 */
[----:B------:R-:W-:Y:S01]  /*5950*/  ISETP.GT.U32.AND P0, PT, R8, R13, PT ;  /* 0x0000000d0800720c */ /* 0x000fe20003f04070 */
[----:B------:R2:W-:Y:S01]  /*5960*/  STL [R1+0xd8], R6 ;  /* 0x0000d80601007387 */ /* 0x0005e20000100800 */
[----:B0-----:R-:W-:Y:S02]  /*5970*/  IMAD.MOV.U32 R3, RZ, RZ, R21 ;  /* 0x000000ffff037224 */ /* 0x001fe400078e0015 */
[----:B------:R-:W-:Y:S02]  /*5980*/  IMAD.MOV.U32 R7, RZ, RZ, R20 ;  /* 0x000000ffff077224 */ /* 0x000fe400078e0014 */
[----:B------:R-:W-:Y:S01]  /*5990*/  @!P1 IMAD.MOV R3, RZ, RZ, -R3 ;  /* 0x000000ffff039224 */ /* 0x000fe200078e0a03 */
[----:B------:R-:W-:Y:S01]  /*59a0*/  ISETP.GE.AND P1, PT, R17, RZ, PT ;  /* 0x000000ff1100720c */ /* 0x000fe20003f26270 */
[----:B------:R-:W-:Y:S01]  /*59b0*/  @!P4 IMAD.MOV R7, RZ, RZ, -R7 ;  /* 0x000000ffff07c224 */ /* 0x000fe200078e0a07 */
[----:B------:R-:W-:Y:S01]  /*59c0*/  IABS R17, R5 ;  /* 0x0000000500117213 */ /* 0x000fe20000000000 */
[----:B------:R-:W-:Y:S01]  /*59d0*/  @!P5 IMAD.IADD R9, R9, 0x1, -R8 ;  /* 0x000000010909d824 */ /* 0x000fe200078e0a08 */
[----:B------:R0:W-:Y:S01]  /*59e0*/  STL [R1+0xd4], R3 ;  /* 0x0000d40301007387 */ /* 0x0001e20000100800 */
[----:B--2---:R-:W-:Y:S01]  /*59f0*/  IMAD.HI.U32 R6, R0, R12, RZ ;  /* 0x0000000c00067227 */ /* 0x004fe200078e00ff */
[----:B------:R-:W-:-:S02]  /*5a00*/  ISETP.GE.AND P5, PT, R11, RZ, PT ;  /* 0x000000ff0b00720c */ /* 0x000fc40003fa6270 */
[----:B------:R-:W-:Y:S01]  /*5a10*/  STL [R1+0xd0], R7 ;  /* 0x0000d00701007387 */ /* 0x000fe20000100800 */
[----:B------:R-:W-:Y:S01]  /*5a20*/  @!P2 IMAD.IADD R4, R4, 0x1, -R8 ;  /* 0x000000010404a824 */ /* 0x000fe200078e0a08 */
[----:B------:R-:W-:Y:S01]  /*5a30*/  ISETP.GE.AND P2, PT, R2, RZ, PT ;  /* 0x000000ff0200720c */ /* 0x000fe20003f46270 */
[----:B------:R-:W-:Y:S02]  /*5a40*/  IMAD.MOV R6, RZ, RZ, -R6 ;  /* 0x000000ffff067224 */ /* 0x000fe400078e0a06 */
[----:B------:R-:W-:Y:S01]  /*5a50*/  @!P0 IMAD.IADD R13, R13, 0x1, -R8 ;  /* 0x000000010d0d8824 */ /* 0x000fe200078e0a08 */
[C---:B------:R-:W-:Y:S01]  /*5a60*/  ISETP.GT.U32.AND P0, PT, R8.reuse, R4, PT ;  /* 0x000000040800720c */ /* 0x040fe20003f04070 */
[----:B0-----:R-:W-:Y:S02]  /*5a70*/  IMAD.MOV.U32 R3, RZ, RZ, R15 ;  /* 0x000000ffff037224 */ /* 0x001fe400078e000f */
[C---:B------:R-:W-:Y:S01]  /*5a80*/  IMAD R12, R8.reuse, R6, R12 ;  /* 0x00000006080c7224 */ /* 0x040fe200078e020c */
[----:B------:R-:W-:Y:S01]  /*5a90*/  ISETP.GT.U32.AND P4, PT, R8, R13, PT ;  /* 0x0000000d0800720c */ /* 0x000fe20003f84070 */
[----:B------:R-:W-:Y:S01]  /*5aa0*/  @!P3 IMAD.MOV R3, RZ, RZ, -R3 ;  /* 0x000000ffff03b224 */ /* 0x000fe200078e0a03 */
[----:B------:R-:W-:Y:S01]  /*5ab0*/  ISETP.GE.AND P3, PT, R5, RZ, PT ;  /* 0x000000ff0500720c */ /* 0x000fe20003f66270 */
[----:B------:R-:W-:Y:S01]  /*5ac0*/  IMAD.HI.U32 R2, R0, R17, RZ ;  /* 0x0000001100027227 */ /* 0x000fe200078e00ff */
[----:B------:R-:W-:-:S02]  /*5ad0*/  IADD3 R5, R10, 0xf8, RZ ;  /* 0x000000f80a057810 */ /* 0x000fc40007ffe0ff */
[----:B------:R0:W-:Y:S01]  /*5ae0*/  STL [R1+0xcc], R3 ;  /* 0x0000cc0301007387 */ /* 0x0001e20000100800 */
[----:B------:R-:W-:Y:S02]  /*5af0*/  IMAD.MOV R2, RZ, RZ, -R2 ;  /* 0x000000ffff027224 */ /* 0x000fe400078e0a02 */
[--C-:B------:R-:W-:Y:S01]  /*5b00*/  @!P0 IMAD.IADD R4, R4, 0x1, -R8.reuse ;  /* 0x0000000104048824 */ /* 0x100fe200078e0a08 */
[----:B------:R-:W-:Y:S01]  /*5b10*/  ISETP.GE.AND P0, PT, R14, RZ, PT ;  /* 0x000000ff0e00720c */ /* 0x000fe20003f06270 */
[----:B------:R-:W-:Y:S01]  /*5b20*/  IMAD R17, R8, R2, R17 ;  /* 0x0000000208117224 */ /* 0x000fe200078e0211 */
[----:B------:R-:W-:Y:S01]  /*5b30*/  IABS R14, R14 ;  /* 0x0000000e000e7213 */ /* 0x000fe20000000000 */
[----:B------:R-:W-:Y:S01]  /*5b40*/  @!P4 IMAD.IADD R13, R13, 0x1, -R8 ;  /* 0x000000010d0dc824 */ /* 0x000fe200078e0a08 */
[----:B------:R-:W-:Y:S01]  /*5b50*/  IADD3 R2, R10, 0xf4, RZ ;  /* 0x000000f40a027810 */ /* 0x000fe20007ffe0ff */
[----:B0-----:R-:W-:Y:S01]  /*5b60*/  IMAD.MOV.U32 R3, RZ, RZ, R9 ;  /* 0x000000ffff037224 */ /* 0x001fe200078e0009 */
[----:B------:R-:W-:Y:S01]  /*5b70*/  ISETP.GT.U32.AND P4, PT, R8, R17, PT ;  /* 0x000000110800720c */ /* 0x000fe20003f84070 */
[----:B------:R-:W-:Y:S01]  /*5b80*/  IMAD.HI.U32 R6, R0, R14, RZ ;  /* 0x0000000e00067227 */ /* 0x000fe200078e00ff */
[----:B------:R-:W-:-:S02]  /*5b90*/  IABS R7, R2 ;  /* 0x0000000200077213 */ /* 0x000fc40000000000 */
[----:B------:R-:W-:Y:S01]  /*5ba0*/  IABS R9, R5 ;  /* 0x0000000500097213 */ /* 0x000fe20000000000 */
[----:B------:R-:W-:Y:S01]  /*5bb0*/  @!P1 IMAD.MOV R3, RZ, RZ, -R3 ;  /* 0x000000ffff039224 */ /* 0x000fe200078e0a03 */
[----:B------:R-:W-:Y:S01]  /*5bc0*/  ISETP.GT.U32.AND P1, PT, R8, R12, PT ;  /* 0x0000000c0800720c */ /* 0x000fe20003f24070 */
[----:B------:R-:W-:-:S03]  /*5bd0*/  IMAD.MOV R6, RZ, RZ, -R6 ;  /* 0x000000ffff067224 */ /* 0x000fc600078e0a06 */
[----:B------:R0:W-:Y:S01]  /*5be0*/  STL [R1+0xc8], R3 ;  /* 0x0000c80301007387 */ /* 0x0001e20000100800 */
[----:B------:R-:W-:Y:S02]  /*5bf0*/  IMAD R14, R8, R6, R14 ;  /* 0x00000006080e7224 */ /* 0x000fe400078e020e */
[----:B------:R-:W-:-:S05]  /*5c00*/  @!P4 IMAD.IADD R17, R17, 0x1, -R8 ;  /* 0x000000011111c824 */ /* 0x000fca00078e0a08 */
[----:B------:R-:W-:Y:S01]  /*5c10*/  ISETP.GT.U32.AND P4, PT, R8, R17, PT ;  /* 0x000000110800720c */ /* 0x000fe20003f84070 */
[----:B------:R-:W-:Y:S01]  /*5c20*/  @!P1 IMAD.IADD R12, R12, 0x1, -R8 ;  /* 0x000000010c0c9824 */ /* 0x000fe200078e0a08 */
[----:B------:R-:W-:Y:S01]  /*5c30*/  ISETP.GE.AND P1, PT, R5, RZ, PT ;  /* 0x000000ff0500720c */ /* 0x000fe20003f26270 */
[----:B0-----:R-:W-:Y:S02]  /*5c40*/  IMAD.MOV.U32 R3, RZ, RZ, R4 ;  /* 0x000000ffff037224 */ /* 0x001fe400078e0004 */
[----:B------:R-:W-:-:S04]  /*5c50*/  IMAD.HI.U32 R4, R0, R7, RZ ;  /* 0x0000000700047227 */ /* 0x000fc800078e00ff */
[----:B------:R-:W-:Y:S01]  /*5c60*/  @!P6 IMAD.MOV R3, RZ, RZ, -R3 ;  /* 0x000000ffff03e224 */ /* 0x000fe200078e0a03 */
[----:B------:R-:W-:Y:S01]  /*5c70*/  ISETP.GT.U32.AND P6, PT, R8, R12, PT ;  /* 0x0000000c0800720c */ /* 0x000fe20003fc4070 */
[----:B------:R-:W-:-:S03]  /*5c80*/  IMAD.HI.U32 R5, R0, R9, RZ ;  /* 0x0000000900057227 */ /* 0x000fc600078e00ff */
[----:B------:R0:W-:Y:S01]  /*5c90*/  STL [R1+0x5c], R3 ;  /* 0x00005c0301007387 */ /* 0x0001e20000100800 */
[----:B------:R-:W-:Y:S02]  /*5ca0*/  IMAD.MOV R4, RZ, RZ, -R4 ;  /* 0x000000ffff047224 */ /* 0x000fe400078e0a04 */
[----:B------:R-:W-:Y:S02]  /*5cb0*/  IMAD.MOV R5, RZ, RZ, -R5 ;  /* 0x000000ffff057224 */ /* 0x000fe400078e0a05 */
[----:B------:R-:W-:Y:S01]  /*5cc0*/  IMAD R7, R8, R4, R7 ;  /* 0x0000000408077224 */ /* 0x000fe200078e0207 */
[----:B------:R-:W-:Y:S01]  /*5cd0*/  IADD3 R4, R10, 0xe4, RZ ;  /* 0x000000e40a047810 */ /* 0x000fe20007ffe0ff */
[----:B------:R-:W-:Y:S01]  /*5ce0*/  IMAD R9, R8, R5, R9 ;  /* 0x0000000508097224 */ /* 0x000fe200078e0209 */
[----:B------:R-:W-:Y:S01]  /*5cf0*/  IADD3 R5, R10, 0xe8, RZ ;  /* 0x000000e80a057810 */ /* 0x000fe20007ffe0ff */
[--C-:B------:R-:W-:Y:S01]  /*5d00*/  @!P6 IMAD.IADD R12, R12, 0x1, -R8.reuse ;  /* 0x000000010c0ce824 */ /* 0x100fe200078e0a08 */
[----:B------:R-:W-:Y:S01]  /*5d10*/  ISETP.GT.U32.AND P6, PT, R8, R14, PT ;  /* 0x0000000e0800720c */ /* 0x000fe20003fc4070 */
[----:B0-----:R-:W-:Y:S01]  /*5d20*/  IMAD.MOV.U32 R3, RZ, RZ, R13 ;  /* 0x000000ffff037224 */ /* 0x001fe200078e000d */
[----:B------:R-:W-:Y:S01]  /*5d30*/  IADD3 R13, R10, 0xec, RZ ;  /* 0x000000ec0a0d7810 */ /* 0x000fe20007ffe0ff */
[----:B------:R-:W-:Y:S01]  /*5d40*/  @!P4 IMAD.IADD R17, R17, 0x1, -R8 ;  /* 0x000000011111c824 */ /* 0x000fe200078e0a08 */
[----:B------:R-:W-:Y:S01]  /*5d50*/  ISETP.GT.U32.AND P4, PT, R8, R9, PT ;  /* 0x000000090800720c */ /* 0x000fe20003f84070 */
[----:B------:R-:W-:Y:S01]  /*5d60*/  @!P5 IMAD.MOV R3, RZ, RZ, -R3 ;  /* 0x000000ffff03d224 */ /* 0x000fe200078e0a03 */
[----:B------:R-:W-:-:S02]  /*5d70*/  ISETP.GE.AND P5, PT, R2, RZ, PT ;  /* 0x000000ff0200720c */ /* 0x000fc40003fa6270 */
[----:B------:R-:W-:Y:S02]  /*5d80*/  IADD3 R2, R10, 0xf0, RZ ;  /* 0x000000f00a027810 */ /* 0x000fe40007ffe0ff */
[----:B------:R0:W-:Y:S01]  /*5d90*/  STL [R1+0xc4], R3 ;  /* 0x0000c40301007387 */ /* 0x0001e20000100800 */
[----:B------:R-:W-:Y:S02]  /*5da0*/  IABS R15, R5 ;  /* 0x00000005000f7213 */ /* 0x000fe40000000000 */
[--C-:B------:R-:W-:Y:S01]  /*5db0*/  @!P6 IMAD.IADD R14, R14, 0x1, -R8.reuse ;  /* 0x000000010e0ee824 */ /* 0x100fe200078e0a08 */
[----:B------:R-:W-:Y:S02]  /*5dc0*/  ISETP.GT.U32.AND P6, PT, R8, R7, PT ;  /* 0x000000070800720c */ /* 0x000fe40003fc4070 */
[----:B------:R-:W-:Y:S01]  /*5dd0*/  IABS R6, R2 ;  /* 0x0000000200067213 */ /* 0x000fe20000000000 */
[----:B------:R-:W-:Y:S01]  /*5de0*/  @!P4 IMAD.IADD R9, R9, 0x1, -R8 ;  /* 0x000000010909c824 */ /* 0x000fe200078e0a08 */
[----:B------:R-:W-:Y:S01]  /*5df0*/  IABS R16, R13 ;  /* 0x0000000d00107213 */ /* 0x000fe20000000000 */
[----:B0-----:R-:W-:Y:S01]  /*5e00*/  IMAD.MOV.U32 R3, RZ, RZ, R12 ;  /* 0x000000ffff037224 */ /* 0x001fe200078e000c */
[----:B------:R-:W-:Y:S01]  /*5e10*/  IABS R11, R4 ;  /* 0x00000004000b7213 */ /* 0x000fe20000000000 */
[----:B------:R-:W-:Y:S01]  /*5e20*/  IMAD.HI.U32 R12, R0, R6, RZ ;  /* 0x00000006000c7227 */ /* 0x000fe200078e00ff */
[----:B------:R-:W-:-:S03]  /*5e30*/  ISETP.GT.U32.AND P4, PT, R8, R9, PT ;  /* 0x000000090800720c */ /* 0x000fc60003f84070 */
[----:B------:R-:W-:Y:S01]  /*5e40*/  @!P2 IMAD.MOV R3, RZ, RZ, -R3 ;  /* 0x000000ffff03a224 */ /* 0x000fe200078e0a03 */
[C---:B------:R-:W-:Y:S01]  /*5e50*/  ISETP.GT.U32.AND P2, PT, R8.reuse, R14, PT ;  /* 0x0000000e0800720c */ /* 0x040fe20003f44070 */
[----:B------:R-:W-:Y:S02]  /*5e60*/  @!P6 IMAD.IADD R7, R7, 0x1, -R8 ;  /* 0x000000010707e824 */ /* 0x000fe400078e0a08 */
[----:B------:R-:W-:Y:S01]  /*5e70*/  IMAD.MOV R12, RZ, RZ, -R12 ;  /* 0x000000ffff0c7224 */ /* 0x000fe200078e0a0c */
[----:B------:R0:W-:Y:S02]  /*5e80*/  STL [R1+0x7c], R3 ;  /* 0x00007c0301007387 */ /* 0x0001e40000100800 */
[----:B------:R-:W-:-:S03]  /*5e90*/  ISETP.GT.U32.AND P6, PT, R8, R7, PT ;  /* 0x000000070800720c */ /* 0x000fc60003fc4070 */
[----:B------:R-:W-:Y:S01]  /*5ea0*/  @!P4 IMAD.IADD R9, R9, 0x1, -R8 ;  /* 0x000000010909c824 */ /* 0x000fe200078e0a08 */
[----:B------:R-:W-:-:S03]  /*5eb0*/  ISETP.GE.AND P4, PT, R13, RZ, PT ;  /* 0x000000ff0d00720c */ /* 0x000fc60003f86270 */
[----:B------:R-:W-:Y:S02]  /*5ec0*/  @!P2 IMAD.IADD R14, R14, 0x1, -R8 ;  /* 0x000000010e0ea824 */ /* 0x000fe400078e0a08 */
[----:B0-----:R-:W-:Y:S02]  /*5ed0*/  IMAD.MOV.U32 R3, RZ, RZ, R17 ;  /* 0x000000ffff037224 */ /* 0x001fe400078e0011 */
[----:B------:R-:W-:-:S04]  /*5ee0*/  IMAD.HI.U32 R17, R0, R16, RZ ;  /* 0x0000001000117227 */ /* 0x000fc800078e00ff */
[----:B------:R-:W-:Y:S01]  /*5ef0*/  @!P3 IMAD.MOV R3, RZ, RZ, -R3 ;  /* 0x000000ffff03b224 */ /* 0x000fe200078e0a03 */
[----:B------:R-:W-:Y:S01]  /*5f00*/  ISETP.GE.AND P3, PT, R2, RZ, PT ;  /* 0x000000ff0200720c */ /* 0x000fe20003f66270 */
[----:B------:R-:W-:Y:S02]  /*5f10*/  IMAD R2, R8, R12, R6 ;  /* 0x0000000c08027224 */ /* 0x000fe400078e0206 */
[----:B------:R-:W-:Y:S01]  /*5f20*/  IMAD.HI.U32 R6, R0, R15, RZ ;  /* 0x0000000f00067227 */ /* 0x000fe200078e00ff */
[----:B------:R0:W-:Y:S02]  /*5f30*/  STL [R1+0xc0], R3 ;  /* 0x0000c00301007387 */ /* 0x0001e40000100800 */
[----:B------:R-:W-:Y:S01]  /*5f40*/  ISETP.GT.U32.AND P2, PT, R8, R2, PT ;  /* 0x000000020800720c */ /* 0x000fe20003f44070 */
[----:B------:R-:W-:-:S04]  /*5f50*/  IMAD.HI.U32 R12, R0, R11, RZ ;  /* 0x0000000b000c7227 */ /* 0x000fc800078e00ff */
[----:B------:R-:W-:Y:S02]  /*5f60*/  IMAD.MOV R6, RZ, RZ, -R6 ;  /* 0x000000ffff067224 */ /* 0x000fe400078e0a06 */
[----:B------:R-:W-:Y:S02]  /*5f70*/  IMAD.MOV R17, RZ, RZ, -R17 ;  /* 0x000000ffff117224 */ /* 0x000fe400078e0a11 */
[----:B0-----:R-:W-:Y:S02]  /*5f80*/  IMAD.MOV.U32 R3, RZ, RZ, R14 ;  /* 0x000000ffff037224 */ /* 0x001fe400078e000e */
[----:B------:R-:W-:Y:S02]  /*5f90*/  IMAD.MOV R12, RZ, RZ, -R12 ;  /* 0x000000ffff0c7224 */ /* 0x000fe400078e0a0c */
[----:B------:R-:W-:Y:S02]  /*5fa0*/  @!P0 IMAD.MOV R3, RZ, RZ, -R3 ;  /* 0x000000ffff038224 */ /* 0x000fe400078e0a03 */
[----:B------:R-:W-:Y:S01]  /*5fb0*/  IMAD R15, R8, R6, R15 ;  /* 0x00000006080f7224 */ /* 0x000fe200078e020f */
[----:B------:R-:W-:Y:S01]  /*5fc0*/  IADD3 R6, R10, 0xe0, RZ ;  /* 0x000000e00a067810 */ /* 0x000fe20007ffe0ff */
[----:B------:R-:W-:Y:S01]  /*5fd0*/  @!P6 IMAD.IADD R7, R7, 0x1, -R8 ;  /* 0x000000010707e824 */ /* 0x000fe200078e0a08 */
[----:B------:R0:W-:Y:S01]  /*5fe0*/  STL [R1+0xac], R3 ;  /* 0x0000ac0301007387 */ /* 0x0001e20000100800 */
[C---:B------:R-:W-:Y:S01]  /*5ff0*/  IMAD R13, R8.reuse, R17, R16 ;  /* 0x00000011080d7224 */ /* 0x040fe200078e0210 */
[C---:B------:R-:W-:Y:S01]  /*6000*/  ISETP.GT.U32.AND P6, PT, R8.reuse, R15, PT ;  /* 0x0000000f0800720c */ /* 0x040fe20003fc4070 */
[----:B------:R-:W-:Y:S01]  /*6010*/  IMAD R11, R8, R12, R11 ;  /* 0x0000000c080b7224 */ /* 0x000fe200078e020b */
[----:B------:R-:W-:Y:S01]  /*6020*/  IABS R14, R6 ;  /* 0x00000006000e7213 */ /* 0x000fe20000000000 */
[----:B------:R-:W-:Y:S01]  /*6030*/  @!P2 IMAD.IADD R2, R2, 0x1, -R8 ;  /* 0x000000010202a824 */ /* 0x000fe200078e0a08 */
[C---:B------:R-:W-:Y:S01]  /*6040*/  ISETP.GT.U32.AND P0, PT, R8.reuse, R13, PT ;  /* 0x0000000d0800720c */ /* 0x040fe20003f04070 */
[----:B------:R-:W-:Y:S01]  /*6050*/  @!P1 IMAD.MOV R9, RZ, RZ, -R9 ;  /* 0x000000ffff099224 */ /* 0x000fe200078e0a09 */
[----:B------:R-:W-:Y:S01]  /*6060*/  ISETP.GE.AND P1, PT, R5, RZ, PT ;  /* 0x000000ff0500720c */ /* 0x000fe20003f26270 */
[----:B0-----:R-:W-:Y:S01]  /*6070*/  IMAD.MOV.U32 R3, RZ, RZ, R7 ;  /* 0x000000ffff037224 */ /* 0x001fe200078e0007 */
[----:B------:R-:W-:-:S02]  /*6080*/  ISETP.GT.U32.AND P2, PT, R8, R2, PT ;  /* 0x000000020800720c */ /* 0x000fc40003f44070 */
[----:B------:R0:W-:Y:S01]  /*6090*/  STL [R1+0xb4], R9 ;  /* 0x0000b40901007387 */ /* 0x0001e20000100800 */
[----:B------:R-:W-:Y:S01]  /*60a0*/  IADD3 R5, R10, 0xdc, RZ ;  /* 0x000000dc0a057810 */ /* 0x000fe20007ffe0ff */
[----:B------:R-:W-:Y:S01]  /*60b0*/  @!P5 IMAD.MOV R3, RZ, RZ, -R3 ;  /* 0x000000ffff03d224 */ /* 0x000fe200078e0a03 */
[----:B------:R-:W-:Y:S01]  /*60c0*/  ISETP.GT.U32.AND P5, PT, R8, R11, PT ;  /* 0x0000000b0800720c */ /* 0x000fe20003fa4070 */
[--C-:B------:R-:W-:Y:S01]  /*60d0*/  @!P6 IMAD.IADD R15, R15, 0x1, -R8.reuse ;  /* 0x000000010f0fe824 */ /* 0x100fe200078e0a08 */
[----:B------:R-:W-:Y:S01]  /*60e0*/  IADD3 R12, R10, 0xd0, RZ ;  /* 0x000000d00a0c7810 */ /* 0x000fe20007ffe0ff */
[----:B------:R-:W-:Y:S01]  /*60f0*/  IMAD.HI.U32 R7, R0, R14, RZ ;  /* 0x0000000e00077227 */ /* 0x000fe200078e00ff */
[----:B------:R2:W-:Y:S02]  /*6100*/  STL [R1+0xb8], R3 ;  /* 0x0000b80301007387 */ /* 0x0005e40000100800 */
[----:B------:R-:W-:Y:S01]  /*6110*/  IABS R16, R12 ;  /* 0x0000000c00107213 */ /* 0x000fe20000000000 */
[--C-:B------:R-:W-:Y:S01]  /*6120*/  @!P0 IMAD.IADD R13, R13, 0x1, -R8.reuse ;  /* 0x000000010d0d8824 */ /* 0x100fe200078e0a08 */
[----:B0-----:R-:W-:Y:S01]  /*6130*/  IABS R9, R5 ;  /* 0x0000000500097213 */ /* 0x001fe20000000000 */
[--C-:B------:R-:W-:Y:S01]  /*6140*/  @!P2 IMAD.IADD R2, R2, 0x1, -R8.reuse ;  /* 0x000000010202a824 */ /* 0x100fe200078e0a08 */
[----:B------:R-:W-:Y:S01]  /*6150*/  ISETP.GE.AND P0, PT, R6, RZ, PT ;  /* 0x000000ff0600720c */ /* 0x000fe20003f06270 */
[----:B------:R-:W-:Y:S01]  /*6160*/  IMAD.MOV R7, RZ, RZ, -R7 ;  /* 0x000000ffff077224 */ /* 0x000fe200078e0a07 */
[C---:B------:R-:W-:Y:S01]  /*6170*/  ISETP.GT.U32.AND P6, PT, R8.reuse, R13, PT ;  /* 0x0000000d0800720c */ /* 0x040fe20003fc4070 */
[----:B------:R-:W-:Y:S01]  /*6180*/  @!P5 IMAD.IADD R11, R11, 0x1, -R8 ;  /* 0x000000010b0bd824 */ /* 0x000fe200078e0a08 */
[----:B------:R-:W-:Y:S01]  /*6190*/  ISETP.GT.U32.AND P5, PT, R8, R15, PT ;  /* 0x0000000f0800720c */ /* 0x000fe20003fa4070 */
[----:B------:R-:W-:Y:S01]  /*61a0*/  IMAD.HI.U32 R6, R0, R9, RZ ;  /* 0x0000000900067227 */ /* 0x000fe200078e00ff */
[----:B------:R-:W-:-:S02]  /*61b0*/  ISETP.GE.AND P2, PT, R4, RZ, PT ;  /* 0x000000ff0400720c */ /* 0x000fc40003f46270 */
[C---:B------:R-:W-:Y:S01]  /*61c0*/  IADD3 R4, R10.reuse, 0xd8, RZ ;  /* 0x000000d80a047810 */ /* 0x040fe20007ffe0ff */
[----:B------:R-:W-:Y:S02]  /*61d0*/  IMAD.MOV R6, RZ, RZ, -R6 ;  /* 0x000000ffff067224 */ /* 0x000fe400078e0a06 */
[----:B--2---:R-:W-:Y:S01]  /*61e0*/  IMAD.MOV.U32 R3, RZ, RZ, R2 ;  /* 0x000000ffff037224 */ /* 0x004fe200078e0002 */
[----:B------:R-:W-:Y:S01]  /*61f0*/  IADD3 R2, R10, 0xd4, RZ ;  /* 0x000000d40a027810 */ /* 0x000fe20007ffe0ff */
[C---:B------:R-:W-:Y:S02]  /*6200*/  IMAD R9, R8.reuse, R6, R9 ;  /* 0x0000000608097224 */ /* 0x040fe400078e0209 */
[C---:B------:R-:W-:Y:S01]  /*6210*/  IMAD R14, R8.reuse, R7, R14 ;  /* 0x00000007080e7224 */ /* 0x040fe200078e020e */
[----:B------:R-:W-:Y:S01]  /*6220*/  IABS R6, R2 ;  /* 0x0000000200067213 */ /* 0x000fe20000000000 */
[----:B------:R-:W-:Y:S01]  /*6230*/  @!P3 IMAD.MOV R3, RZ, RZ, -R3 ;  /* 0x000000ffff03b224 */ /* 0x000fe200078e0a03 */
[C---:B------:R-:W-:Y:S01]  /*6240*/  ISETP.GT.U32.AND P3, PT, R8.reuse, R11, PT ;  /* 0x0000000b0800720c */ /* 0x040fe20003f64070 */
[--C-:B------:R-:W-:Y:S01]  /*6250*/  @!P5 IMAD.IADD R15, R15, 0x1, -R8.reuse ;  /* 0x000000010f0fd824 */ /* 0x100fe200078e0a08 */
[C---:B------:R-:W-:Y:S01]  /*6260*/  ISETP.GT.U32.AND P5, PT, R8.reuse, R9, PT ;  /* 0x000000090800720c */ /* 0x040fe20003fa4070 */
[----:B------:R-:W-:Y:S01]  /*6270*/  @!P6 IMAD.IADD R13, R13, 0x1, -R8 ;  /* 0x000000010d0de824 */ /* 0x000fe200078e0a08 */
[----:B------:R-:W-:Y:S01]  /*6280*/  ISETP.GT.U32.AND P6, PT, R8, R14, PT ;  /* 0x0000000e0800720c */ /* 0x000fe20003fc4070 */
[----:B------:R0:W-:Y:S01]  /*6290*/  STL [R1+0xbc], R3 ;  /* 0x0000bc0301007387 */ /* 0x0001e20000100800 */
[----:B------:R-:W-:Y:S01]  /*62a0*/  IMAD.HI.U32 R17, R0, R6, RZ ;  /* 0x0000000600117227 */ /* 0x000fe200078e00ff */
[----:B------:R-:W-:-:S03]  /*62b0*/  IABS R7, R4 ;  /* 0x0000000400077213 */ /* 0x000fc60000000000 */
[----:B------:R-:W-:-:S03]  /*62c0*/  @!P1 IMAD.MOV R15, RZ, RZ, -R15 ;  /* 0x000000ffff0f9224 */ /* 0x000fc600078e0a0f */
[--C-:B------:R-:W-:Y:S01]  /*62d0*/  @!P3 IMAD.IADD R11, R11, 0x1, -R8.reuse ;  /* 0x000000010b0bb824 */ /* 0x100fe200078e0a08 */
[----:B------:R-:W-:Y:S01]  /*62e0*/  ISETP.GE.AND P3, PT, R5, RZ, PT ;  /* 0x000000ff0500720c */ /* 0x000fe20003f66270 */
[----:B0-----:R-:W-:Y:S02]  /*62f0*/  IMAD.MOV.U32 R3, RZ, RZ, R13 ;  /* 0x000000ffff037224 */ /* 0x001fe400078e000d */
[----:B------:R-:W-:Y:S02]  /*6300*/  @!P5 IMAD.IADD R9, R9, 0x1, -R8 ;  /* 0x000000010909d824 */ /* 0x000fe400078e0a08 */
[----:B------:R-:W-:Y:S02]  /*6310*/  IMAD.MOV.U32 R5, RZ, RZ, R16 ;  /* 0x000000ffff057224 */ /* 0x000fe400078e0010 */
[----:B------:R-:W-:Y:S01]  /*6320*/  @!P6 IMAD.IADD R14, R14, 0x1, -R8 ;  /* 0x000000010e0ee824 */ /* 0x000fe200078e0a08 */
[----:B------:R-:W-:Y:S01]  /*6330*/  ISETP.GE.AND P6, PT, R4, RZ, PT ;  /* 0x000000ff0400720c */ /* 0x000fe20003fc6270 */
[----:B------:R-:W-:Y:S01]  /*6340*/  @!P4 IMAD.MOV R3, RZ, RZ, -R3 ;  /* 0x000000ffff03c224 */ /* 0x000fe200078e0a03 */
[----:B------:R-:W-:Y:S01]  /*6350*/  ISETP.GT.U32.AND P5, PT, R8, R9, PT ;  /* 0x000000090800720c */ /* 0x000fe20003fa4070 */
[----:B------:R-:W-:Y:S01]  /*6360*/  IMAD.HI.U32 R4, R0, R5, RZ ;  /* 0x0000000500047227 */ /* 0x000fe200078e00ff */
[----:B------:R-:W-:-:S02]  /*6370*/  ISETP.GT.U32.AND P4, PT, R8, R14, PT ;  /* 0x0000000e0800720c */ /* 0x000fc40003f84070 */
[----:B------:R0:W-:Y:S01]  /*6380*/  STL [R1+0xb0], R3 ;  /* 0x0000b00301007387 */ /* 0x0001e20000100800 */
[----:B------:R-:W-:Y:S01]  /*6390*/  IMAD.MOV R13, RZ, RZ, -R17 ;  /* 0x000000ffff0d7224 */ /* 0x000fe200078e0a11 */
[----:B------:R-:W-:Y:S01]  /*63a0*/  IADD3 R17, R10, 0xcc, RZ ;  /* 0x000000cc0a117810 */ /* 0x000fe20007ffe0ff */
[----:B------:R-:W-:Y:S01]  /*63b0*/  IMAD.MOV R4, RZ, RZ, -R4 ;  /* 0x000000ffff047224 */ /* 0x000fe200078e0a04 */
[----:B------:R2:W-:Y:S01]  /*63c0*/  STL [R1+0x9c], R15 ;  /* 0x00009c0f01007387 */ /* 0x0005e20000100800 */
[----:B------:R-:W-:Y:S02]  /*63d0*/  IMAD R6, R8, R13, R6 ;  /* 0x0000000d08067224 */ /* 0x000fe400078e0206 */
[----:B------:R-:W-:-:S04]  /*63e0*/  IMAD.HI.U32 R16, R0, R7, RZ ;  /* 0x0000000700107227 */ /* 0x000fc800078e00ff */
[----:B0-----:R-:W-:Y:S01]  /*63f0*/  IMAD.MOV.U32 R3, RZ, RZ, R11 ;  /* 0x000000ffff037224 */ /* 0x001fe200078e000b */
[----:B------:R-:W-:Y:S01]  /*6400*/  IADD3 R11, R10, 0xc8, RZ ;  /* 0x000000c80a0b7810 */ /* 0x000fe20007ffe0ff */
[C---:B------:R-:W-:Y:S01]  /*6410*/  IMAD R5, R8.reuse, R4, R5 ;  /* 0x0000000408057224 */ /* 0x040fe200078e0205 */
[----:B------:R-:W-:Y:S01]  /*6420*/  IABS R4, R17 ;  /* 0x0000001100047213 */ /* 0x000fe20000000000 */
[----:B------:R-:W-:Y:S01]  /*6430*/  @!P2 IMAD.MOV R3, RZ, RZ, -R3 ;  /* 0x000000ffff03a224 */ /* 0x000fe200078e0a03 */
[C---:B------:R-:W-:Y:S01]  /*6440*/  ISETP.GT.U32.AND P2, PT, R8.reuse, R6, PT ;  /* 0x000000060800720c */ /* 0x040fe20003f44070 */
[----:B------:R-:W-:Y:S02]  /*6450*/  IMAD.MOV R16, RZ, RZ, -R16 ;  /* 0x000000ffff107224 */ /* 0x000fe400078e0a10 */
[--C-:B------:R-:W-:Y:S01]  /*6460*/  @!P5 IMAD.IADD R9, R9, 0x1, -R8.reuse ;  /* 0x000000010909d824 */ /* 0x100fe200078e0a08 */
[C---:B------:R-:W-:Y:S01]  /*6470*/  ISETP.GT.U32.AND P5, PT, R8.reuse, R5, PT ;  /* 0x000000050800720c */ /* 0x040fe20003fa4070 */
[----:B------:R-:W-:Y:S01]  /*6480*/  IMAD R7, R8, R16, R7 ;  /* 0x0000001008077224 */ /* 0x000fe200078e0207 */
[----:B------:R0:W-:Y:S01]  /*6490*/  STL [R1+0xa0], R3 ;  /* 0x0000a00301007387 */ /* 0x0001e20000100800 */
[----:B------:R-:W-:Y:S01]  /*64a0*/  @!P4 IMAD.IADD R14, R14, 0x1, -R8 ;  /* 0x000000010e0ec824 */ /* 0x000fe200078e0a08 */
[----:B------:R-:W-:Y:S01]  /*64b0*/  ISETP.GE.AND P4, PT, R2, RZ, PT ;  /* 0x000000ff0200720c */ /* 0x000fe20003f86270 */
[----:B------:R-:W-:Y:S01]  /*64c0*/  IMAD.HI.U32 R13, R0, R4, RZ ;  /* 0x00000004000d7227 */ /* 0x000fe200078e00ff */
[----:B------:R-:W-:-:S02]  /*64d0*/  ISETP.GT.U32.AND P1, PT, R8, R7, PT ;  /* 0x000000070800720c */ /* 0x000fc40003f24070 */
[----:B------:R-:W-:Y:S01]  /*64e0*/  IABS R2, R11 ;  /* 0x0000000b00027213 */ /* 0x000fe20000000000 */
[--C-:B------:R-:W-:Y:S02]  /*64f0*/  @!P2 IMAD.IADD R6, R6, 0x1, -R8.reuse ;  /* 0x000000010606a824 */ /* 0x100fe400078e0a08 */
[----:B------:R-:W-:Y:S02]  /*6500*/  IMAD.MOV R13, RZ, RZ, -R13 ;  /* 0x000000ffff0d7224 */ /* 0x000fe400078e0a0d */
[----:B------:R-:W-:Y:S01]  /*6510*/  @!P5 IMAD.IADD R5, R5, 0x1, -R8 ;  /* 0x000000010505d824 */ /* 0x000fe200078e0a08 */
[----:B------:R-:W-:Y:S01]  /*6520*/  ISETP.GT.U32.AND P5, PT, R8, R6, PT ;  /* 0x000000060800720c */ /* 0x000fe20003fa4070 */
[----:B--2---:R-:W-:-:S04]  /*6530*/  IMAD.HI.U32 R15, R0, R2, RZ ;  /* 0x00000002000f7227 */ /* 0x004fc800078e00ff */
[----:B------:R-:W-:Y:S01]  /*6540*/  @!P1 IMAD.IADD R7, R7, 0x1, -R8 ;  /* 0x0000000107079824 */ /* 0x000fe200078e0a08 */
[----:B------:R-:W-:Y:S01]  /*6550*/  ISETP.GE.AND P1, PT, R12, RZ, PT ;  /* 0x000000ff0c00720c */ /* 0x000fe20003f26270 */
[----:B------:R-:W-:Y:S01]  /*6560*/  IMAD.MOV R15, RZ, RZ, -R15 ;  /* 0x000000ffff0f7224 */ /* 0x000fe200078e0a0f */
[----:B------:R-:W-:Y:S01]  /*6570*/  IADD3 R12, R10, 0xc4, RZ ;  /* 0x000000c40a0c7810 */ /* 0x000fe20007ffe0ff */
[----:B0-----:R-:W-:Y:S01]  /*6580*/  IMAD.MOV.U32 R3, RZ, RZ, R14 ;  /* 0x000000ffff037224 */ /* 0x001fe200078e000e */
[C---:B------:R-:W-:Y:S01]  /*6590*/  ISETP.GT.U32.AND P2, PT, R8.reuse, R7, PT ;  /* 0x000000070800720c */ /* 0x040fe20003f44070 */
[C---:B------:R-:W-:Y:S01]  /*65a0*/  IMAD R2, R8.reuse, R15, R2 ;  /* 0x0000000f08027224 */ /* 0x040fe200078e0202 */
[----:B------:R-:W-:Y:S01]  /*65b0*/  IABS R14, R12 ;  /* 0x0000000c000e7213 */ /* 0x000fe20000000000 */
[----:B------:R-:W-:Y:S01]  /*65c0*/  @!P0 IMAD.MOV R3, RZ, RZ, -R3 ;  /* 0x000000ffff038224 */ /* 0x000fe200078e0a03 */
[----:B------:R-:W-:Y:S01]  /*65d0*/  ISETP.GT.U32.AND P0, PT, R8, R5, PT ;  /* 0x000000050800720c */ /* 0x000fe20003f04070 */
[----:B------:R-:W-:Y:S01]  /*65e0*/  @!P5 IMAD.IADD R6, R6, 0x1, -R8 ;  /* 0x000000010606d824 */ /* 0x000fe200078e0a08 */
[C---:B------:R-:W-:Y:S01]  /*65f0*/  ISETP.GT.U32.AND P5, PT, R8.reuse, R2, PT ;  /* 0x000000020800720c */ /* 0x040fe20003fa4070 */
[----:B------:R-:W-:Y:S01]  /*6600*/  IMAD R4, R8, R13, R4 ;  /* 0x0000000d08047224 */ /* 0x000fe200078e0204 */
[----:B------:R-:W-:Y:S01]  /*6610*/  IADD3 R13, R10, 0xc0, RZ ;  /* 0x000000c00a0d7810 */ /* 0x000fe20007ffe0ff */
[----:B------:R-:W-:Y:S01]  /*6620*/  IMAD.HI.U32 R18, R0, R14, RZ ;  /* 0x0000000e00127227 */ /* 0x000fe200078e00ff */
[----:B------:R0:W-:Y:S01]  /*6630*/  STL [R1+0xa4], R3 ;  /* 0x0000a40301007387 */ /* 0x0001e20000100800 */
[----:B------:R-:W-:-:S02]  /*6640*/  IADD3 R15, R10, 0xbc, RZ ;  /* 0x000000bc0a0f7810 */ /* 0x000fc40007ffe0ff */
[----:B------:R-:W-:Y:S01]  /*6650*/  @!P2 IMAD.IADD R7, R7, 0x1, -R8 ;  /* 0x000000010707a824 */ /* 0x000fe200078e0a08 */
[----:B------:R-:W-:Y:S01]  /*6660*/  ISETP.GT.U32.AND P2, PT, R8, R4, PT ;  /* 0x000000040800720c */ /* 0x000fe20003f44070 */
[----:B------:R-:W-:Y:S01]  /*6670*/  @!P4 IMAD.MOV R6, RZ, RZ, -R6 ;  /* 0x000000ffff06c224 */ /* 0x000fe200078e0a06 */
[----:B------:R-:W-:Y:S01]  /*6680*/  IABS R16, R13 ;  /* 0x0000000d00107213 */ /* 0x000fe20000000000 */
[----:B------:R-:W-:Y:S01]  /*6690*/  @!P0 IMAD.IADD R5, R5, 0x1, -R8 ;  /* 0x0000000105058824 */ /* 0x000fe200078e0a08 */
[----:B------:R-:W-:Y:S01]  /*66a0*/  ISETP.GE.AND P0, PT, R17, RZ, PT ;  /* 0x000000ff1100720c */ /* 0x000fe20003f06270 */
[----:B------:R-:W-:Y:S01]  /*66b0*/  IMAD.MOV R17, RZ, RZ, -R18 ;  /* 0x000000ffff117224 */ /* 0x000fe200078e0a12 */
[----:B------:R-:W-:Y:S01]  /*66c0*/  IABS R18, R15 ;  /* 0x0000000f00127213 */ /* 0x000fe20000000000 */
[----:B------:R-:W-:Y:S01]  /*66d0*/  @!P5 IMAD.IADD R2, R2, 0x1, -R8 ;  /* 0x000000010202d824 */ /* 0x000fe200078e0a08 */
[----:B------:R-:W-:Y:S01]  /*66e0*/  ISETP.GE.AND P4, PT, R12, RZ, PT ;  /* 0x000000ff0c00720c */ /* 0x000fe20003f86270 */
[----:B------:R-:W-:-:S02]  /*66f0*/  IMAD R14, R8, R17, R14 ;  /* 0x00000011080e7224 */ /* 0x000fc400078e020e */
[----:B------:R-:W-:Y:S01]  /*6700*/  IMAD.HI.U32 R19, R0, R16, RZ ;  /* 0x0000001000137227 */ /* 0x000fe200078e00ff */
[----:B------:R-:W-:-:S03]  /*6710*/  ISETP.GT.U32.AND P5, PT, R8, R2, PT ;  /* 0x000000020800720c */ /* 0x000fc60003fa4070 */
[----:B------:R-:W-:Y:S01]  /*6720*/  @!P6 IMAD.MOV R7, RZ, RZ, -R7 ;  /* 0x000000ffff07e224 */ /* 0x000fe200078e0a07 */
[----:B------:R-:W-:Y:S01]  /*6730*/  ISETP.GT.U32.AND P6, PT, R8, R14, PT ;  /* 0x0000000e0800720c */ /* 0x000fe20003fc4070 */
[----:B------:R-:W-:Y:S01]  /*6740*/  @!P2 IMAD.IADD R4, R4, 0x1, -R8 ;  /* 0x000000010404a824 */ /* 0x000fe200078e0a08 */
[----:B------:R-:W-:Y:S01]  /*6750*/  ISETP.GE.AND P2, PT, R11, RZ, PT ;  /* 0x000000ff0b00720c */ /* 0x000fe20003f46270 */
[----:B0-----:R-:W-:Y:S02]  /*6760*/  IMAD.MOV.U32 R3, RZ, RZ, R9 ;  /* 0x000000ffff037224 */ /* 0x001fe400078e0009 */
[----:B------:R-:W-:Y:S02]  /*6770*/  IMAD.MOV R19, RZ, RZ, -R19 ;  /* 0x000000ffff137224 */ /* 0x000fe400078e0a13 */
[----:B------:R-:W-:Y:S01]  /*6780*/  @!P3 IMAD.MOV R3, RZ, RZ, -R3 ;  /* 0x000000ffff03b224 */ /* 0x000fe200078e0a03 */
[C---:B------:R-:W-:Y:S01]  /*6790*/  ISETP.GT.U32.AND P3, PT, R8.reuse, R4, PT ;  /* 0x000000040800720c */ /* 0x040fe20003f64070 */
[----:B------:R-:W-:-:S02]  /*67a0*/  IMAD R16, R8, R19, R16 ;  /* 0x0000001308107224 */ /* 0x000fc400078e0210 */
[--C-:B------:R-:W-:Y:S01]  /*67b0*/  @!P5 IMAD.IADD R2, R2, 0x1, -R8.reuse ;  /* 0x000000010202d824 */ /* 0x100fe200078e0a08 */
[----:B------:R0:W-:Y:S01]  /*67c0*/  STL [R1+0x94], R3 ;  /* 0x0000940301007387 */ /* 0x0001e20000100800 */
[--C-:B------:R-:W-:Y:S01]  /*67d0*/  @!P6 IMAD.IADD R14, R14, 0x1, -R8.reuse ;  /* 0x000000010e0ee824 */ /* 0x100fe200078e0a08 */
[C---:B------:R-:W-:Y:S02]  /*67e0*/  ISETP.GT.U32.AND P5, PT, R8.reuse, R16, PT ;  /* 0x000000100800720c */ /* 0x040fe40003fa4070 */
[----:B------:R-:W-:Y:S02]  /*67f0*/  STL [R1+0x88], R7 ;  /* 0x0000880701007387 */ /* 0x000fe40000100800 */
[----:B------:R-:W-:Y:S02]  /*6800*/  ISETP.GT.U32.AND P6, PT, R8, R14, PT ;  /* 0x0000000e0800720c */ /* 0x000fe40003fc4070 */
[----:B------:R2:W-:Y:S01]  /*6810*/  STL [R1+0x84], R6 ;  /* 0x0000840601007387 */ /* 0x0005e20000100800 */
[----:B------:R-:W-:Y:S01]  /*6820*/  @!P3 IMAD.IADD R4, R4, 0x1, -R8 ;  /* 0x000000010404b824 */ /* 0x000fe200078e0a08 */
[----:B------:R-:W-:Y:S01]  /*6830*/  ISETP.GE.AND P3, PT, R15, RZ, PT ;  /* 0x000000ff0f00720c */ /* 0x000fe20003f66270 */
[----:B0-----:R-:W-:-:S02]  /*6840*/  IMAD.MOV.U32 R3, RZ, RZ, R5 ;  /* 0x000000ffff037224 */ /* 0x001fc400078e0005 */
[----:B------:R-:W-:Y:S01]  /*6850*/  IMAD.MOV.U32 R9, RZ, RZ, R4 ;  /* 0x000000ffff097224 */ /* 0x000fe200078e0004 */
[----:B------:R-:W-:Y:S01]  /*6860*/  IADD3 R4, R10, 0xb0, RZ ;  /* 0x000000b00a047810 */ /* 0x000fe20007ffe0ff */
[----:B------:R-:W-:Y:S01]  /*6870*/  @!P1 IMAD.MOV R3, RZ, RZ, -R3 ;  /* 0x000000ffff039224 */ /* 0x000fe200078e0a03 */
[----:B------:R-:W-:Y:S01]  /*6880*/  ISETP.GE.AND P1, PT, R13, RZ, PT ;  /* 0x000000ff0d00720c */ /* 0x000fe20003f26270 */
[----:B------:R-:W-:Y:S01]  /*6890*/  @!P5 IMAD.IADD R16, R16, 0x1, -R8 ;  /* 0x000000011010d824 */ /* 0x000fe200078e0a08 */
[----:B--2---:R-:W-:Y:S01]  /*68a0*/  IADD3 R6, R10, 0xb8, RZ ;  /* 0x000000b80a067810 */ /* 0x004fe20007ffe0ff */
[----:B------:R-:W-:Y:S01]  /*68b0*/  IMAD.HI.U32 R5, R0, R18, RZ ;  /* 0x0000001200057227 */ /* 0x000fe200078e00ff */
[----:B------:R0:W-:Y:S01]  /*68c0*/  STL [R1+0x80], R3 ;  /* 0x0000800301007387 */ /* 0x0001e20000100800 */
[----:B------:R-:W-:Y:S02]  /*68d0*/  IABS R15, R4 ;  /* 0x00000004000f7213 */ /* 0x000fe40000000000 */
[----:B------:R-:W-:Y:S01]  /*68e0*/  IABS R7, R6 ;  /* 0x0000000600077213 */ /* 0x000fe20000000000 */
[----:B------:R-:W-:Y:S01]  /*68f0*/  @!P0 IMAD.MOV R9, RZ, RZ, -R9 ;  /* 0x000000ffff098224 */ /* 0x000fe200078e0a09 */
[----:B------:R-:W-:Y:S01]  /*6900*/  ISETP.GE.AND P0, PT, R6, RZ, PT ;  /* 0x000000ff0600720c */ /* 0x000fe20003f06270 */
[----:B------:R-:W-:Y:S01]  /*6910*/  IMAD.MOV R5, RZ, RZ, -R5 ;  /* 0x000000ffff057224 */ /* 0x000fe200078e0a05 */
[----:B------:R-:W-:Y:S01]  /*6920*/  ISETP.GT.U32.AND P5, PT, R8, R16, PT ;  /* 0x000000100800720c */ /* 0x000fe20003fa4070 */
[----:B------:R-:W-:Y:S01]  /*6930*/  IMAD.HI.U32 R6, R0, R7, RZ ;  /* 0x0000000700067227 */ /* 0x000fe200078e00ff */
[----:B------:R2:W-:Y:S03]  /*6940*/  STL [R1+0x70], R9 ;  /* 0x0000700901007387 */ /* 0x0005e60000100800 */
[----:B0-----:R-:W-:Y:S01]  /*6950*/  IMAD.MOV.U32 R3, RZ, RZ, R2 ;  /* 0x000000ffff037224 */ /* 0x001fe200078e0002 */
[----:B------:R-:W-:Y:S01]  /*6960*/  IADD3 R2, R10, 0xb4, RZ ;  /* 0x000000b40a027810 */ /* 0x000fe20007ffe0ff */
[----:B------:R-:W-:-:S02]  /*6970*/  @!P6 IMAD.IADD R14, R14, 0x1, -R8 ;  /* 0x000000010e0ee824 */ /* 0x000fc400078e0a08 */
[----:B------:R-:W-:Y:S01]  /*6980*/  @!P2 IMAD.MOV R3, RZ, RZ, -R3 ;  /* 0x000000ffff03a224 */ /* 0x000fe200078e0a03 */
[----:B------:R-:W-:Y:S01]  /*6990*/  IABS R11, R2 ;  /* 0x00000002000b7213 */ /* 0x000fe20000000000 */
[----:B------:R-:W-:Y:S01]  /*69a0*/  IMAD R5, R8, R5, R18 ;  /* 0x0000000508057224 */ /* 0x000fe200078e0212 */
[----:B--2---:R-:W-:Y:S01]  /*69b0*/  IADD3 R9, R10, 0xa8, RZ ;  /* 0x000000a80a097810 */ /* 0x004fe20007ffe0ff */
[----:B------:R-:W-:Y:S01]  /*69c0*/  IMAD.MOV R6, RZ, RZ, -R6 ;  /* 0x000000ffff067224 */ /* 0x000fe200078e0a06 */
[----:B------:R0:W-:Y:S01]  /*69d0*/  STL [R1+0x6c], R3 ;  /* 0x00006c0301007387 */ /* 0x0001e20000100800 */
[----:B------:R-:W-:Y:S01]  /*69e0*/  @!P5 IMAD.IADD R16, R16, 0x1, -R8 ;  /* 0x000000011010d824 */ /* 0x000fe200078e0a08 */
[C---:B------:R-:W-:Y:S01]  /*69f0*/  ISETP.GT.U32.AND P2, PT, R8.reuse, R5, PT ;  /* 0x000000050800720c */ /* 0x040fe20003f44070 */
[----:B------:R-:W-:Y:S01]  /*6a00*/  IMAD R7, R8, R6, R7 ;  /* 0x0000000608077224 */ /* 0x000fe200078e0207 */
[----:B------:R-:W-:Y:S01]  /*6a10*/  ISETP.GE.AND P6, PT, R2, RZ, PT ;  /* 0x000000ff0200720c */ /* 0x000fe20003fc6270 */
[----:B------:R-:W-:Y:S01]  /*6a20*/  IMAD.HI.U32 R6, R0, R11, RZ ;  /* 0x0000000b00067227 */ /* 0x000fe200078e00ff */
[----:B------:R-:W-:-:S02]  /*6a30*/  IADD3 R2, R10, 0xac, RZ ;  /* 0x000000ac0a027810 */ /* 0x000fc40007ffe0ff */
[----:B------:R-:W-:Y:S01]  /*6a40*/  ISETP.GE.AND P5, PT, R4, RZ, PT ;  /* 0x000000ff0400720c */ /* 0x000fe20003fa6270 */
[----:B------:R-:W-:Y:S01]  /*6a50*/  IMAD.MOV R6, RZ, RZ, -R6 ;  /* 0x000000ffff067224 */ /* 0x000fe200078e0a06 */
[----:B------:R-:W-:Y:S01]  /*6a60*/  IABS R13, R9 ;  /* 0x00000009000d7213 */ /* 0x000fe20000000000 */
[----:B0-----:R-:W-:Y:S01]  /*6a70*/  IMAD.MOV.U32 R3, RZ, RZ, R14 ;  /* 0x000000ffff037224 */ /* 0x001fe200078e000e */
[----:B------:R-:W-:Y:S01]  /*6a80*/  IABS R14, R2 ;  /* 0x00000002000e7213 */ /* 0x000fe20000000000 */
[C---:B------:R-:W-:Y:S02]  /*6a90*/  IMAD R11, R8.reuse, R6, R11 ;  /* 0x00000006080b7224 */ /* 0x040fe400078e020b */
[----:B------:R-:W-:Y:S01]  /*6aa0*/  @!P4 IMAD.MOV R3, RZ, RZ, -R3 ;  /* 0x000000ffff03c224 */ /* 0x000fe200078e0a03 */
[----:B------:R-:W-:Y:S01]  /*6ab0*/  ISETP.GT.U32.AND P4, PT, R8, R7, PT ;  /* 0x000000070800720c */ /* 0x000fe20003f84070 */
[----:B------:R-:W-:Y:S02]  /*6ac0*/  @!P2 IMAD.IADD R5, R5, 0x1, -R8 ;  /* 0x000000010505a824 */ /* 0x000fe400078e0a08 */
[----:B------:R-:W-:Y:S01]  /*6ad0*/  IMAD.HI.U32 R4, R0, R15, RZ ;  /* 0x0000000f00047227 */ /* 0x000fe200078e00ff */
[----:B------:R0:W-:Y:S02]  /*6ae0*/  STL [R1+0x60], R3 ;  /* 0x0000600301007387 */ /* 0x0001e40000100800 */
[----:B------:R-:W-:Y:S01]  /*6af0*/  ISETP.GT.U32.AND P2, PT, R8, R5, PT ;  /* 0x000000050800720c */ /* 0x000fe20003f44070 */
[----:B------:R-:W-:-:S02]  /*6b00*/  IMAD.MOV R4, RZ, RZ, -R4 ;  /* 0x000000ffff047224 */ /* 0x000fc400078e0a04 */
[----:B------:R-:W-:-:S04]  /*6b10*/  IMAD.HI.U32 R6, R0, R13, RZ ;  /* 0x0000000d00067227 */ /* 0x000fc800078e00ff */
[----:B------:R-:W-:Y:S02]  /*6b20*/  @!P4 IMAD.IADD R7, R7, 0x1, -R8 ;  /* 0x000000010707c824 */ /* 0x000fe400078e0a08 */
[----:B0-----:R-:W-:Y:S02]  /*6b30*/  IMAD.MOV.U32 R3, RZ, RZ, R16 ;  /* 0x000000ffff037224 */ /* 0x001fe400078e0010 */
[C---:B------:R-:W-:Y:S01]  /*6b40*/  IMAD R15, R8.reuse, R4, R15 ;  /* 0x00000004080f7224 */ /* 0x040fe200078e020f */
[C---:B------:R-:W-:Y:S01]  /*6b50*/  ISETP.GT.U32.AND P4, PT, R8.reuse, R7, PT ;  /* 0x000000070800720c */ /* 0x040fe20003f84070 */
[----:B------:R-:W-:Y:S01]  /*6b60*/  @!P1 IMAD.MOV R3, RZ, RZ, -R3 ;  /* 0x000000ffff039224 */ /* 0x000fe200078e0a03 */
[----:B------:R-:W-:Y:S01]  /*6b70*/  ISETP.GT.U32.AND P1, PT, R8, R11, PT ;  /* 0x0000000b0800720c */ /* 0x000fe20003f24070 */
[----:B------:R-:W-:Y:S01]  /*6b80*/  @!P2 IMAD.IADD R5, R5, 0x1, -R8 ;  /* 0x000000010505a824 */ /* 0x000fe200078e0a08 */
[----:B------:R-:W-:Y:S01]  /*6b90*/  ISETP.GE.AND P2, PT, R2, RZ, PT ;  /* 0x000000ff0200720c */ /* 0x000fe20003f46270 */
[----:B------:R-:W-:Y:S01]  /*6ba0*/  IMAD.HI.U32 R2, R0, R14, RZ ;  /* 0x0000000e00027227 */ /* 0x000fe200078e00ff */
[----:B------:R0:W-:Y:S01]  /*6bb0*/  STL [R1+0x78], R3 ;  /* 0x0000780301007387 */ /* 0x0001e20000100800 */
[----:B------:R-:W-:-:S02]  /*6bc0*/  IADD3 R4, R10, 0x9c, RZ ;  /* 0x0000009c0a047810 */ /* 0x000fc40007ffe0ff */
[----:B------:R-:W-:Y:S02]  /*6bd0*/  IMAD.MOV R6, RZ, RZ, -R6 ;  /* 0x000000ffff067224 */ /* 0x000fe400078e0a06 */
[----:B------:R-:W-:Y:S02]  /*6be0*/  IMAD.MOV R2, RZ, RZ, -R2 ;  /* 0x000000ffff027224 */ /* 0x000fe400078e0a02 */
[----:B------:R-:W-:Y:S01]  /*6bf0*/  IMAD R13, R8, R6, R13 ;  /* 0x00000006080d7224 */ /* 0x000fe200078e020d */
[----:B------:R-:W-:Y:S01]  /*6c00*/  IABS R6, R4 ;  /* 0x0000000400067213 */ /* 0x000fe20000000000 */
[----:B------:R-:W-:Y:S02]  /*6c10*/  @!P1 IMAD.IADD R11, R11, 0x1, -R8 ;  /* 0x000000010b0b9824 */ /* 0x000fe400078e0a08 */
[----:B0-----:R-:W-:Y:S01]  /*6c20*/  IMAD.MOV.U32 R3, RZ, RZ, R5 ;  /* 0x000000ffff037224 */ /* 0x001fe200078e0005 */
[----:B------:R-:W-:Y:S01]  /*6c30*/  IADD3 R5, R10, 0xa4, RZ ;  /* 0x000000a40a057810 */ /* 0x000fe20007ffe0ff */
[C---:B------:R-:W-:Y:S01]  /*6c40*/  IMAD R14, R8.reuse, R2, R14 ;  /* 0x00000002080e7224 */ /* 0x040fe200078e020e */
[C---:B------:R-:W-:Y:S01]  /*6c50*/  ISETP.GT.U32.AND P1, PT, R8.reuse, R11, PT ;  /* 0x0000000b0800720c */ /* 0x040fe20003f24070 */
[----:B------:R-:W-:Y:S01]  /*6c60*/  @!P3 IMAD.MOV R3, RZ, RZ, -R3 ;  /* 0x000000ffff03b224 */ /* 0x000fe200078e0a03 */
[C---:B------:R-:W-:Y:S01]  /*6c70*/  ISETP.GT.U32.AND P3, PT, R8.reuse, R15, PT ;  /* 0x0000000f0800720c */ /* 0x040fe20003f64070 */
[----:B------:R-:W-:Y:S01]  /*6c80*/  @!P4 IMAD.IADD R7, R7, 0x1, -R8 ;  /* 0x000000010707c824 */ /* 0x000fe200078e0a08 */
[----:B------:R-:W-:-:S02]  /*6c90*/  ISETP.GT.U32.AND P4, PT, R8, R14, PT ;  /* 0x0000000e0800720c */ /* 0x000fc40003f84070 */
[----:B------:R0:W-:Y:S01]  /*6ca0*/  STL [R1+0x1f8], R3 ;  /* 0x0001f80301007387 */ /* 0x0001e20000100800 */
[----:B------:R-:W-:Y:S02]  /*6cb0*/  IABS R12, R5 ;  /* 0x00000005000c7213 */ /* 0x000fe40000000000 */
[----:B------:R-:W-:-:S03]  /*6cc0*/  IADD3 R2, R10, 0xa0, RZ ;  /* 0x000000a00a027810 */ /* 0x000fc60007ffe0ff */
[----:B------:R-:W-:Y:S01]  /*6cd0*/  IMAD.HI.U32 R17, R0, R12, RZ ;  /* 0x0000000c00117227 */ /* 0x000fe200078e00ff */
[----:B------:R-:W-:-:S03]  /*6ce0*/  IABS R16, R2 ;  /* 0x0000000200107213 */ /* 0x000fc60000000000 */
[--C-:B------:R-:W-:Y:S01]  /*6cf0*/  @!P1 IMAD.IADD R11, R11, 0x1, -R8.reuse ;  /* 0x000000010b0b9824 */ /* 0x100fe200078e0a08 */
[C---:B------:R-:W-:Y:S01]  /*6d00*/  ISETP.GT.U32.AND P1, PT, R8.reuse, R13, PT ;  /* 0x0000000d0800720c */ /* 0x040fe20003f24070 */
[----:B0-----:R-:W-:Y:S02]  /*6d10*/  IMAD.MOV.U32 R3, RZ, RZ, R7 ;  /* 0x000000ffff037224 */ /* 0x001fe400078e0007 */
[----:B------:R-:W-:Y:S02]  /*6d20*/  @!P3 IMAD.IADD R15, R15, 0x1, -R8 ;  /* 0x000000010f0fb824 */ /* 0x000fe400078e0a08 */
[----:B------:R-:W-:Y:S02]  /*6d30*/  @!P0 IMAD.MOV R3, RZ, RZ, -R3 ;  /* 0x000000ffff038224 */ /* 0x000fe400078e0a03 */
[----:B------:R-:W-:Y:S01]  /*6d40*/  IMAD.MOV R17, RZ, RZ, -R17 ;  /* 0x000000ffff117224 */ /* 0x000fe200078e0a11 */
[----:B------:R-:W-:Y:S01]  /*6d50*/  ISETP.GT.U32.AND P3, PT, R8, R15, PT ;  /* 0x0000000f0800720c */ /* 0x000fe20003f64070 */
[----:B------:R-:W-:Y:S01]  /*6d60*/  IMAD.MOV.U32 R7, RZ, RZ, R16 ;  /* 0x000000ffff077224 */ /* 0x000fe200078e0010 */
[----:B------:R0:W-:Y:S01]  /*6d70*/  STL [R1+0x74], R3 ;  /* 0x0000740301007387 */ /* 0x0001e20000100800 */
[--C-:B------:R-:W-:Y:S01]  /*6d80*/  @!P4 IMAD.IADD R14, R14, 0x1, -R8.reuse ;  /* 0x000000010e0ec824 */ /* 0x100fe200078e0a08 */
[----:B------:R-:W-:Y:S01]  /*6d90*/  ISETP.GE.AND P4, PT, R9, RZ, PT ;  /* 0x000000ff0900720c */ /* 0x000fe20003f86270 */
[----:B------:R-:W-:-:S02]  /*6da0*/  @!P1 IMAD.IADD R13, R13, 0x1, -R8 ;  /* 0x000000010d0d9824 */ /* 0x000fc400078e0a08 */
[C---:B------:R-:W-:Y:S01]  /*6db0*/  IMAD R9, R8.reuse, R17, R12 ;  /* 0x0000001108097224 */ /* 0x040fe200078e020c */
[----:B------:R-:W-:Y:S01]  /*6dc0*/  ISETP.GT.U32.AND P0, PT, R8, R14, PT ;  /* 0x0000000e0800720c */ /* 0x000fe20003f04070 */
[----:B------:R-:W-:Y:S01]  /*6dd0*/  IMAD.HI.U32 R12, R0, R7, RZ ;  /* 0x00000007000c7227 */ /* 0x000fe200078e00ff */
[----:B------:R-:W-:-:S03]  /*6de0*/  ISETP.GT.U32.AND P1, PT, R8, R13, PT ;  /* 0x0000000d0800720c */ /* 0x000fc60003f24070 */
[----:B0-----:R-:W-:Y:S01]  /*6df0*/  IMAD.MOV.U32 R3, RZ, RZ, R11 ;  /* 0x000000ffff037224 */ /* 0x001fe200078e000b */
[----:B------:R-:W-:Y:S01]  /*6e00*/  IADD3 R11, R10, 0x98, RZ ;  /* 0x000000980a0b7810 */ /* 0x000fe20007ffe0ff */
[----:B------:R-:W-:Y:S02]  /*6e10*/  IMAD.MOV R16, RZ, RZ, -R12 ;  /* 0x000000ffff107224 */ /* 0x000fe400078e0a0c */
[----:B------:R-:W-:Y:S01]  /*6e20*/  @!P6 IMAD.MOV R3, RZ, RZ, -R3 ;  /* 0x000000ffff03e224 */ /* 0x000fe200078e0a03 */
[----:B------:R-:W-:Y:S01]  /*6e30*/  ISETP.GE.AND P6, PT, R5, RZ, PT ;  /* 0x000000ff0500720c */ /* 0x000fe20003fc6270 */
[----:B------:R-:W-:-:S03]  /*6e40*/  IMAD.HI.U32 R5, R0, R6, RZ ;  /* 0x0000000600057227 */ /* 0x000fc600078e00ff */
[----:B------:R0:W-:Y:S01]  /*6e50*/  STL [R1+0x64], R3 ;  /* 0x0000640301007387 */ /* 0x0001e20000100800 */
[----:B------:R-:W-:Y:S01]  /*6e60*/  @!P3 IMAD.IADD R15, R15, 0x1, -R8 ;  /* 0x000000010f0fb824 */ /* 0x000fe200078e0a08 */
[C---:B------:R-:W-:Y:S01]  /*6e70*/  ISETP.GT.U32.AND P3, PT, R8.reuse, R9, PT ;  /* 0x000000090800720c */ /* 0x040fe20003f64070 */
[----:B------:R-:W-:Y:S01]  /*6e80*/  IMAD.MOV R12, RZ, RZ, -R5 ;  /* 0x000000ffff0c7224 */ /* 0x000fe200078e0a05 */
[----:B------:R-:W-:Y:S01]  /*6e90*/  IABS R5, R11 ;  /* 0x0000000b00057213 */ /* 0x000fe20000000000 */
[C---:B------:R-:W-:Y:S02]  /*6ea0*/  IMAD R7, R8.reuse, R16, R7 ;  /* 0x0000001008077224 */ /* 0x040fe400078e0207 */
[C---:B------:R-:W-:Y:S02]  /*6eb0*/  IMAD R6, R8.reuse, R12, R6 ;  /* 0x0000000c08067224 */ /* 0x040fe400078e0206 */
[--C-:B------:R-:W-:Y:S01]  /*6ec0*/  @!P1 IMAD.IADD R13, R13, 0x1, -R8.reuse ;  /* 0x000000010d0d9824 */ /* 0x100fe200078e0a08 */
[C---:B------:R-:W-:Y:S01]  /*6ed0*/  ISETP.GT.U32.AND P1, PT, R8.reuse, R7, PT ;  /* 0x000000070800720c */ /* 0x040fe20003f24070 */
[----:B------:R-:W-:Y:S01]  /*6ee0*/  @!P5 IMAD.MOV R15, RZ, RZ, -R15 ;  /* 0x000000ffff0fd224 */ /* 0x000fe200078e0a0f */
[----:B------:R-:W-:Y:S01]  /*6ef0*/  ISETP.GT.U32.AND P5, PT, R8, R6, PT ;  /* 0x000000060800720c */ /* 0x000fe20003fa4070 */
[--C-:B------:R-:W-:Y:S01]  /*6f00*/  @!P0 IMAD.IADD R14, R14, 0x1, -R8.reuse ;  /* 0x000000010e0e8824 */ /* 0x100fe200078e0a08 */
[----:B------:R-:W-:Y:S01]  /*6f10*/  ISETP.GE.AND P0, PT, R2, RZ, PT ;  /* 0x000000ff0200720c */ /* 0x000fe20003f06270 */
[----:B------:R-:W-:Y:S01]  /*6f20*/  @!P3 IMAD.IADD R9, R9, 0x1, -R8 ;  /* 0x000000010909b824 */ /* 0x000fe200078e0a08 */
[----:B------:R-:W-:Y:S01]  /*6f30*/  IADD3 R2, R10, 0x94, RZ ;  /* 0x000000940a027810 */ /* 0x000fe20007ffe0ff */
[----:B------:R-:W-:Y:S01]  /*6f40*/  IMAD.MOV.U32 R17, RZ, RZ, R14 ;  /* 0x000000ffff117224 */ /* 0x000fe200078e000e */
[----:B------:R-:W-:Y:S01]  /*6f50*/  STL [R1+0x68], R15 ;  /* 0x0000680f01007387 */ /* 0x000fe20000100800 */
[----:B0-----:R-:W-:Y:S01]  /*6f60*/  IMAD.MOV.U32 R3, RZ, RZ, R13 ;  /* 0x000000ffff037224 */ /* 0x001fe200078e000d */
[----:B------:R-:W-:Y:S01]  /*6f70*/  IABS R12, R2 ;  /* 0x00000002000c7213 */ /* 0x000fe20000000000 */
[----:B------:R-:W-:Y:S01]  /*6f80*/  @!P2 IMAD.MOV R17, RZ, RZ, -R17 ;  /* 0x000000ffff11a224 */ /* 0x000fe200078e0a11 */
[----:B------:R-:W-:Y:S01]  /*6f90*/  ISETP.GT.U32.AND P3, PT, R8, R9, PT ;  /* 0x000000090800720c */ /* 0x000fe20003f64070 */
[--C-:B------:R-:W-:Y:S01]  /*6fa0*/  @!P1 IMAD.IADD R7, R7, 0x1, -R8.reuse ;  /* 0x0000000107079824 */ /* 0x100fe200078e0a08 */
[----:B------:R-:W-:Y:S01]  /*6fb0*/  ISETP.GE.AND P2, PT, R4, RZ, PT ;  /* 0x000000ff0400720c */ /* 0x000fe20003f46270 */
[----:B------:R-:W-:Y:S01]  /*6fc0*/  @!P5 IMAD.IADD R6, R6, 0x1, -R8 ;  /* 0x000000010606d824 */ /* 0x000fe200078e0a08 */
[----:B------:R0:W-:Y:S01]  /*6fd0*/  STL [R1+0x1e4], R17 ;  /* 0x0001e41101007387 */ /* 0x0001e20000100800 */
[----:B------:R-:W-:Y:S01]  /*6fe0*/  IMAD.MOV.U32 R4, RZ, RZ, R12 ;  /* 0x000000ffff047224 */ /* 0x000fe200078e000c */
[----:B------:R-:W-:Y:S01]  /*6ff0*/  ISETP.GT.U32.AND P1, PT, R8, R7, PT ;  /* 0x000000070800720c */ /* 0x000fe20003f24070 */
[----:B------:R-:W-:Y:S01]  /*7000*/  IMAD.HI.U32 R12, R0, R5, RZ ;  /* 0x00000005000c7227 */ /* 0x000fe200078e00ff */
[----:B------:R-:W-:-:S02]  /*7010*/  ISETP.GT.U32.AND P5, PT, R8, R6, PT ;  /* 0x000000060800720c */ /* 0x000fc40003fa4070 */
[----:B------:R-:W-:Y:S01]  /*7020*/  IADD3 R14, R10, 0x84, RZ ;  /* 0x000000840a0e7810 */ /* 0x000fe20007ffe0ff */
[----:B------:R-:W-:Y:S01]  /*7030*/  @!P4 IMAD.MOV R3, RZ, RZ, -R3 ;  /* 0x000000ffff03c224 */ /* 0x000fe200078e0a03 */
[----:B------:R-:W-:Y:S01]  /*7040*/  ISETP.GE.AND P4, PT, R11, RZ, PT ;  /* 0x000000ff0b00720c */ /* 0x000fe20003f86270 */
[----:B------:R-:W-:Y:S01]  /*7050*/  IMAD.HI.U32 R13, R0, R4, RZ ;  /* 0x00000004000d7227 */ /* 0x000fe200078e00ff */
[----:B------:R-:W-:Y:S02]  /*7060*/  IADD3 R11, R10, 0x90, RZ ;  /* 0x000000900a0b7810 */ /* 0x000fe40007ffe0ff */
[----:B------:R2:W-:Y:S01]  /*7070*/  STL [R1+0x1e8], R3 ;  /* 0x0001e80301007387 */ /* 0x0005e20000100800 */
[----:B------:R-:W-:Y:S01]  /*7080*/  IMAD.MOV R12, RZ, RZ, -R12 ;  /* 0x000000ffff0c7224 */ /* 0x000fe200078e0a0c */
[----:B------:R-:W-:Y:S01]  /*7090*/  IABS R18, R14 ;  /* 0x0000000e00127213 */ /* 0x000fe20000000000 */
[----:B------:R-:W-:Y:S01]  /*70a0*/  @!P3 IMAD.IADD R9, R9, 0x1, -R8 ;  /* 0x000000010909b824 */ /* 0x000fe200078e0a08 */
[----:B------:R-:W-:Y:S01]  /*70b0*/  ISETP.GE.AND P3, PT, R2, RZ, PT ;  /* 0x000000ff0200720c */ /* 0x000fe20003f66270 */
[----:B------:R-:W-:Y:S01]  /*70c0*/  IMAD.MOV R13, RZ, RZ, -R13 ;  /* 0x000000ffff0d7224 */ /* 0x000fe200078e0a0d */
[----:B------:R-:W-:Y:S01]  /*70d0*/  IABS R2, R11 ;  /* 0x0000000b00027213 */ /* 0x000fe20000000000 */
[----:B------:R-:W-:Y:S01]  /*70e0*/  IMAD R5, R8, R12, R5 ;  /* 0x0000000c08057224 */ /* 0x000fe200078e0205 */
[----:B------:R-:W-:Y:S01]  /*70f0*/  IADD3 R12, R10, 0x8c, RZ ;  /* 0x0000008c0a0c7810 */ /* 0x000fe20007ffe0ff */
[----:B------:R-:W-:Y:S01]  /*7100*/  IMAD R4, R8, R13, R4 ;  /* 0x0000000d08047224 */ /* 0x000fe200078e0204 */
[----:B------:R-:W-:Y:S01]  /*7110*/  IADD3 R13, R10, 0x88, RZ ;  /* 0x000000880a0d7810 */ /* 0x000fe20007ffe0ff */
[----:B------:R-:W-:Y:S01]  /*7120*/  @!P1 IMAD.IADD R7, R7, 0x1, -R8 ;  /* 0x0000000107079824 */ /* 0x000fe200078e0a08 */
[----:B------:R-:W-:Y:S01]  /*7130*/  ISETP.GT.U32.AND P1, PT, R8, R5, PT ;  /* 0x000000050800720c */ /* 0x000fe20003f24070 */
[----:B0-----:R-:W-:Y:S01]  /*7140*/  IMAD.HI.U32 R17, R0, R2, RZ ;  /* 0x0000000200117227 */ /* 0x001fe200078e00ff */
[----:B------:R-:W-:-:S02]  /*7150*/  IABS R15, R12 ;  /* 0x0000000c000f7213 */ /* 0x000fc40000000000 */
[----:B------:R-:W-:Y:S01]  /*7160*/  IABS R16, R13 ;  /* 0x0000000d00107213 */ /* 0x000fe20000000000 */
[----:B------:R-:W-:Y:S01]  /*7170*/  @!P5 IMAD.IADD R6, R6, 0x1, -R8 ;  /* 0x000000010606d824 */ /* 0x000fe200078e0a08 */
[C---:B------:R-:W-:Y:S01]  /*7180*/  ISETP.GT.U32.AND P5, PT, R8.reuse, R4, PT ;  /* 0x000000040800720c */ /* 0x040fe20003fa4070 */
[----:B------:R-:W-:Y:S02]  /*7190*/  IMAD.MOV R17, RZ, RZ, -R17 ;  /* 0x000000ffff117224 */ /* 0x000fe400078e0a11 */
[----:B--2---:R-:W-:Y:S02]  /*71a0*/  IMAD.MOV.U32 R3, RZ, RZ, R9 ;  /* 0x000000ffff037224 */ /* 0x004fe400078e0009 */
[----:B------:R-:W-:Y:S01]  /*71b0*/  IMAD R2, R8, R17, R2 ;  /* 0x0000001108027224 */ /* 0x000fe200078e0202 */
[----:B------:R-:W-:Y:S01]  /*71c0*/  IADD3 R17, R10, 0x80, RZ ;  /* 0x000000800a117810 */ /* 0x000fe20007ffe0ff */
[----:B------:R-:W-:Y:S01]  /*71d0*/  @!P6 IMAD.MOV R3, RZ, RZ, -R3 ;  /* 0x000000ffff03e224 */ /* 0x000fe200078e0a03 */
[----:B------:R-:W-:Y:S01]  /*71e0*/  ISETP.GE.AND P6, PT, R11, RZ, PT ;  /* 0x000000ff0b00720c */ /* 0x000fe20003fc6270 */
[----:B------:R-:W-:Y:S01]  /*71f0*/  @!P1 IMAD.IADD R5, R5, 0x1, -R8 ;  /* 0x0000000105059824 */ /* 0x000fe200078e0a08 */
[----:B------:R-:W-:Y:S01]  /*7200*/  ISETP.GT.U32.AND P1, PT, R8, R2, PT ;  /* 0x000000020800720c */ /* 0x000fe20003f24070 */
[----:B------:R-:W-:Y:S01]  /*7210*/  IMAD.HI.U32 R11, R0, R18, RZ ;  /* 0x00000012000b7227 */ /* 0x000fe200078e00ff */
[----:B------:R0:W-:Y:S01]  /*7220*/  STL [R1+0x1e0], R3 ;  /* 0x0001e00301007387 */ /* 0x0001e20000100800 */
[----:B------:R-:W-:-:S02]  /*7230*/  IABS R9, R17 ;  /* 0x0000001100097213 */ /* 0x000fc40000000000 */
[----:B------:R-:W-:Y:S01]  /*7240*/  @!P5 IMAD.IADD R4, R4, 0x1, -R8 ;  /* 0x000000010404d824 */ /* 0x000fe200078e0a08 */
[----:B------:R-:W-:Y:S01]  /*7250*/  ISETP.GT.U32.AND P5, PT, R8, R5, PT ;  /* 0x000000050800720c */ /* 0x000fe20003fa4070 */
[----:B------:R-:W-:-:S04]  /*7260*/  IMAD.HI.U32 R19, R0, R15, RZ ;  /* 0x0000000f00137227 */ /* 0x000fc800078e00ff */
[----:B------:R-:W-:Y:S02]  /*7270*/  IMAD.MOV R11, RZ, RZ, -R11 ;  /* 0x000000ffff0b7224 */ /* 0x000fe400078e0a0b */
[----:B0-----:R-:W-:Y:S01]  /*7280*/  IMAD.MOV.U32 R3, RZ, RZ, R7 ;  /* 0x000000ffff037224 */ /* 0x001fe200078e0007 */
[----:B------:R-:W-:Y:S01]  /*7290*/  IADD3 R7, R10, 0x7c, RZ ;  /* 0x0000007c0a077810 */ /* 0x000fe20007ffe0ff */
        /* <DEDUP_REMOVED lines=8> */
[----:B------:R-:W-:Y:S02]  /*7320*/  IMAD.MOV R20, RZ, RZ, -R20 ;  /* 0x000000ffff147224 */ /* 0x000fe400078e0a14 */
[--C-:B------:R-:W-:Y:S02]  /*7330*/  @!P5 IMAD.IADD R5, R5, 0x1, -R8.reuse ;  /* 0x000000010505d824 */ /* 0x100fe400078e0a08 */
[----:B------:R-:W-:Y:S02]  /*7340*/  IMAD R15, R8, R19, R15 ;  /* 0x00000013080f7224 */ /* 0x000fe400078e020f */
[----:B------:R-:W-:Y:S01]  /*7350*/  @!P0 IMAD.IADD R4, R4, 0x1, -R8 ;  /* 0x0000000104048824 */ /* 0x000fe200078e0a08 */
[C---:B------:R-:W-:Y:S01]  /*7360*/  ISETP.GT.U32.AND P0, PT, R8.reuse, R18, PT ;  /* 0x000000120800720c */ /* 0x040fe20003f04070 */
[C---:B------:R-:W-:Y:S01]  /*7370*/  IMAD R16, R8.reuse, R20, R16 ;  /* 0x0000001408107224 */ /* 0x040fe200078e0210 */
[----:B------:R-:W-:Y:S01]  /*7380*/  ISETP.GT.U32.AND P5, PT, R8, R15, PT ;  /* 0x0000000f0800720c */ /* 0x000fe20003fa4070 */
[----:B0-----:R-:W-:-:S02]  /*7390*/  IMAD.MOV.U32 R3, RZ, RZ, R5 ;  /* 0x000000ffff037224 */ /* 0x001fc400078e0005 */
[----:B------:R-:W-:-:S04]  /*73a0*/  IMAD.HI.U32 R5, R0, R9, RZ ;  /* 0x0000000900057227 */ /* 0x000fc800078e00ff */
[----:B------:R-:W-:Y:S01]  /*73b0*/  @!P2 IMAD.MOV R6, RZ, RZ, -R6 ;  /* 0x000000ffff06a224 */ /* 0x000fe200078e0a06 */
[----:B------:R-:W-:Y:S01]  /*73c0*/  ISETP.GT.U32.AND P2, PT, R8, R16, PT ;  /* 0x000000100800720c */ /* 0x000fe20003f44070 */
[----:B------:R-:W-:Y:S01]  /*73d0*/  @!P4 IMAD.MOV R3, RZ, RZ, -R3 ;  /* 0x000000ffff03c224 */ /* 0x000fe200078e0a03 */
[----:B------:R-:W-:Y:S01]  /*73e0*/  ISETP.GE.AND P4, PT, R12, RZ, PT ;  /* 0x000000ff0c00720c */ /* 0x000fe20003f86270 */
[----:B------:R-:W-:Y:S01]  /*73f0*/  IMAD.MOV R5, RZ, RZ, -R5 ;  /* 0x000000ffff057224 */ /* 0x000fe200078e0a05 */
[----:B------:R0:W-:Y:S01]  /*7400*/  STL [R1+0x58], R6 ;  /* 0x0000580601007387 */ /* 0x0001e20000100800 */
[--C-:B------:R-:W-:Y:S01]  /*7410*/  @!P1 IMAD.IADD R2, R2, 0x1, -R8.reuse ;  /* 0x0000000102029824 */ /* 0x100fe200078e0a08 */
[----:B------:R-:W-:Y:S01]  /*7420*/  ISETP.GE.AND P1, PT, R13, RZ, PT ;  /* 0x000000ff0d00720c */ /* 0x000fe20003f26270 */
[----:B------:R-:W-:Y:S01]  /*7430*/  IMAD R13, R8, R5, R9 ;  /* 0x00000005080d7224 */ /* 0x000fe200078e0209 */
[----:B------:R2:W-:Y:S01]  /*7440*/  STL [R1+0x54], R3 ;  /* 0x0000540301007387 */ /* 0x0005e20000100800 */
[----:B------:R-:W-:Y:S01]  /*7450*/  IADD3 R9, R10, 0x78, RZ ;  /* 0x000000780a097810 */ /* 0x000fe20007ffe0ff */
[----:B------:R-:W-:-:S02]  /*7460*/  @!P0 IMAD.IADD R18, R18, 0x1, -R8 ;  /* 0x0000000112128824 */ /* 0x000fc400078e0a08 */
[--C-:B------:R-:W-:Y:S01]  /*7470*/  @!P5 IMAD.IADD R15, R15, 0x1, -R8.reuse ;  /* 0x000000010f0fd824 */ /* 0x100fe200078e0a08 */
[----:B------:R-:W-:Y:S01]  /*7480*/  ISETP.GE.AND P5, PT, R14, RZ, PT ;  /* 0x000000ff0e00720c */ /* 0x000fe20003fa6270 */
[----:B------:R-:W-:Y:S01]  /*7490*/  @!P2 IMAD.IADD R16, R16, 0x1, -R8 ;  /* 0x000000011010a824 */ /* 0x000fe200078e0a08 */
[----:B0-----:R-:W-:Y:S02]  /*74a0*/  IABS R6, R7 ;  /* 0x0000000700067213 */ /* 0x001fe40000000000 */
[----:B------:R-:W-:Y:S01]  /*74b0*/  ISETP.GT.U32.AND P2, PT, R8, R15, PT ;  /* 0x0000000f0800720c */ /* 0x000fe20003f44070 */
[----:B--2---:R-:W-:Y:S01]  /*74c0*/  IMAD.MOV.U32 R3, RZ, RZ, R4 ;  /* 0x000000ffff037224 */ /* 0x004fe200078e0004 */
[----:B------:R-:W-:Y:S01]  /*74d0*/  IABS R4, R9 ;  /* 0x0000000900047213 */ /* 0x000fe20000000000 */
[----:B------:R-:W-:Y:S01]  /*74e0*/  IMAD.HI.U32 R5, R0, R6, RZ ;  /* 0x0000000600057227 */ /* 0x000fe200078e00ff */
[----:B------:R-:W-:-:S03]  /*74f0*/  ISETP.GT.U32.AND P0, PT, R8, R16, PT ;  /* 0x000000100800720c */ /* 0x000fc60003f04070 */
[----:B------:R-:W-:Y:S01]  /*7500*/  @!P3 IMAD.MOV R3, RZ, RZ, -R3 ;  /* 0x000000ffff03b224 */ /* 0x000fe200078e0a03 */
[----:B------:R-:W-:-:S04]  /*7510*/  ISETP.GT.U32.AND P3, PT, R8, R18, PT ;  /* 0x000000120800720c */ /* 0x000fc80003f64070 */
[----:B------:R0:W-:Y:S01]  /*7520*/  STL [R1+0x1a0], R3 ;  /* 0x0001a00301007387 */ /* 0x0001e20000100800 */
[----:B------:R-:W-:Y:S01]  /*7530*/  @!P2 IMAD.IADD R15, R15, 0x1, -R8 ;  /* 0x000000010f0fa824 */ /* 0x000fe200078e0a08 */
[----:B------:R-:W-:-:S03]  /*7540*/  ISETP.GE.AND P2, PT, R17, RZ, PT ;  /* 0x000000ff1100720c */ /* 0x000fc60003f46270 */
[----:B------:R-:W-:Y:S01]  /*7550*/  @!P0 IMAD.IADD R16, R16, 0x1, -R8 ;  /* 0x0000000110108824 */ /* 0x000fe200078e0a08 */
[----:B------:R-:W-:-:S03]  /*7560*/  ISETP.GE.AND P0, PT, R7, RZ, PT ;  /* 0x000000ff0700720c */ /* 0x000fc60003f06270 */
[----:B------:R-:W-:Y:S02]  /*7570*/  @!P3 IMAD.IADD R18, R18, 0x1, -R8 ;  /* 0x000000011212b824 */ /* 0x000fe400078e0a08 */
[----:B0-----:R-:W-:Y:S02]  /*7580*/  IMAD.MOV.U32 R3, RZ, RZ, R2 ;  /* 0x000000ffff037224 */ /* 0x001fe400078e0002 */
[----:B------:R-:W-:Y:S02]  /*7590*/  IMAD.MOV.U32 R2, RZ, RZ, R4 ;  /* 0x000000ffff027224 */ /* 0x000fe400078e0004 */
[----:B------:R-:W-:Y:S01]  /*75a0*/  IMAD.MOV R4, RZ, RZ, -R5 ;  /* 0x000000ffff047224 */ /* 0x000fe200078e0a05 */
[----:B------:R-:W-:Y:S01]  /*75b0*/  IADD3 R5, R10, 0x74, RZ ;  /* 0x000000740a057810 */ /* 0x000fe20007ffe0ff */
        /* <DEDUP_REMOVED lines=8> */
[----:B------:R-:W-:Y:S02]  /*7640*/  IMAD.MOV.U32 R20, RZ, RZ, R16 ;  /* 0x000000ffff147224 */ /* 0x000fe400078e0010 */
[----:B------:R-:W-:Y:S01]  /*7650*/  IMAD R17, R8, R17, R2 ;  /* 0x0000001108117224 */ /* 0x000fe200078e0202 */
[C---:B------:R-:W-:Y:S01]  /*7660*/  IADD3 R2, R10.reuse, 0x68, RZ ;  /* 0x000000680a027810 */ /* 0x040fe20007ffe0ff */
[----:B------:R-:W-:Y:S01]  /*7670*/  @!P6 IMAD.IADD R13, R13, 0x1, -R8 ;  /* 0x000000010d0de824 */ /* 0x000fe200078e0a08 */
[----:B------:R-:W-:Y:S01]  /*7680*/  ISETP.GE.AND P6, PT, R9, RZ, PT ;  /* 0x000000ff0900720c */ /* 0x000fe20003fc6270 */
[----:B0-----:R-:W-:Y:S01]  /*7690*/  IMAD.MOV.U32 R3, RZ, RZ, R15 ;  /* 0x000000ffff037224 */ /* 0x001fe200078e000f */
[C---:B------:R-:W-:Y:S01]  /*76a0*/  IADD3 R9, R10.reuse, 0x70, RZ ;  /* 0x000000700a097810 */ /* 0x040fe20007ffe0ff */
[----:B------:R-:W-:Y:S01]  /*76b0*/  IMAD.MOV.U32 R11, RZ, RZ, R4 ;  /* 0x000000ffff0b7224 */ /* 0x000fe200078e0004 */
[----:B------:R-:W-:Y:S01]  /*76c0*/  IADD3 R4, R10, 0x6c, RZ ;  /* 0x0000006c0a047810 */ /* 0x000fe20007ffe0ff */
[----:B------:R-:W-:Y:S01]  /*76d0*/  @!P4 IMAD.MOV R3, RZ, RZ, -R3 ;  /* 0x000000ffff03c224 */ /* 0x000fe200078e0a03 */
[----:B------:R-:W-:Y:S01]  /*76e0*/  IABS R14, R9 ;  /* 0x00000009000e7213 */ /* 0x000fe20000000000 */
[----:B------:R-:W-:Y:S01]  /*76f0*/  @!P3 IMAD.IADD R6, R6, 0x1, -R8 ;  /* 0x000000010606b824 */ /* 0x000fe200078e0a08 */
[C---:B------:R-:W-:Y:S01]  /*7700*/  ISETP.GT.U32.AND P3, PT, R8.reuse, R13, PT ;  /* 0x0000000d0800720c */ /* 0x040fe20003f64070 */
[----:B------:R-:W-:Y:S01]  /*7710*/  @!P1 IMAD.MOV R20, RZ, RZ, -R20 ;  /* 0x000000ffff149224 */ /* 0x000fe200078e0a14 */
[----:B------:R-:W-:Y:S01]  /*7720*/  ISETP.GT.U32.AND P1, PT, R8, R17, PT ;  /* 0x000000110800720c */ /* 0x000fe20003f24070 */
[----:B------:R-:W-:Y:S01]  /*7730*/  IMAD.HI.U32 R19, R0, R11, RZ ;  /* 0x0000000b00137227 */ /* 0x000fe200078e00ff */
[----:B------:R0:W-:Y:S01]  /*7740*/  STL [R1+0x198], R3 ;  /* 0x0001980301007387 */ /* 0x0001e20000100800 */
[----:B------:R-:W-:-:S02]  /*7750*/  IABS R12, R4 ;  /* 0x00000004000c7213 */ /* 0x000fc40000000000 */
[----:B------:R-:W-:Y:S01]  /*7760*/  IMAD.MOV R15, RZ, RZ, -R19 ;  /* 0x000000ffff0f7224 */ /* 0x000fe200078e0a13 */
[----:B------:R-:W-:Y:S01]  /*7770*/  ISETP.GT.U32.AND P4, PT, R8, R6, PT ;  /* 0x000000060800720c */ /* 0x000fe20003f84070 */
[----:B------:R-:W-:Y:S01]  /*7780*/  IMAD.HI.U32 R19, R0, R14, RZ ;  /* 0x0000000e00137227 */ /* 0x000fe200078e00ff */
[----:B------:R-:W-:Y:S01]  /*7790*/  IABS R7, R2 ;  /* 0x0000000200077213 */ /* 0x000fe20000000000 */
[----:B------:R2:W-:Y:S02]  /*77a0*/  STL [R1+0x180], R20 ;  /* 0x0001801401007387 */ /* 0x0005e40000100800 */
[----:B------:R-:W-:Y:S02]  /*77b0*/  @!P3 IMAD.IADD R13, R13, 0x1, -R8 ;  /* 0x000000010d0db824 */ /* 0x000fe400078e0a08 */
[----:B0-----:R-:W-:Y:S02]  /*77c0*/  IMAD.MOV.U32 R3, RZ, RZ, R18 ;  /* 0x000000ffff037224 */ /* 0x001fe400078e0012 */
[----:B------:R-:W-:-:S02]  /*77d0*/  @!P1 IMAD.IADD R17, R17, 0x1, -R8 ;  /* 0x0000000111119824 */ /* 0x000fc400078e0a08 */
[----:B------:R-:W-:Y:S01]  /*77e0*/  @!P5 IMAD.MOV R3, RZ, RZ, -R3 ;  /* 0x000000ffff03d224 */ /* 0x000fe200078e0a03 */
[----:B------:R-:W-:Y:S01]  /*77f0*/  ISETP.GE.AND P5, PT, R5, RZ, PT ;  /* 0x000000ff0500720c */ /* 0x000fe20003fa6270 */
[C---:B------:R-:W-:Y:S01]  /*7800*/  IMAD R5, R8.reuse, R15, R11 ;  /* 0x0000000f08057224 */ /* 0x040fe200078e020b */
[----:B------:R-:W-:Y:S01]  /*7810*/  ISETP.GT.U32.AND P1, PT, R8, R17, PT ;  /* 0x000000110800720c */ /* 0x000fe20003f24070 */
[----:B------:R-:W-:Y:S01]  /*7820*/  IMAD.HI.U32 R21, R0, R12, RZ ;  /* 0x0000000c00157227 */ /* 0x000fe200078e00ff */
[----:B------:R-:W-:Y:S01]  /*7830*/  STL [R1+0x168], R3 ;  /* 0x0001680301007387 */ /* 0x000fe20000100800 */
[----:B--2---:R-:W-:Y:S02]  /*7840*/  IADD3 R20, R10, 0x44, RZ ;  /* 0x000000440a147810 */ /* 0x004fe40007ffe0ff */
[----:B------:R-:W-:Y:S01]  /*7850*/  ISETP.GT.U32.AND P3, PT, R8, R5, PT ;  /* 0x000000050800720c */ /* 0x000fe20003f64070 */
[----:B------:R-:W-:Y:S02]  /*7860*/  IMAD.MOV R19, RZ, RZ, -R19 ;  /* 0x000000ffff137224 */ /* 0x000fe400078e0a13 */
[----:B------:R-:W-:-:S02]  /*7870*/  IMAD.MOV R21, RZ, RZ, -R21 ;  /* 0x000000ffff157224 */ /* 0x000fc400078e0a15 */
[----:B------:R-:W-:Y:S01]  /*7880*/  IMAD R19, R8, R19, R14 ;  /* 0x0000001308137224 */ /* 0x000fe200078e020e */
[C---:B------:R-:W-:Y:S01]  /*7890*/  IADD3 R14, R10.reuse, 0x60, RZ ;  /* 0x000000600a0e7810 */ /* 0x040fe20007ffe0ff */
[----:B------:R-:W-:Y:S01]  /*78a0*/  IMAD.MOV.U32 R16, RZ, RZ, R7 ;  /* 0x000000ffff107224 */ /* 0x000fe200078e0007 */
[----:B------:R-:W-:Y:S01]  /*78b0*/  IADD3 R7, R10, 0x64, RZ ;  /* 0x000000640a077810 */ /* 0x000fe20007ffe0ff */
[----:B------:R-:W-:Y:S01]  /*78c0*/  @!P4 IMAD.IADD R6, R6, 0x1, -R8 ;  /* 0x000000010606c824 */ /* 0x000fe200078e0a08 */
[----:B------:R-:W-:Y:S01]  /*78d0*/  ISETP.GE.AND P4, PT, R9, RZ, PT ;  /* 0x000000ff0900720c */ /* 0x000fe20003f86270 */
[C---:B------:R-:W-:Y:S01]  /*78e0*/  IMAD R21, R8.reuse, R21, R12 ;  /* 0x0000001508157224 */ /* 0x040fe200078e020c */
[----:B------:R-:W-:Y:S01]  /*78f0*/  IABS R11, R7 ;  /* 0x00000007000b7213 */ /* 0x000fe20000000000 */
[----:B------:R-:W-:Y:S01]  /*7900*/  @!P3 IMAD.IADD R5, R5, 0x1, -R8 ;  /* 0x000000010505b824 */ /* 0x000fe200078e0a08 */
[----:B------:R-:W-:Y:S01]  /*7910*/  ISETP.GT.U32.AND P3, PT, R8, R19, PT ;  /* 0x000000130800720c */ /* 0x000fe20003f64070 */
[----:B------:R-:W-:-:S04]  /*7920*/  IMAD.HI.U32 R9, R0, R16, RZ ;  /* 0x0000001000097227 */ /* 0x000fc800078e00ff */
[----:B------:R-:W-:Y:S01]  /*7930*/  @!P1 IMAD.IADD R17, R17, 0x1, -R8 ;  /* 0x0000000111119824 */ /* 0x000fe200078e0a08 */
[C---:B------:R-:W-:Y:S01]  /*7940*/  ISETP.GT.U32.AND P1, PT, R8.reuse, R21, PT ;  /* 0x000000150800720c */ /* 0x040fe20003f24070 */
[----:B------:R-:W-:Y:S01]  /*7950*/  @!P2 IMAD.MOV R13, RZ, RZ, -R13 ;  /* 0x000000ffff0da224 */ /* 0x000fe200078e0a0d */
[C---:B------:R-:W-:Y:S01]  /*7960*/  ISETP.GT.U32.AND P2, PT, R8.reuse, R5, PT ;  /* 0x000000050800720c */ /* 0x040fe20003f44070 */
[----:B------:R-:W-:Y:S02]  /*7970*/  IMAD.MOV R9, RZ, RZ, -R9 ;  /* 0x000000ffff097224 */ /* 0x000fe400078e0a09 */
[----:B------:R-:W-:Y:S01]  /*7980*/  @!P6 IMAD.MOV R17, RZ, RZ, -R17 ;  /* 0x000000ffff11e224 */ /* 0x000fe200078e0a11 */
[----:B------:R0:W-:Y:S01]  /*7990*/  STL [R1+0x1894], R13 ;  /* 0x0018940d01007387 */ /* 0x0001e20000100800 */
[----:B------:R-:W-:Y:S02]  /*79a0*/  IMAD R16, R8, R9, R16 ;  /* 0x0000000908107224 */ /* 0x000fe400078e0210 */
[----:B------:R-:W-:Y:S01]  /*79b0*/  IMAD.MOV.U32 R9, RZ, RZ, R11 ;  /* 0x000000ffff097224 */ /* 0x000fe200078e000b */
[----:B------:R-:W-:Y:S01]  /*79c0*/  IADD3 R11, R10, 0x54, RZ ;  /* 0x000000540a0b7810 */ /* 0x000fe20007ffe0ff */
[----:B------:R-:W-:Y:S01]  /*79d0*/  @!P3 IMAD.IADD R19, R19, 0x1, -R8 ;  /* 0x000000011313b824 */ /* 0x000fe200078e0a08 */
[----:B------:R-:W-:Y:S01]  /*79e0*/  ISETP.GT.U32.AND P6, PT, R8, R16, PT ;  /* 0x000000100800720c */ /* 0x000fe20003fc4070 */
[----:B------:R-:W-:Y:S01]  /*79f0*/  IMAD.MOV.U32 R15, RZ, RZ, R6 ;  /* 0x000000ffff0f7224 */ /* 0x000fe200078e0006 */
[----:B------:R-:W-:Y:S01]  /*7a00*/  ISETP.GE.AND P3, PT, R7, RZ, PT ;  /* 0x000000ff0700720c */ /* 0x000fe20003f66270 */
[----:B------:R-:W-:Y:S01]  /*7a10*/  IMAD.HI.U32 R6, R0, R9, RZ ;  /* 0x0000000900067227 */ /* 0x000fe200078e00ff */
[----:B------:R-:W-:-:S02]  /*7a20*/  IADD3 R7, R10, 0x58, RZ ;  /* 0x000000580a077810 */ /* 0x000fc40007ffe0ff */
[----:B------:R-:W-:Y:S01]  /*7a30*/  IABS R12, R11 ;  /* 0x0000000b000c7213 */ /* 0x000fe20000000000 */
[--C-:B------:R-:W-:Y:S01]  /*7a40*/  @!P1 IMAD.IADD R21, R21, 0x1, -R8.reuse ;  /* 0x0000000115159824 */ /* 0x100fe200078e0a08 */
[----:B------:R-:W-:Y:S01]  /*7a50*/  ISETP.GT.U32.AND P1, PT, R8, R19, PT ;  /* 0x000000130800720c */ /* 0x000fe20003f24070 */
[----:B------:R-:W-:Y:S01]  /*7a60*/  @!P2 IMAD.IADD R5, R5, 0x1, -R8 ;  /* 0x000000010505a824 */ /* 0x000fe200078e0a08 */
[----:B------:R-:W-:Y:S01]  /*7a70*/  ISETP.GE.AND P2, PT, R2, RZ, PT ;  /* 0x000000ff0200720c */ /* 0x000fe20003f46270 */
[----:B------:R-:W-:Y:S01]  /*7a80*/  IMAD.MOV R6, RZ, RZ, -R6 ;  /* 0x000000ffff067224 */ /* 0x000fe200078e0a06 */
[----:B------:R-:W-:Y:S01]  /*7a90*/  IABS R2, R14 ;  /* 0x0000000e00027213 */ /* 0x000fe20000000000 */
[----:B------:R-:W-:Y:S01]  /*7aa0*/  @!P0 IMAD.MOV R15, RZ, RZ, -R15 ;  /* 0x000000ffff0f8224 */ /* 0x000fe200078e0a0f */
[----:B------:R-:W-:Y:S01]  /*7ab0*/  ISETP.GE.AND P0, PT, R4, RZ, PT ;  /* 0x000000ff0400720c */ /* 0x000fe20003f06270 */
[----:B------:R-:W-:Y:S01]  /*7ac0*/  IMAD R4, R8, R6, R9 ;  /* 0x0000000608047224 */ /* 0x000fe200078e0209 */
[C---:B0-----:R-:W-:Y:S01]  /*7ad0*/  IADD3 R13, R10.reuse, 0xc, RZ ;  /* 0x0000000c0a0d7810 */ /* 0x041fe20007ffe0ff */
[----:B------:R-:W-:Y:S01]  /*7ae0*/  IMAD.MOV.U32 R6, RZ, RZ, R2 ;  /* 0x000000ffff067224 */ /* 0x000fe200078e0002 */
[----:B------:R-:W-:Y:S01]  /*7af0*/  IADD3 R2, R10, 0x5c, RZ ;  /* 0x0000005c0a027810 */ /* 0x000fe20007ffe0ff */
[--C-:B------:R-:W-:Y:S01]  /*7b00*/  @!P6 IMAD.IADD R16, R16, 0x1, -R8.reuse ;  /* 0x000000011010e824 */ /* 0x100fe200078e0a08 */
[----:B------:R-:W-:Y:S01]  /*7b10*/  ISETP.GT.U32.AND P6, PT, R8, R21, PT ;  /* 0x000000150800720c */ /* 0x000fe20003fc4070 */
[----:B------:R-:W-:Y:S01]  /*7b20*/  IMAD.HI.U32 R9, R0, R6, RZ ;  /* 0x0000000600097227 */ /* 0x000fe200078e00ff */
[----:B------:R0:W-:Y:S03]  /*7b30*/  STL [R1+0x1898], R15 ;  /* 0x0018980f01007387 */ /* 0x0001e60000100800 */
[----:B------:R-:W-:Y:S01]  /*7b40*/  @!P1 IMAD.IADD R19, R19, 0x1, -R8 ;  /* 0x0000000113139824 */ /* 0x000fe200078e0a08 */
[C---:B------:R-:W-:Y:S01]  /*7b50*/  ISETP.GT.U32.AND P1, PT, R8.reuse, R4, PT ;  /* 0x000000040800720c */ /* 0x040fe20003f24070 */
[----:B------:R-:W-:Y:S01]  /*7b60*/  IMAD.MOV.U32 R3, RZ, RZ, R5 ;  /* 0x000000ffff037224 */ /* 0x000fe200078e0005 */
[----:B------:R-:W-:Y:S01]  /*7b70*/  IABS R5, R2 ;  /* 0x0000000200057213 */ /* 0x000fe20000000000 */
[----:B------:R-:W-:Y:S01]  /*7b80*/  IMAD.MOV R9, RZ, RZ, -R9 ;  /* 0x000000ffff097224 */ /* 0x000fe200078e0a09 */
[----:B------:R2:W-:Y:S01]  /*7b90*/  STL [R1+0x189c], R17 ;  /* 0x00189c1101007387 */ /* 0x0005e20000100800 */
[----:B------:R-:W-:Y:S01]  /*7ba0*/  @!P5 IMAD.MOV R3, RZ, RZ, -R3 ;  /* 0x000000ffff03d224 */ /* 0x000fe200078e0a03 */
[C---:B------:R-:W-:Y:S01]  /*7bb0*/  ISETP.GT.U32.AND P5, PT, R8.reuse, R16, PT ;  /* 0x000000100800720c */ /* 0x040fe20003fa4070 */
[----:B------:R-:W-:Y:S01]  /*7bc0*/  IMAD R6, R8, R9, R6 ;  /* 0x0000000908067224 */ /* 0x000fe200078e0206 */
[----:B------:R-:W-:Y:S01]  /*7bd0*/  IABS R9, R7 ;  /* 0x0000000700097213 */ /* 0x000fe20000000000 */
[----:B------:R-:W-:Y:S01]  /*7be0*/  IMAD.HI.U32 R18, R0, R5, RZ ;  /* 0x0000000500127227 */ /* 0x000fe200078e00ff */
[----:B------:R-:W-:Y:S01]  /*7bf0*/  STL [R1+0x128], R3 ;  /* 0x0001280301007387 */ /* 0x000fe20000100800 */
[----:B0-----:R-:W-:-:S02]  /*7c00*/  IADD3 R15, R10, 0x10, RZ ;  /* 0x000000100a0f7810 */ /* 0x001fc40007ffe0ff */
[----:B------:R-:W-:Y:S01]  /*7c10*/  @!P6 IMAD.IADD R21, R21, 0x1, -R8 ;  /* 0x000000011515e824 */ /* 0x000fe200078e0a08 */
[----:B------:R-:W-:Y:S01]  /*7c20*/  ISETP.GT.U32.AND P6, PT, R8, R6, PT ;  /* 0x000000060800720c */ /* 0x000fe20003fc4070 */
[----:B------:R-:W-:Y:S01]  /*7c30*/  IMAD.MOV R18, RZ, RZ, -R18 ;  /* 0x000000ffff127224 */ /* 0x000fe200078e0a12 */
[----:B--2---:R-:W-:Y:S01]  /*7c40*/  IADD3 R17, R10, 0x18, RZ ;  /* 0x000000180a117810 */ /* 0x004fe20007ffe0ff */
[--C-:B------:R-:W-:Y:S01]  /*7c50*/  @!P1 IMAD.IADD R4, R4, 0x1, -R8.reuse ;  /* 0x0000000104049824 */ /* 0x100fe200078e0a08 */
[----:B------:R-:W-:Y:S01]  /*7c60*/  ISETP.GE.AND P1, PT, R2, RZ, PT ;  /* 0x000000ff0200720c */ /* 0x000fe20003f26270 */
[----:B------:R-:W-:Y:S02]  /*7c70*/  IMAD R2, R8, R18, R5 ;  /* 0x0000001208027224 */ /* 0x000fe400078e0205 */
[----:B------:R-:W-:Y:S02]  /*7c80*/  @!P0 IMAD.MOV R21, RZ, RZ, -R21 ;  /* 0x000000ffff158224 */ /* 0x000fe400078e0a15 */
[--C-:B------:R-:W-:Y:S01]  /*7c90*/  @!P5 IMAD.IADD R16, R16, 0x1, -R8.reuse ;  /* 0x000000011010d824 */ /* 0x100fe200078e0a08 */
[----:B------:R-:W-:Y:S01]  /*7ca0*/  ISETP.GT.U32.AND P0, PT, R8, R2, PT ;  /* 0x000000020800720c */ /* 0x000fe20003f04070 */
[----:B------:R-:W-:Y:S01]  /*7cb0*/  @!P4 IMAD.MOV R19, RZ, RZ, -R19 ;  /* 0x000000ffff13c224 */ /* 0x000fe200078e0a13 */
[----:B------:R-:W-:Y:S01]  /*7cc0*/  ISETP.GE.AND P5, PT, R14, RZ, PT ;  /* 0x000000ff0e00720c */ /* 0x000fe20003fa6270 */
[----:B------:R-:W-:Y:S01]  /*7cd0*/  @!P6 IMAD.IADD R6, R6, 0x1, -R8 ;  /* 0x000000010606e824 */ /* 0x000fe200078e0a08 */
[----:B------:R-:W-:Y:S01]  /*7ce0*/  ISETP.GT.U32.AND P6, PT, R8, R4, PT ;  /* 0x000000040800720c */ /* 0x000fe20003fc4070 */
[----:B------:R-:W-:Y:S01]  /*7cf0*/  IMAD.HI.U32 R14, R0, R9, RZ ;  /* 0x00000009000e7227 */ /* 0x000fe200078e00ff */
[----:B------:R0:W-:Y:S02]  /*7d00*/  STL [R1+0x18a0], R19 ;  /* 0x0018a01301007387 */ /* 0x0001e40000100800 */
[C---:B------:R-:W-:Y:S01]  /*7d10*/  ISETP.GT.U32.AND P4, PT, R8.reuse, R6, PT ;  /* 0x000000060800720c */ /* 0x040fe20003f84070 */
[----:B------:R-:W-:Y:S01]  /*7d20*/  IMAD.MOV R14, RZ, RZ, -R14 ;  /* 0x000000ffff0e7224 */ /* 0x000fe200078e0a0e */
[----:B------:R-:W-:Y:S01]  /*7d30*/  STL [R1+0x18a4], R21 ;  /* 0x0018a41501007387 */ /* 0x000fe20000100800 */
[----:B------:R-:W-:Y:S01]  /*7d40*/  @!P2 IMAD.MOV R16, RZ, RZ, -R16 ;  /* 0x000000ffff10a224 */ /* 0x000fe200078e0a10 */
[----:B------:R-:W-:Y:S01]  /*7d50*/  ISETP.GE.AND P2, PT, R7, RZ, PT ;  /* 0x000000ff0700720c */ /* 0x000fe20003f46270 */
[----:B------:R-:W-:Y:S01]  /*7d60*/  IMAD R7, R8, R14, R9 ;  /* 0x0000000e08077224 */ /* 0x000fe200078e0209 */
[----:B------:R-:W-:Y:S01]  /*7d70*/  IADD3 R14, R10, 0x50, RZ ;  /* 0x000000500a0e7810 */ /* 0x000fe20007ffe0ff */
[----:B------:R-:W-:Y:S01]  /*7d80*/  @!P0 IMAD.IADD R2, R2, 0x1, -R8 ;  /* 0x0000000102028824 */ /* 0x000fe200078e0a08 */
[----:B------:R2:W-:Y:S01]  /*7d90*/  STL [R1+0x18a8], R16 ;  /* 0x0018a81001007387 */ /* 0x0005e20000100800 */
[----:B------:R-:W-:Y:S01]  /*7da0*/  IMAD.HI.U32 R5, R0, R12, RZ ;  /* 0x0000000c00057227 */ /* 0x000fe200078e00ff */
[----:B------:R-:W-:-:S02]  /*7db0*/  IABS R9, R14 ;  /* 0x0000000e00097213 */ /* 0x000fc40000000000 */
[----:B------:R-:W-:Y:S01]  /*7dc0*/  ISETP.GT.U32.AND P0, PT, R8, R2, PT ;  /* 0x000000020800720c */ /* 0x000fe20003f04070 */
[----:B------:R-:W-:Y:S01]  /*7dd0*/  @!P6 IMAD.IADD R4, R4, 0x1, -R8 ;  /* 0x000000010404e824 */ /* 0x000fe200078e0a08 */
[----:B------:R-:W-:Y:S01]  /*7de0*/  ISETP.GT.U32.AND P6, PT, R8, R7, PT ;  /* 0x000000070800720c */ /* 0x000fe20003fc4070 */
[----:B------:R-:W-:Y:S01]  /*7df0*/  IMAD.MOV R5, RZ, RZ, -R5 ;  /* 0x000000ffff057224 */ /* 0x000fe200078e0a05 */
[----:B0-----:R-:W-:Y:S01]  /*7e00*/  IADD3 R19, R10, 0x1c, RZ ;  /* 0x0000001c0a137810 */ /* 0x001fe20007ffe0ff */
[----:B------:R-:W-:Y:S01]  /*7e10*/  @!P3 IMAD.MOV R4, RZ, RZ, -R4 ;  /* 0x000000ffff04b224 */ /* 0x000fe200078e0a04 */
[----:B------:R-:W-:Y:S01]  /*7e20*/  ISETP.GE.AND P3, PT, R11, RZ, PT ;  /* 0x000000ff0b00720c */ /* 0x000fe20003f66270 */
[----:B------:R-:W-:Y:S01]  /*7e30*/  IMAD R12, R8, R5, R12 ;  /* 0x00000005080c7224 */ /* 0x000fe200078e020c */
[----:B------:R-:W-:Y:S01]  /*7e40*/  IADD3 R5, R10, 0x4c, RZ ;  /* 0x0000004c0a057810 */ /* 0x000fe20007ffe0ff */
[----:B------:R-:W-:Y:S01]  /*7e50*/  @!P4 IMAD.IADD R6, R6, 0x1, -R8 ;  /* 0x000000010606c824 */ /* 0x000fe200078e0a08 */
[----:B------:R-:W-:Y:S01]  /*7e60*/  STL [R1+0x18ac], R4 ;  /* 0x0018ac0401007387 */ /* 0x000fe20000100800 */
[----:B------:R-:W-:Y:S01]  /*7e70*/  IMAD.HI.U32 R11, R0, R9, RZ ;  /* 0x00000009000b7227 */ /* 0x000fe200078e00ff */
[----:B------:R-:W-:-:S02]  /*7e80*/  ISETP.GT.U32.AND P4, PT, R8, R12, PT ;  /* 0x0000000c0800720c */ /* 0x000fc40003f84070 */
[----:B------:R-:W-:Y:S01]  /*7e90*/  IABS R18, R5 ;  /* 0x0000000500127213 */ /* 0x000fe20000000000 */
[----:B------:R-:W-:Y:S01]  /*7ea0*/  @!P6 IMAD.IADD R7, R7, 0x1, -R8 ;  /* 0x000000010707e824 */ /* 0x000fe200078e0a08 */
[----:B------:R-:W-:Y:S01]  /*7eb0*/  ISETP.GE.AND P6, PT, R14, RZ, PT ;  /* 0x000000ff0e00720c */ /* 0x000fe20003fc6270 */
[----:B------:R-:W-:Y:S01]  /*7ec0*/  IMAD.MOV.U32 R3, RZ, RZ, R6 ;  /* 0x000000ffff037224 */ /* 0x000fe200078e0006 */
[C---:B------:R-:W-:Y:S01]  /*7ed0*/  IADD3 R14, R10.reuse, 0x3c, RZ ;  /* 0x0000003c0a0e7810 */ /* 0x040fe20007ffe0ff */
[----:B------:R-:W-:Y:S01]  /*7ee0*/  IMAD.MOV R11, RZ, RZ, -R11 ;  /* 0x000000ffff0b7224 */ /* 0x000fe200078e0a0b */
[----:B--2---:R-:W-:Y:S01]  /*7ef0*/  IADD3 R16, R10, 0x14, RZ ;  /* 0x000000140a107810 */ /* 0x004fe20007ffe0ff */
[----:B------:R-:W-:Y:S01]  /*7f00*/  @!P0 IMAD.IADD R2, R2, 0x1, -R8 ;  /* 0x0000000102028824 */ /* 0x000fe200078e0a08 */
[----:B------:R-:W-:Y:S01]  /*7f10*/  ISETP.GE.AND P0, PT, R5, RZ, PT ;  /* 0x000000ff0500720c */ /* 0x000fe20003f06270 */
[----:B------:R-:W-:Y:S01]  /*7f20*/  @!P5 IMAD.MOV R3, RZ, RZ, -R3 ;  /* 0x000000ffff03d224 */ /* 0x000fe200078e0a03 */
[C---:B------:R-:W-:Y:S01]  /*7f30*/  ISETP.GT.U32.AND P5, PT, R8.reuse, R7, PT ;  /* 0x000000070800720c */ /* 0x040fe20003fa4070 */
[----:B------:R-:W-:Y:S01]  /*7f40*/  IMAD R5, R8, R11, R9 ;  /* 0x0000000b08057224 */ /* 0x000fe200078e0209 */
[----:B------:R-:W-:Y:S01]  /*7f50*/  IADD3 R11, R10, 0x48, RZ ;  /* 0x000000480a0b7810 */ /* 0x000fe20007ffe0ff */
[----:B------:R-:W-:Y:S01]  /*7f60*/  IMAD.MOV.U32 R28, RZ, RZ, R2 ;  /* 0x000000ffff1c7224 */ /* 0x000fe200078e0002 */
[----:B------:R0:W-:Y:S01]  /*7f70*/  STL [R1+0x90], R3 ;  /* 0x0000900301007387 */ /* 0x0001e20000100800 */
[----:B------:R-:W-:Y:S01]  /*7f80*/  @!P4 IMAD.IADD R12, R12, 0x1, -R8 ;  /* 0x000000010c0cc824 */ /* 0x000fe200078e0a08 */
[----:B------:R-:W-:Y:S01]  /*7f90*/  IADD3 R9, R10, 0x40, RZ ;  /* 0x000000400a097810 */ /* 0x000fe20007ffe0ff */
[----:B------:R-:W-:Y:S01]  /*7fa0*/  @!P1 IMAD.MOV R28, RZ, RZ, -R28 ;  /* 0x000000ffff1c9224 */ /* 0x000fe200078e0a1c */
[----:B------:R-:W-:Y:S01]  /*7fb0*/  ISETP.GT.U32.AND P1, PT, R8, R5, PT ;  /* 0x000000050800720c */ /* 0x000fe20003f24070 */
[----:B------:R-:W-:Y:S01]  /*7fc0*/  IMAD.HI.U32 R6, R0, R18, RZ ;  /* 0x0000001200067227 */ /* 0x000fe200078e00ff */
[----:B------:R-:W-:-:S02]  /*7fd0*/  ISETP.GT.U32.AND P4, PT, R8, R12, PT ;  /* 0x0000000c0800720c */ /* 0x000fc40003f84070 */
[----:B------:R2:W-:Y:S01]  /*7fe0*/  STL [R1+0x18b0], R28 ;  /* 0x0018b01c01007387 */ /* 0x0005e20000100800 */
[----:B------:R-:W-:Y:S01]  /*7ff0*/  @!P5 IMAD.IADD R7, R7, 0x1, -R8 ;  /* 0x000000010707d824 */ /* 0x000fe200078e0a08 */
[----:B------:R-:W-:Y:S01]  /*8000*/  ISETP.GE.AND P5, PT, R11, RZ, PT ;  /* 0x000000ff0b00720c */ /* 0x000fe20003fa6270 */
[----:B------:R-:W-:Y:S01]  /*8010*/  IMAD.MOV R6, RZ, RZ, -R6 ;  /* 0x000000ffff067224 */ /* 0x000fe200078e0a06 */
[----:B------:R-:W-:Y:S01]  /*8020*/  IABS R11, R11 ;  /* 0x0000000b000b7213 */ /* 0x000fe20000000000 */
[----:B0-----:R-:W-:Y:S01]  /*8030*/  IMAD.MOV.U32 R3, RZ, RZ, R7 ;  /* 0x000000ffff037224 */ /* 0x001fe200078e0007 */
[----:B------:R-:W-:Y:S01]  /*8040*/  IABS R2, R14 ;  /* 0x0000000e00027213 */ /* 0x000fe20000000000 */
[----:B------:R-:W-:Y:S01]  /*8050*/  IMAD R18, R8, R6, R18 ;  /* 0x0000000608127224 */ /* 0x000fe200078e0212 */
[----:B------:R-:W-:Y:S01]  /*8060*/  IABS R6, R9 ;  /* 0x0000000900067213 */ /* 0x000fe20000000000 */
[--C-:B------:R-:W-:Y:S01]  /*8070*/  @!P1 IMAD.IADD R5, R5, 0x1, -R8.reuse ;  /* 0x0000000105059824 */ /* 0x100fe200078e0a08 */
[----:B--2---:R-:W-:Y:S01]  /*8080*/  IADD3 R28, R10, 0x20, RZ ;  /* 0x000000200a1c7810 */ /* 0x004fe20007ffe0ff */
[----:B------:R-:W-:Y:S01]  /*8090*/  @!P2 IMAD.MOV R3, RZ, RZ, -R3 ;  /* 0x000000ffff03a224 */ /* 0x000fe200078e0a03 */
[----:B------:R-:W-:Y:S01]  /*80a0*/  ISETP.GT.U32.AND P1, PT, R8, R18, PT ;  /* 0x000000120800720c */ /* 0x000fe20003f24070 */
[----:B------:R-:W-:Y:S01]  /*80b0*/  @!P4 IMAD.IADD R12, R12, 0x1, -R8 ;  /* 0x000000010c0cc824 */ /* 0x000fe200078e0a08 */
[----:B------:R-:W-:Y:S01]  /*80c0*/  ISETP.GT.U32.AND P2, PT, R8, R5, PT ;  /* 0x000000050800720c */ /* 0x000fe20003f44070 */
[----:B------:R-:W-:Y:S01]  /*80d0*/  IMAD.HI.U32 R22, R0, R11, RZ ;  /* 0x0000000b00167227 */ /* 0x000fe200078e00ff */
[----:B------:R-:W-:Y:S01]  /*80e0*/  ISETP.GE.AND P4, PT, R20, RZ, PT ;  /* 0x000000ff1400720c */ /* 0x000fe20003f86270 */
[----:B------:R0:W-:Y:S01]  /*80f0*/  STL [R1+0x98], R3 ;  /* 0x0000980301007387 */ /* 0x0001e20000100800 */
[----:B------:R-:W-:-:S05]  /*8100*/  IABS R20, R20 ;  /* 0x0000001400147213 */ /* 0x000fca0000000000 */
[----:B------:R-:W-:-:S04]  /*8110*/  IMAD.HI.U32 R7, R0, R20, RZ ;  /* 0x0000001400077227 */ /* 0x000fc800078e00ff */
[----:B0-----:R-:W-:Y:S02]  /*8120*/  IMAD.MOV.U32 R3, RZ, RZ, R12 ;  /* 0x000000ffff037224 */ /* 0x001fe400078e000c */
[----:B------:R-:W-:Y:S02]  /*8130*/  IMAD.MOV R7, RZ, RZ, -R7 ;  /* 0x000000ffff077224 */ /* 0x000fe400078e0a07 */
[----:B------:R-:W-:Y:S01]  /*8140*/  @!P3 IMAD.MOV R3, RZ, RZ, -R3 ;  /* 0x000000ffff03b224 */ /* 0x000fe200078e0a03 */
[----:B------:R-:W-:Y:S01]  /*8150*/  ISETP.GE.AND P3, PT, R9, RZ, PT ;  /* 0x000000ff0900720c */ /* 0x000fe20003f66270 */
[----:B------:R-:W-:Y:S02]  /*8160*/  @!P2 IMAD.IADD R5, R5, 0x1, -R8 ;  /* 0x000000010505a824 */ /* 0x000fe400078e0a08 */
[----:B------:R-:W-:Y:S01]  /*8170*/  IMAD R20, R8, R7, R20 ;  /* 0x0000000708147224 */ /* 0x000fe200078e0214 */
[----:B------:R0:W-:Y:S01]  /*8180*/  STL [R1+0x8c], R3 ;  /* 0x00008c0301007387 */ /* 0x0001e20000100800 */
[----:B------:R-:W-:-:S02]  /*8190*/  @!P1 IMAD.IADD R18, R18, 0x1, -R8 ;  /* 0x0000000112129824 */ /* 0x000fc400078e0a08 */
[----:B------:R-:W-:Y:S01]  /*81a0*/  IMAD.MOV R12, RZ, RZ, -R22 ;  /* 0x000000ffff0c7224 */ /* 0x000fe200078e0a16 */
[----:B------:R-:W-:Y:S01]  /*81b0*/  IABS R22, R24 ;  /* 0x0000001800167213 */ /* 0x000fe20000000000 */
[----:B------:R-:W-:Y:S01]  /*81c0*/  IMAD.HI.U32 R7, R0, R6, RZ ;  /* 0x0000000600077227 */ /* 0x000fe200078e00ff */
[----:B------:R-:W-:-:S03]  /*81d0*/  ISETP.GT.U32.AND P1, PT, R8, R18, PT ;  /* 0x000000120800720c */ /* 0x000fc60003f24070 */
[C---:B------:R-:W-:Y:S02]  /*81e0*/  IMAD R9, R8.reuse, R12, R11 ;  /* 0x0000000c08097224 */ /* 0x040fe400078e020b */
[----:B0-----:R-:W-:Y:S02]  /*81f0*/  IMAD.MOV.U32 R3, RZ, RZ, R5 ;  /* 0x000000ffff037224 */ /* 0x001fe400078e0005 */
[----:B------:R-:W-:Y:S01]  /*8200*/  IMAD.MOV R7, RZ, RZ, -R7 ;  /* 0x000000ffff077224 */ /* 0x000fe200078e0a07 */
[C---:B------:R-:W-:Y:S01]  /*8210*/  ISETP.GT.U32.AND P2, PT, R8.reuse, R9, PT ;  /* 0x000000090800720c */ /* 0x040fe20003f44070 */
[----:B------:R-:W-:Y:S01]  /*8220*/  @!P6 IMAD.MOV R3, RZ, RZ, -R3 ;  /* 0x000000ffff03e224 */ /* 0x000fe200078e0a03 */
[C---:B------:R-:W-:Y:S01]  /*8230*/  ISETP.GT.U32.AND P6, PT, R8.reuse, R20, PT ;  /* 0x000000140800720c */ /* 0x040fe20003fc4070 */
[----:B------:R-:W-:Y:S01]  /*8240*/  IMAD R6, R8, R7, R6 ;  /* 0x0000000708067224 */ /* 0x000fe200078e0206 */
[----:B------:R-:W-:Y:S01]  /*8250*/  IADD3 R7, R10, 0x30, RZ ;  /* 0x000000300a077810 */ /* 0x000fe20007ffe0ff */
[----:B------:R-:W-:Y:S01]  /*8260*/  @!P1 IMAD.IADD R18, R18, 0x1, -R8 ;  /* 0x0000000112129824 */ /* 0x000fe200078e0a08 */
[----:B------:R0:W-:Y:S01]  /*8270*/  STL [R1+0x48], R3 ;  /* 0x0000480301007387 */ /* 0x0001e20000100800 */
[----:B------:R-:W-:Y:S01]  /*8280*/  IMAD.HI.U32 R11, R0, R2, RZ ;  /* 0x00000002000b7227 */ /* 0x000fe200078e00ff */
[----:B------:R-:W-:-:S02]  /*8290*/  ISETP.GT.U32.AND P1, PT, R8, R6, PT ;  /* 0x000000060800720c */ /* 0x000fc40003f24070 */
[----:B------:R-:W-:Y:S01]  /*82a0*/  IABS R12, R7 ;  /* 0x00000007000c7213 */ /* 0x000fe20000000000 */
[----:B------:R-:W-:Y:S02]  /*82b0*/  IMAD.MOV R5, RZ, RZ, -R11 ;  /* 0x000000ffff057224 */ /* 0x000fe400078e0a0b */
[--C-:B------:R-:W-:Y:S02]  /*82c0*/  @!P2 IMAD.IADD R9, R9, 0x1, -R8.reuse ;  /* 0x000000010909a824 */ /* 0x100fe400078e0a08 */
[----:B------:R-:W-:Y:S02]  /*82d0*/  @!P6 IMAD.IADD R20, R20, 0x1, -R8 ;  /* 0x000000011414e824 */ /* 0x000fe400078e0a08 */
[----:B0-----:R-:W-:Y:S01]  /*82e0*/  IMAD.MOV.U32 R3, RZ, RZ, R18 ;  /* 0x000000ffff037224 */ /* 0x001fe200078e0012 */
[----:B------:R-:W-:Y:S01]  /*82f0*/  ISETP.GT.U32.AND P2, PT, R8, R9, PT ;  /* 0x000000090800720c */ /* 0x000fe20003f44070 */
[----:B------:R-:W-:Y:S01]  /*8300*/  IMAD.HI.U32 R18, R0, R22, RZ ;  /* 0x0000001600127227 */ /* 0x000fe200078e00ff */
[----:B------:R-:W-:-:S03]  /*8310*/  ISETP.GT.U32.AND P6, PT, R8, R20, PT ;  /* 0x000000140800720c */ /* 0x000fc60003fc4070 */
[----:B------:R-:W-:Y:S02]  /*8320*/  IMAD.MOV R18, RZ, RZ, -R18 ;  /* 0x000000ffff127224 */ /* 0x000fe400078e0a12 */
[----:B------:R-:W-:Y:S01]  /*8330*/  IMAD R2, R8, R5, R2 ;  /* 0x0000000508027224 */ /* 0x000fe200078e0202 */
[----:B------:R-:W-:Y:S01]  /*8340*/  IADD3 R5, R10, 0x34, RZ ;  /* 0x000000340a057810 */ /* 0x000fe20007ffe0ff */
[----:B------:R-:W-:Y:S02]  /*8350*/  IMAD R22, R8, R18, R22 ;  /* 0x0000001208167224 */ /* 0x000fe400078e0216 */
[--C-:B------:R-:W-:Y:S01]  /*8360*/  @!P1 IMAD.IADD R6, R6, 0x1, -R8.reuse ;  /* 0x0000000106069824 */ /* 0x100fe200078e0a08 */
[----:B------:R-:W-:Y:S01]  /*8370*/  IABS R11, R5 ;  /* 0x00000005000b7213 */ /* 0x000fe20000000000 */
[----:B------:R-:W-:Y:S01]  /*8380*/  @!P0 IMAD.MOV R3, RZ, RZ, -R3 ;  /* 0x000000ffff038224 */ /* 0x000fe200078e0a03 */
[----:B------:R-:W-:Y:S01]  /*8390*/  ISETP.GT.U32.AND P0, PT, R8, R2, PT ;  /* 0x000000020800720c */ /* 0x000fe20003f04070 */
[--C-:B------:R-:W-:Y:S01]  /*83a0*/  @!P6 IMAD.IADD R20, R20, 0x1, -R8.reuse ;  /* 0x000000011414e824 */ /* 0x100fe200078e0a08 */
[C---:B------:R-:W-:Y:S01]  /*83b0*/  ISETP.GT.U32.AND P6, PT, R8.reuse, R22, PT ;  /* 0x000000160800720c */ /* 0x040fe20003fc4070 */
[----:B------:R-:W-:Y:S01]  /*83c0*/  @!P2 IMAD.IADD R9, R9, 0x1, -R8 ;  /* 0x000000010909a824 */ /* 0x000fe200078e0a08 */
[----:B------:R-:W-:Y:S01]  /*83d0*/  ISETP.GT.U32.AND P1, PT, R8, R6, PT ;  /* 0x000000060800720c */ /* 0x000fe20003f24070 */
[----:B------:R-:W-:Y:S01]  /*83e0*/  IMAD.HI.U32 R18, R0, R12, RZ ;  /* 0x0000000c00127227 */ /* 0x000fe200078e00ff */
[----:B------:R-:W-:Y:S01]  /*83f0*/  ISETP.GE.AND P2, PT, R14, RZ, PT ;  /* 0x000000ff0e00720c */ /* 0x000fe20003f46270 */
[----:B------:R0:W-:Y:S02]  /*8400*/  STL [R1+0x44], R3 ;  /* 0x0000440301007387 */ /* 0x0001e40000100800 */
[----:B------:R-:W-:-:S04]  /*8410*/  IMAD.HI.U32 R14, R0, R11, RZ ;  /* 0x0000000b000e7227 */ /* 0x000fc800078e00ff */
[--C-:B------:R-:W-:Y:S02]  /*8420*/  @!P0 IMAD.IADD R2, R2, 0x1, -R8.reuse ;  /* 0x0000000102028824 */ /* 0x100fe400078e0a08 */
[----:B------:R-:W-:Y:S02]  /*8430*/  @!P6 IMAD.IADD R22, R22, 0x1, -R8 ;  /* 0x000000011616e824 */ /* 0x000fe400078e0a08 */
[----:B------:R-:W-:Y:S01]  /*8440*/  IMAD.MOV R14, RZ, RZ, -R14 ;  /* 0x000000ffff0e7224 */ /* 0x000fe200078e0a0e */
[----:B------:R-:W-:Y:S01]  /*8450*/  ISETP.GT.U32.AND P0, PT, R8, R2, PT ;  /* 0x000000020800720c */ /* 0x000fe20003f04070 */
[----:B------:R-:W-:Y:S01]  /*8460*/  @!P1 IMAD.IADD R6, R6, 0x1, -R8 ;  /* 0x0000000106069824 */ /* 0x000fe200078e0a08 */
[C---:B------:R-:W-:Y:S01]  /*8470*/  ISETP.GT.U32.AND P6, PT, R8.reuse, R22, PT ;  /* 0x000000160800720c */ /* 0x040fe20003fc4070 */
[----:B------:R-:W-:Y:S01]  /*8480*/  IMAD.MOV R18, RZ, RZ, -R18 ;  /* 0x000000ffff127224 */ /* 0x000fe200078e0a12 */
[----:B------:R-:W-:Y:S01]  /*8490*/  ISETP.GE.AND P1, PT, R7, RZ, PT ;  /* 0x000000ff0700720c */ /* 0x000fe20003f26270 */
[----:B------:R-:W-:Y:S01]  /*84a0*/  IMAD R11, R8, R14, R11 ;  /* 0x0000000e080b7224 */ /* 0x000fe200078e020b */
[----:B------:R-:W-:Y:S01]  /*84b0*/  IADD3 R14, R10, 0x2c, RZ ;  /* 0x0000002c0a0e7810 */ /* 0x000fe20007ffe0ff */
[----:B------:R-:W-:-:S02]  /*84c0*/  IMAD.MOV.U32 R4, RZ, RZ, R6 ;  /* 0x000000ffff047224 */ /* 0x000fc400078e0006 */
[----:B------:R-:W-:Y:S01]  /*84d0*/  IMAD R12, R8, R18, R12 ;  /* 0x00000012080c7224 */ /* 0x000fe200078e020c */
[----:B------:R-:W-:Y:S01]  /*84e0*/  IADD3 R18, R10, 0x28, RZ ;  /* 0x000000280a127810 */ /* 0x000fe20007ffe0ff */
[----:B------:R-:W-:Y:S01]  /*84f0*/  @!P3 IMAD.MOV R4, RZ, RZ, -R4 ;  /* 0x000000ffff04b224 */ /* 0x000fe200078e0a04 */
[----:B------:R-:W-:Y:S01]  /*8500*/  ISETP.GT.U32.AND P3, PT, R8, R11, PT ;  /* 0x0000000b0800720c */ /* 0x000fe20003f64070 */
[----:B0-----:R-:W-:Y:S02]  /*8510*/  IMAD.MOV.U32 R3, RZ, RZ, R20 ;  /* 0x000000ffff037224 */ /* 0x001fe400078e0014 */
[----:B------:R-:W-:Y:S01]  /*8520*/  @!P5 IMAD.MOV R9, RZ, RZ, -R9 ;  /* 0x000000ffff09d224 */ /* 0x000fe200078e0a09 */
[----:B------:R-:W-:Y:S01]  /*8530*/  ISETP.GE.AND P5, PT, R24, RZ, PT ;  /* 0x000000ff1800720c */ /* 0x000fe20003fa6270 */
[--C-:B------:R-:W-:Y:S01]  /*8540*/  @!P6 IMAD.IADD R22, R22, 0x1, -R8.reuse ;  /* 0x000000011616e824 */ /* 0x100fe200078e0a08 */
[----:B------:R-:W-:Y:S01]  /*8550*/  ISETP.GT.U32.AND P6, PT, R8, R12, PT ;  /* 0x0000000c0800720c */ /* 0x000fe20003fc4070 */
[----:B------:R-:W-:Y:S01]  /*8560*/  @!P4 IMAD.MOV R3, RZ, RZ, -R3 ;  /* 0x000000ffff03c224 */ /* 0x000fe200078e0a03 */
[----:B------:R0:W-:Y:S01]  /*8570*/  STL [R1+0x18b4], R9 ;  /* 0x0018b40901007387 */ /* 0x0001e20000100800 */
[----:B------:R-:W-:Y:S01]  /*8580*/  @!P0 IMAD.IADD R2, R2, 0x1, -R8 ;  /* 0x0000000102028824 */ /* 0x000fe200078e0a08 */
[----:B------:R-:W-:Y:S01]  /*8590*/  ISETP.GE.AND P0, PT, R14, RZ, PT ;  /* 0x000000ff0e00720c */ /* 0x000fe20003f06270 */
[----:B------:R-:W-:Y:S01]  /*85a0*/  IMAD.MOV.U32 R29, RZ, RZ, R22 ;  /* 0x000000ffff1d7224 */ /* 0x000fe200078e0016 */
[----:B------:R2:W-:Y:S01]  /*85b0*/  STL [R1+0xc], R3 ;  /* 0x00000c0301007387 */ /* 0x0005e20000100800 */
[----:B------:R-:W-:Y:S01]  /*85c0*/  @!P3 IMAD.IADD R11, R11, 0x1, -R8 ;  /* 0x000000010b0bb824 */ /* 0x000fe200078e0a08 */
[----:B------:R-:W-:-:S02]  /*85d0*/  IABS R14, R14 ;  /* 0x0000000e000e7213 */ /* 0x000fc40000000000 */
[----:B------:R-:W-:Y:S01]  /*85e0*/  ISETP.GE.AND P4, PT, R5, RZ, PT ;  /* 0x000000ff0500720c */ /* 0x000fe20003f86270 */
[----:B------:R-:W-:Y:S01]  /*85f0*/  @!P5 IMAD.MOV R29, RZ, RZ, -R29 ;  /* 0x000000ffff1dd224 */ /* 0x000fe200078e0a1d */
[----:B------:R-:W-:Y:S01]  /*8600*/  ISETP.GT.U32.AND P5, PT, R8, R11, PT ;  /* 0x0000000b0800720c */ /* 0x000fe20003fa4070 */
[----:B------:R-:W-:Y:S01]  /*8610*/  @!P6 IMAD.IADD R12, R12, 0x1, -R8 ;  /* 0x000000010c0ce824 */ /* 0x000fe200078e0a08 */
[----:B------:R-:W-:Y:S01]  /*8620*/  IADD3 R5, R10, 0x24, RZ ;  /* 0x000000240a057810 */ /* 0x000fe20007ffe0ff */
[----:B------:R-:W-:Y:S01]  /*8630*/  IMAD.HI.U32 R24, R0, R14, RZ ;  /* 0x0000000e00187227 */ /* 0x000fe200078e00ff */
[----:B------:R3:W-:Y:S01]  /*8640*/  STL [R1+0x10], R4 ;  /* 0x0000100401007387 */ /* 0x0007e20000100800 */
[----:B0-----:R-:W-:Y:S02]  /*8650*/  IADD3 R9, R10, 0x4, RZ ;  /* 0x000000040a097810 */ /* 0x001fe40007ffe0ff */
[----:B--2---:R-:W-:Y:S01]  /*8660*/  IMAD.MOV.U32 R3, RZ, RZ, R2 ;  /* 0x000000ffff037224 */ /* 0x004fe200078e0002 */
[----:B------:R-:W-:Y:S01]  /*8670*/  ISETP.GT.U32.AND P6, PT, R8, R12, PT ;  /* 0x0000000c0800720c */ /* 0x000fe20003fc4070 */
[----:B------:R-:W-:Y:S01]  /*8680*/  IMAD.MOV R22, RZ, RZ, -R24 ;  /* 0x000000ffff167224 */ /* 0x000fe200078e0a18 */
[----:B------:R-:W-:Y:S01]  /*8690*/  IABS R20, R5 ;  /* 0x0000000500147213 */ /* 0x000fe20000000000 */
[----:B------:R-:W-:Y:S01]  /*86a0*/  @!P2 IMAD.MOV R3, RZ, RZ, -R3 ;  /* 0x000000ffff03a224 */ /* 0x000fe200078e0a03 */
[----:B------:R-:W-:Y:S01]  /*86b0*/  ISETP.GE.AND P2, PT, R18, RZ, PT ;  /* 0x000000ff1200720c */ /* 0x000fe20003f46270 */
[----:B------:R-:W-:Y:S01]  /*86c0*/  IMAD R14, R8, R22, R14 ;  /* 0x00000016080e7224 */ /* 0x000fe200078e020e */
[----:B------:R-:W-:Y:S01]  /*86d0*/  IABS R18, R18 ;  /* 0x0000001200127213 */ /* 0x000fe20000000000 */
[----:B------:R-:W-:Y:S01]  /*86e0*/  @!P5 IMAD.IADD R11, R11, 0x1, -R8 ;  /* 0x000000010b0bd824 */ /* 0x000fe200078e0a08 */
[----:B------:R-:W-:Y:S01]  /*86f0*/  IABS R2, R28 ;  /* 0x0000001c00027213 */ /* 0x000fe20000000000 */
[----:B------:R0:W-:Y:S01]  /*8700*/  STL [R1+0x18b8], R3 ;  /* 0x0018b80301007387 */ /* 0x0001e20000100800 */
[----:B------:R-:W-:Y:S01]  /*8710*/  ISETP.GE.AND P3, PT, R5, RZ, PT ;  /* 0x000000ff0500720c */ /* 0x000fe20003f66270 */
[----:B------:R-:W-:Y:S01]  /*8720*/  IMAD.HI.U32 R7, R0, R18, RZ ;  /* 0x0000001200077227 */ /* 0x000fe200078e00ff */
[----:B------:R-:W-:Y:S01]  /*8730*/  ISETP.GT.U32.AND P5, PT, R8, R14, PT ;  /* 0x0000000e0800720c */ /* 0x000fe20003fa4070 */
[----:B------:R-:W-:Y:S01]  /*8740*/  STL [R1+0x18bc], R29 ;  /* 0x0018bc1d01007387 */ /* 0x000fe20000100800 */
[----:B------:R-:W-:Y:S01]  /*8750*/  IABS R24, R19 ;  /* 0x0000001300187213 */ /* 0x000fe20000000000 */
[----:B------:R-:W-:Y:S01]  /*8760*/  IMAD.MOV R7, RZ, RZ, -R7 ;  /* 0x000000ffff077224 */ /* 0x000fe200078e0a07 */
[----:B---3--:R-:W-:Y:S01]  /*8770*/  IADD3 R4, R10, 0x8, RZ ;  /* 0x000000080a047810 */ /* 0x008fe20007ffe0ff */
[----:B------:R-:W-:-:S04]  /*8780*/  IMAD.HI.U32 R5, R0, R20, RZ ;  /* 0x0000001400057227 */ /* 0x000fc800078e00ff */
[----:B------:R-:W-:Y:S01]  /*8790*/  IMAD R18, R8, R7, R18 ;  /* 0x0000000708127224 */ /* 0x000fe200078e0212 */
[----:B------:R-:W-:Y:S01]  /*87a0*/  IABS R7, R16 ;  /* 0x0000001000077213 */ /* 0x000fe20000000000 */
[----:B------:R-:W-:Y:S02]  /*87b0*/  @!P6 IMAD.IADD R12, R12, 0x1, -R8 ;  /* 0x000000010c0ce824 */ /* 0x000fe400078e0a08 */
[----:B------:R-:W-:Y:S01]  /*87c0*/  IMAD.HI.U32 R6, R0, R2, RZ ;  /* 0x0000000200067227 */ /* 0x000fe200078e00ff */
[----:B------:R-:W-:-:S03]  /*87d0*/  ISETP.GT.U32.AND P6, PT, R8, R18, PT ;  /* 0x000000120800720c */ /* 0x000fc60003fc4070 */
[----:B------:R-:W-:Y:S02]  /*87e0*/  IMAD.MOV R5, RZ, RZ, -R5 ;  /* 0x000000ffff057224 */ /* 0x000fe400078e0a05 */
[----:B------:R-:W-:Y:S02]  /*87f0*/  IMAD.MOV R6, RZ, RZ, -R6 ;  /* 0x000000ffff067224 */ /* 0x000fe400078e0a06 */
[C---:B------:R-:W-:Y:S02]  /*8800*/  IMAD R20, R8.reuse, R5, R20 ;  /* 0x0000000508147224 */ /* 0x040fe400078e0214 */
[----:B------:R-:W-:Y:S01]  /*8810*/  IMAD R2, R8, R6, R2 ;  /* 0x0000000608027224 */ /* 0x000fe200078e0202 */
[----:B------:R-:W-:Y:S01]  /*8820*/  IABS R6, R17 ;  /* 0x0000001100067213 */ /* 0x000fe20000000000 */
[--C-:B------:R-:W-:Y:S01]  /*8830*/  @!P5 IMAD.IADD R14, R14, 0x1, -R8.reuse ;  /* 0x000000010e0ed824 */ /* 0x100fe200078e0a08 */
[----:B------:R-:W-:Y:S01]  /*8840*/  ISETP.GT.U32.AND P5, PT, R8, R20, PT ;  /* 0x000000140800720c */ /* 0x000fe20003fa4070 */
[----:B------:R-:W-:Y:S01]  /*8850*/  @!P6 IMAD.IADD R18, R18, 0x1, -R8 ;  /* 0x000000011212e824 */ /* 0x000fe200078e0a08 */
[----:B------:R-:W-:Y:S01]  /*8860*/  ISETP.GT.U32.AND P6, PT, R8, R2, PT ;  /* 0x000000020800720c */ /* 0x000fe20003fc4070 */
[----:B------:R-:W-:-:S02]  /*8870*/  @!P4 IMAD.MOV R11, RZ, RZ, -R11 ;  /* 0x000000ffff0bc224 */ /* 0x000fc400078e0a0b */
[----:B------:R-:W-:Y:S01]  /*8880*/  IMAD.HI.U32 R22, R0, R6, RZ ;  /* 0x0000000600167227 */ /* 0x000fe200078e00ff */
[----:B------:R-:W-:Y:S02]  /*8890*/  ISETP.GT.U32.AND P4, PT, R8, R18, PT ;  /* 0x000000120800720c */ /* 0x000fe40003f84070 */
[----:B------:R-:W-:Y:S01]  /*88a0*/  STL [R1+0x18c0], R11 ;  /* 0x0018c00b01007387 */ /* 0x000fe20000100800 */
[----:B------:R-:W-:-:S04]  /*88b0*/  IMAD.HI.U32 R25, R0, R7, RZ ;  /* 0x0000000700197227 */ /* 0x000fc800078e00ff */
[--C-:B------:R-:W-:Y:S01]  /*88c0*/  @!P5 IMAD.IADD R20, R20, 0x1, -R8.reuse ;  /* 0x000000011414d824 */ /* 0x100fe200078e0a08 */
[----:B------:R-:W-:Y:S01]  /*88d0*/  ISETP.GT.U32.AND P5, PT, R8, R14, PT ;  /* 0x0000000e0800720c */ /* 0x000fe20003fa4070 */
[----:B------:R-:W-:Y:S02]  /*88e0*/  @!P6 IMAD.IADD R2, R2, 0x1, -R8 ;  /* 0x000000010202e824 */ /* 0x000fe400078e0a08 */
[----:B------:R-:W-:Y:S01]  /*88f0*/  IMAD.MOV R22, RZ, RZ, -R22 ;  /* 0x000000ffff167224 */ /* 0x000fe200078e0a16 */
[C---:B------:R-:W-:Y:S01]  /*8900*/  ISETP.GT.U32.AND P6, PT, R8.reuse, R20, PT ;  /* 0x000000140800720c */ /* 0x040fe20003fc4070 */
[----:B------:R-:W-:Y:S02]  /*8910*/  IMAD.MOV R25, RZ, RZ, -R25 ;  /* 0x000000ffff197224 */ /* 0x000fe400078e0a19 */
[----:B------:R-:W-:Y:S01]  /*8920*/  IMAD R6, R8, R22, R6 ;  /* 0x0000001608067224 */ /* 0x000fe200078e0206 */
[----:B------:R-:W-:Y:S01]  /*8930*/  IABS R22, R15 ;  /* 0x0000000f00167213 */ /* 0x000fe20000000000 */
[----:B------:R-:W-:-:S04]  /*8940*/  IMAD.HI.U32 R5, R0, R24, RZ ;  /* 0x0000001800057227 */ /* 0x000fc800078e00ff */
[----:B------:R-:W-:Y:S01]  /*8950*/  IMAD R7, R8, R25, R7 ;  /* 0x0000001908077224 */ /* 0x000fe200078e0207 */
[----:B------:R-:W-:Y:S01]  /*8960*/  IABS R25, R4 ;  /* 0x0000000400197213 */ /* 0x000fe20000000000 */
[--C-:B------:R-:W-:Y:S01]  /*8970*/  @!P4 IMAD.IADD R18, R18, 0x1, -R8.reuse ;  /* 0x000000011212c824 */ /* 0x100fe200078e0a08 */
[----:B------:R-:W-:Y:S01]  /*8980*/  ISETP.GT.U32.AND P4, PT, R8, R6, PT ;  /* 0x000000060800720c */ /* 0x000fe20003f84070 */
[----:B------:R-:W-:Y:S02]  /*8990*/  IMAD.MOV R5, RZ, RZ, -R5 ;  /* 0x000000ffff057224 */ /* 0x000fe400078e0a05 */
[----:B------:R-:W-:Y:S01]  /*89a0*/  @!P6 IMAD.IADD R20, R20, 0x1, -R8 ;  /* 0x000000011414e824 */ /* 0x000fe200078e0a08 */
[C---:B------:R-:W-:Y:S01]  /*89b0*/  ISETP.GT.U32.AND P6, PT, R8.reuse, R7, PT ;  /* 0x000000070800720c */ /* 0x040fe20003fc4070 */
[----:B------:R-:W-:Y:S01]  /*89c0*/  IMAD R5, R8, R5, R24 ;  /* 0x0000000508057224 */ /* 0x000fe200078e0218 */
[----:B------:R-:W-:Y:S01]  /*89d0*/  IABS R24, R13 ;  /* 0x0000000d00187213 */ /* 0x000fe20000000000 */
[----:B------:R-:W-:-:S02]  /*89e0*/  @!P5 IMAD.IADD R14, R14, 0x1, -R8 ;  /* 0x000000010e0ed824 */ /* 0x000fc400078e0a08 */
[----:B------:R-:W-:Y:S01]  /*89f0*/  @!P1 IMAD.MOV R12, RZ, RZ, -R12 ;  /* 0x000000ffff0c9224 */ /* 0x000fe200078e0a0c */
[----:B------:R-:W-:Y:S01]  /*8a00*/  ISETP.GT.U32.AND P5, PT, R8, R5, PT ;  /* 0x000000050800720c */ /* 0x000fe20003fa4070 */
[----:B------:R-:W-:Y:S01]  /*8a10*/  IMAD.HI.U32 R26, R0, R24, RZ ;  /* 0x00000018001a7227 */ /* 0x000fe200078e00ff */
[----:B------:R-:W-:Y:S02]  /*8a20*/  ISETP.GT.U32.AND P1, PT, R8, R2, PT ;  /* 0x000000020800720c */ /* 0x000fe40003f24070 */
[----:B------:R-:W-:Y:S01]  /*8a30*/  STL [R1+0x18c4], R12 ;  /* 0x0018c40c01007387 */ /* 0x000fe20000100800 */
[--C-:B------:R-:W-:Y:S02]  /*8a40*/  @!P4 IMAD.IADD R6, R6, 0x1, -R8.reuse ;  /* 0x000000010606c824 */ /* 0x100fe400078e0a08 */
[----:B------:R-:W-:Y:S02]  /*8a50*/  @!P6 IMAD.IADD R7, R7, 0x1, -R8 ;  /* 0x000000010707e824 */ /* 0x000fe400078e0a08 */
[----:B------:R-:W-:Y:S01]  /*8a60*/  IMAD.MOV R26, RZ, RZ, -R26 ;  /* 0x000000ffff1a7224 */ /* 0x000fe200078e0a1a */
[----:B------:R-:W-:Y:S01]  /*8a70*/  ISETP.GT.U32.AND P6, PT, R8, R6, PT ;  /* 0x000000060800720c */ /* 0x000fe20003fc4070 */
[----:B------:R-:W-:-:S02]  /*8a80*/  @!P0 IMAD.MOV R14, RZ, RZ, -R14 ;  /* 0x000000ffff0e8224 */ /* 0x000fc400078e0a0e */
[--C-:B------:R-:W-:Y:S02]  /*8a90*/  @!P5 IMAD.IADD R5, R5, 0x1, -R8.reuse ;  /* 0x000000010505d824 */ /* 0x100fe400078e0a08 */
[----:B------:R-:W-:Y:S01]  /*8aa0*/  @!P1 IMAD.IADD R2, R2, 0x1, -R8 ;  /* 0x0000000102029824 */ /* 0x000fe200078e0a08 */
[----:B------:R-:W-:Y:S01]  /*8ab0*/  ISETP.GE.AND P1, PT, R28, RZ, PT ;  /* 0x000000ff1c00720c */ /* 0x000fe20003f26270 */
[C---:B------:R-:W-:Y:S01]  /*8ac0*/  IMAD R26, R8.reuse, R26, R24 ;  /* 0x0000001a081a7224 */ /* 0x040fe200078e0218 */
[----:B------:R-:W-:Y:S01]  /*8ad0*/  ISETP.GT.U32.AND P4, PT, R8, R5, PT ;  /* 0x000000050800720c */ /* 0x000fe20003f84070 */
[----:B------:R-:W-:Y:S01]  /*8ae0*/  IMAD.HI.U32 R10, R0, R22, RZ ;  /* 0x00000016000a7227 */ /* 0x000fe200078e00ff */
[----:B------:R-:W-:Y:S02]  /*8af0*/  STL [R1+0x18c8], R14 ;  /* 0x0018c80e01007387 */ /* 0x000fe40000100800 */
[----:B------:R-:W-:Y:S01]  /*8b00*/  ISETP.GT.U32.AND P0, PT, R8, R26, PT ;  /* 0x0000001a0800720c */ /* 0x000fe20003f04070 */
[----:B------:R-:W-:Y:S01]  /*8b10*/  @!P6 IMAD.IADD R6, R6, 0x1, -R8 ;  /* 0x000000010606e824 */ /* 0x000fe200078e0a08 */
[----:B------:R-:W-:Y:S01]  /*8b20*/  ISETP.GE.AND P6, PT, R19, RZ, PT ;  /* 0x000000ff1300720c */ /* 0x000fe20003fc6270 */
[----:B------:R-:W-:-:S02]  /*8b30*/  IMAD.MOV R10, RZ, RZ, -R10 ;  /* 0x000000ffff0a7224 */ /* 0x000fc400078e0a0a */
[----:B------:R-:W-:Y:S02]  /*8b40*/  IMAD.MOV.U32 R21, RZ, RZ, R25 ;  /* 0x000000ffff157224 */ /* 0x000fe400078e0019 */
[----:B------:R-:W-:Y:S01]  /*8b50*/  @!P1 IMAD.MOV R2, RZ, RZ, -R2 ;  /* 0x000000ffff029224 */ /* 0x000fe200078e0a02 */
[----:B------:R-:W-:Y:S01]  /*8b60*/  ISETP.GE.AND P1, PT, R15, RZ, PT ;  /* 0x000000ff0f00720c */ /* 0x000fe20003f26270 */
[----:B------:R-:W-:Y:S01]  /*8b70*/  @!P4 IMAD.IADD R5, R5, 0x1, -R8 ;  /* 0x000000010505c824 */ /* 0x000fe200078e0a08 */
[----:B------:R-:W2:Y:S01]  /*8b80*/  S2R R15, SR_TID.X ;  /* 0x00000000000f7919 */ /* 0x000ea20000002100 */
[----:B------:R-:W-:Y:S01]  /*8b90*/  IMAD R10, R8, R10, R22 ;  /* 0x0000000a080a7224 */ /* 0x000fe200078e0216 */
[----:B------:R-:W-:Y:S01]  /*8ba0*/  IABS R22, R9 ;  /* 0x0000000900167213 */ /* 0x000fe20000000000 */
[----:B------:R-:W-:Y:S02]  /*8bb0*/  @!P0 IMAD.IADD R26, R26, 0x1, -R8 ;  /* 0x000000011a1a8824 */ /* 0x000fe400078e0a08 */
[----:B------:R-:W-:Y:S01]  /*8bc0*/  @!P6 IMAD.MOV R5, RZ, RZ, -R5 ;  /* 0x000000ffff05e224 */ /* 0x000fe200078e0a05 */
[----:B------:R-:W-:Y:S01]  /*8bd0*/  ISETP.GE.AND P6, PT, R13, RZ, PT ;  /* 0x000000ff0d00720c */ /* 0x000fe20003fc6270 */
[----:B------:R-:W-:Y:S01]  /*8be0*/  IMAD.MOV.U32 R24, RZ, RZ, R22 ;  /* 0x000000ffff187224 */ /* 0x000fe200078e0016 */
[----:B------:R-:W3:Y:S01]  /*8bf0*/  S2R R13, SR_TID.X ;  /* 0x00000000000d7919 */ /* 0x000ee20000002100 */
[----:B------:R-:W-:Y:S01]  /*8c00*/  ISETP.GT.U32.AND P0, PT, R8, R26, PT ;  /* 0x0000001a0800720c */ /* 0x000fe20003f04070 */
[----:B------:R-:W-:Y:S01]  /*8c10*/  IMAD.HI.U32 R25, R0, R21, RZ ;  /* 0x0000001500197227 */ /* 0x000fe200078e00ff */
[----:B------:R-:W-:-:S03]  /*8c20*/  ISETP.GT.U32.AND P5, PT, R8, R10, PT ;  /* 0x0000000a0800720c */ /* 0x000fc60003fa4070 */
[----:B------:R-:W-:-:S04]  /*8c30*/  IMAD.HI.U32 R0, R0, R24, RZ ;  /* 0x0000001800007227 */ /* 0x000fc800078e00ff */
[----:B------:R-:W-:Y:S02]  /*8c40*/  @!P2 IMAD.MOV R18, RZ, RZ, -R18 ;  /* 0x000000ffff12a224 */ /* 0x000fe400078e0a12 */
[----:B------:R-:W-:Y:S01]  /*8c50*/  @!P3 IMAD.MOV R20, RZ, RZ, -R20 ;  /* 0x000000ffff14b224 */ /* 0x000fe200078e0a14 */
[----:B------:R-:W-:Y:S01]  /*8c60*/  ISETP.GE.AND P3, PT, R17, RZ, PT ;  /* 0x000000ff1100720c */ /* 0x000fe20003f66270 */
[----:B------:R-:W-:Y:S01]  /*8c70*/  IMAD.MOV R0, RZ, RZ, -R0 ;  /* 0x000000ffff007224 */ /* 0x000fe200078e0a00 */
[----:B------:R-:W-:Y:S01]  /*8c80*/  STL [R1+0x18cc], R18 ;  /* 0x0018cc1201007387 */ /* 0x000fe20000100800 */
[----:B------:R-:W-:Y:S01]  /*8c90*/  @!P0 IMAD.IADD R26, R26, 0x1, -R8 ;  /* 0x000000011a1a8824 */ /* 0x000fe200078e0a08 */
[----:B------:R-:W-:Y:S01]  /*8ca0*/  ISETP.GE.AND P0, PT, R4, RZ, PT ;  /* 0x000000ff0400720c */ /* 0x000fe20003f06270 */
[----:B------:R-:W-:Y:S01]  /*8cb0*/  IMAD R24, R8, R0, R24 ;  /* 0x0000000008187224 */ /* 0x000fe200078e0218 */
[----:B------:R-:W-:Y:S01]  /*8cc0*/  STL [R1+0x18d0], R20 ;  /* 0x0018d01401007387 */ /* 0x000fe20000100800 */
[----:B--2---:R-:W-:Y:S01]  /*8cd0*/  LOP3.LUT R15, R15, 0x60, RZ, 0xc0, !PT ;  /* 0x000000600f0f7812 */ /* 0x004fe200078ec0ff */
[----:B------:R-:W-:Y:S01]  /*8ce0*/  @!P5 IMAD.IADD R10, R10, 0x1, -R8 ;  /* 0x000000010a0ad824 */ /* 0x000fe200078e0a08 */
[----:B------:R-:W-:Y:S01]  /*8cf0*/  ISETP.GT.U32.AND P5, PT, R8, R7, PT ;  /* 0x000000070800720c */ /* 0x000fe20003fa4070 */
[----:B------:R2:W-:Y:S01]  /*8d00*/  STL [R1+0x18d4], R2 ;  /* 0x0018d40201007387 */ /* 0x0005e20000100800 */
[C---:B---3--:R-:W-:Y:S01]  /*8d10*/  IMAD.SHL.U32 R4, R13.reuse, 0x2, RZ ;  /* 0x000000020d047824 */ /* 0x048fe200078e00ff */
[----:B------:R-:W-:Y:S01]  /*8d20*/  SHF.R.S32.HI R0, RZ, 0x6, R13 ;  /* 0x00000006ff007819 */ /* 0x000fe2000001140d */
[C---:B------:R-:W-:Y:S01]  /*8d30*/  IMAD.SHL.U32 R22, R13.reuse, 0x8, RZ ;  /* 0x000000080d167824 */ /* 0x040fe200078e00ff */
[----:B------:R3:W-:Y:S01]  /*8d40*/  STL [R1+0x18d8], R5 ;  /* 0x0018d80501007387 */ /* 0x0007e20000100800 */
[----:B------:R-:W-:Y:S01]  /*8d50*/  @!P3 IMAD.MOV R6, RZ, RZ, -R6 ;  /* 0x000000ffff06b224 */ /* 0x000fe200078e0a06 */
[----:B0-----:R-:W-:Y:S01]  /*8d60*/  SGXT R3, R0, 0x1 ;  /* 0x000000010003781a */ /* 0x001fe20000000200 */
[----:B------:R-:W-:Y:S01]  /*8d70*/  IMAD.MOV R25, RZ, RZ, -R25 ;  /* 0x000000ffff197224 */ /* 0x000fe200078e0a19 */
[----:B------:R-:W-:Y:S01]  /*8d80*/  LOP3.LUT R22, R22, 0x30, R4, 0x48, !PT ;  /* 0x0000003016167812 */ /* 0x000fe200078e4804 */
[----:B------:R-:W4:Y:S01]  /*8d90*/  LDL.LU R17, [R1+0x50] ;  /* 0x0000500001117983 */ /* 0x000f220000300800 */
[----:B--2---:R-:W-:Y:S01]  /*8da0*/  LOP3.LUT R2, R13, 0x7, RZ, 0xc0, !PT ;  /* 0x000000070d027812 */ /* 0x004fe200078ec0ff */
[C---:B------:R-:W-:Y:S01]  /*8db0*/  IMAD R25, R8.reuse, R25, R21 ;  /* 0x0000001908197224 */ /* 0x040fe200078e0215 */
[----:B------:R-:W-:Y:S01]  /*8dc0*/  ISETP.GT.U32.AND P2, PT, R8, R10, PT ;  /* 0x0000000a0800720c */ /* 0x000fe20003f44070 */
[----:B------:R-:W-:Y:S01]  /*8dd0*/  @!P5 IMAD.IADD R7, R7, 0x1, -R8 ;  /* 0x000000010707d824 */ /* 0x000fe200078e0a08 */
[----:B------:R-:W-:Y:S01]  /*8de0*/  ISETP.GE.AND P5, PT, R16, RZ, PT ;  /* 0x000000ff1000720c */ /* 0x000fe20003fa6270 */
[----:B------:R-:W-:Y:S01]  /*8df0*/  IMAD R0, R2, 0x4, R15 ;  /* 0x0000000402007824 */ /* 0x000fe200078e020f */
[----:B------:R-:W-:Y:S01]  /*8e00*/  ISETP.GT.U32.AND P4, PT, R8, R25, PT ;  /* 0x000000190800720c */ /* 0x000fe20003f84070 */
[----:B------:R-:W-:-:S02]  /*8e10*/  IMAD R2, R2, 0x210, RZ ;  /* 0x0000021002027824 */ /* 0x000fc400078e02ff */
[----:B---3--:R-:W-:Y:S01]  /*8e20*/  IMAD.U32 R5, R0, 0x10, R22 ;  /* 0x0000001000057824 */ /* 0x008fe200078e0016 */
[----:B------:R-:W-:Y:S01]  /*8e30*/  LOP3.LUT R0, R3, 0x90, RZ, 0xc0, !PT ;  /* 0x0000009003007812 */ /* 0x000fe200078ec0ff */
[C---:B------:R-:W-:Y:S01]  /*8e40*/  IMAD.SHL.U32 R3, R13.reuse, 0x100, RZ ;  /* 0x000001000d037824 */ /* 0x040fe200078e00ff */
[--C-:B------:R-:W-:Y:S02]  /*8e50*/  LOP3.LUT R22, R2, 0x10, R4.reuse, 0x78, !PT ;  /* 0x0000001002167812 */ /* 0x100fe400078e7804 */
[----:B------:R-:W-:Y:S01]  /*8e60*/  LOP3.LUT R0, R0, 0x7e, R4, 0x78, !PT ;  /* 0x0000007e00007812 */ /* 0x000fe200078e7804 */
[--C-:B------:R-:W-:Y:S01]  /*8e70*/  @!P2 IMAD.IADD R10, R10, 0x1, -R8.reuse ;  /* 0x000000010a0aa824 */ /* 0x100fe200078e0a08 */
[----:B------:R-:W-:Y:S02]  /*8e80*/  LOP3.LUT R2, R13, 0x1f, RZ, 0xc0, !PT ;  /* 0x0000001f0d027812 */ /* 0x000fe400078ec0ff */
[----:B------:R-:W-:Y:S01]  /*8e90*/  ISETP.GT.U32.AND P2, PT, R8, R24, PT ;  /* 0x000000180800720c */ /* 0x000fe20003f44070 */
[----:B------:R0:W-:Y:S01]  /*8ea0*/  STL [R1+0x17a0], R0 ;  /* 0x0017a00001007387 */ /* 0x0001e20000100800 */
[----:B------:R-:W-:-:S03]  /*8eb0*/  @!P4 IMAD.IADD R25, R25, 0x1, -R8 ;  /* 0x000000011919c824 */ /* 0x000fc600078e0a08 */
[----:B------:R-:W2:Y:S02]  /*8ec0*/  LDL.LU R16, [R1+0x34] ;  /* 0x0000340001107983 */ /* 0x000ea40000300800 */
[----:B------:R-:W-:Y:S02]  /*8ed0*/  ISETP.GT.U32.AND P4, PT, R8, R25, PT ;  /* 0x000000190800720c */ /* 0x000fe40003f84070 */
[----:B------:R-:W3:Y:S04]  /*8ee0*/  LDL.LU R15, [R1+0x28] ;  /* 0x00002800010f7983 */ /* 0x000ee80000300800 */
[----:B------:R-:W-:Y:S01]  /*8ef0*/  STL [R1+0x18dc], R6 ;  /* 0x0018dc0601007387 */ /* 0x000fe20000100800 */
[----:B------:R-:W-:-:S03]  /*8f00*/  @!P2 IMAD.IADD R24, R24, 0x1, -R8 ;  /* 0x000000011818a824 */ /* 0x000fc600078e0a08 */
[----:B------:R-:W3:Y:S02]  /*8f10*/  LDL.LU R13, [R1+0x24] ;  /* 0x00002400010d7983 */ /* 0x000ee40000300800 */
[----:B------:R-:W-:Y:S01]  /*8f20*/  ISETP.GT.U32.AND P2, PT, R8, R24, PT ;  /* 0x000000180800720c */ /* 0x000fe20003f44070 */
[----:B0-----:R-:W-:Y:S01]  /*8f30*/  IMAD R0, R2, c[0x0][0x18c], RZ ;  /* 0x0000630002007a24 */ /* 0x001fe200078e02ff */
[----:B------:R-:W3:Y:S01]  /*8f40*/  LDL.LU R21, [R1+0x18c] ;  /* 0x00018c0001157983 */ /* 0x000ee20000300800 */
[----:B------:R-:W-:Y:S01]  /*8f50*/  @!P4 IMAD.IADD R25, R25, 0x1, -R8 ;  /* 0x000000011919c824 */ /* 0x000fe200078e0a08 */
[----:B------:R-:W-:Y:S02]  /*8f60*/  LOP3.LUT R3, R22, 0x1000, R3, 0xf8, !PT ;  /* 0x0000100016037812 */ /* 0x000fe400078ef803 */
[----:B------:R-:W3:Y:S01]  /*8f70*/  LDL.LU R19, [R1+0x1a4] ;  /* 0x0001a40001137983 */ /* 0x000ee20000300800 */
[----:B------:R-:W-:Y:S01]  /*8f80*/  @!P5 IMAD.MOV R7, RZ, RZ, -R7 ;  /* 0x000000ffff07d224 */ /* 0x000fe200078e0a07 */
[----:B------:R-:W-:Y:S01]  /*8f90*/  LOP3.LUT R22, RZ, c[0x0][0x17c], RZ, 0x33, !PT ;  /* 0x00005f00ff167a12 */ /* 0x000fe200078e33ff */
[----:B------:R-:W-:Y:S01]  /*8fa0*/  @!P1 IMAD.MOV R10, RZ, RZ, -R10 ;  /* 0x000000ffff0a9224 */ /* 0x000fe200078e0a0a */
[----:B------:R-:W-:-:S03]  /*8fb0*/  ISETP.GE.AND P4, PT, R9, RZ, PT ;  /* 0x000000ff0900720c */ /* 0x000fc60003f86270 */
[----:B------:R-:W-:Y:S01]  /*8fc0*/  @!P2 IMAD.IADD R24, R24, 0x1, -R8 ;  /* 0x000000011818a824 */ /* 0x000fe200078e0a08 */
[----:B------:R-:W-:Y:S01]  /*8fd0*/  LEA R8, P3, R0, c[0x0][0x168], 0x1 ;  /* 0x00005a0000087a11 */ /* 0x000fe200078608ff */
[----:B------:R-:W-:Y:S01]  /*8fe0*/  @!P6 IMAD.MOV R26, RZ, RZ, -R26 ;  /* 0x000000ffff1ae224 */ /* 0x000fe200078e0a1a */
[----:B------:R-:W-:Y:S01]  /*8ff0*/  ISETP.NE.AND P2, PT, RZ, c[0x0][0x17c], PT ;  /* 0x00005f00ff007a0c */ /* 0x000fe20003f45270 */
[----:B------:R-:W-:Y:S02]  /*9000*/  @!P0 IMAD.MOV R25, RZ, RZ, -R25 ;  /* 0x000000ffff198224 */ /* 0x000fe400078e0a19 */
[----:B------:R-:W-:Y:S01]  /*9010*/  STL [R1+0x1804], R8 ;  /* 0x0018040801007387 */ /* 0x000fe20000100800 */
[----:B------:R-:W-:-:S03]  /*9020*/  SEL R2, R22, R23, !P2 ;  /* 0x0000001716027207 */ /* 0x000fc60005000000 */
[----:B------:R-:W-:Y:S04]  /*9030*/  STL [R1+0x18e0], R7 ;  /* 0x0018e00701007387 */ /* 0x000fe80000100800 */
[----:B------:R-:W-:Y:S04]  /*9040*/  STL [R1+0x18e4], R10 ;  /* 0x0018e40a01007387 */ /* 0x000fe80000100800 */
[----:B------:R-:W-:Y:S04]  /*9050*/  STL [R1+0x18e8], R26 ;  /* 0x0018e81a01007387 */ /* 0x000fe80000100800 */
[----:B------:R0:W-:Y:S04]  /*9060*/  STL [R1+0x18ec], R25 ;  /* 0x0018ec1901007387 */ /* 0x0001e80000100800 */
[----:B------:R-:W3:Y:S04]  /*9070*/  LDL.LU R23, [R1+0x1a8] ;  /* 0x0001a80001177983 */ /* 0x000ee80000300800 */
[----:B------:R2:W-:Y:S04]  /*9080*/  STL [R1+0x1ec], R2 ;  /* 0x0001ec0201007387 */ /* 0x0005e80000100800 */
[----:B0-----:R-:W3:Y:S01]  /*9090*/  LDL.LU R25, [R1+0x194] ;  /* 0x0001940001197983 */ /* 0x001ee20000300800 */
[----:B----4-:R-:W-:-:S05]  /*90a0*/  SEL R0, R22, R17, !P2 ;  /* 0x0000001116007207 */ /* 0x010fca0005000000 */
[----:B------:R3:W-:Y:S04]  /*90b0*/  STL [R1+0x1f4], R0 ;  /* 0x0001f40001007387 */ /* 0x0007e80000100800 */
[----:B------:R-:W4:Y:S04]  /*90c0*/  LDL.LU R26, [R1+0x190] ;  /* 0x00019000011a7983 */ /* 0x000f280000300800 */
[----:B------:R-:W4:Y:S04]  /*90d0*/  LDL.LU R10, [R1+0x4] ;  /* 0x00000400010a7983 */ /* 0x000f280000300800 */
[----:B------:R-:W4:Y:S04]  /*90e0*/  LDL.LU R17, [R1] ;  /* 0x0000000001117983 */ /* 0x000f280000300800 */
[----:B------:R-:W4:Y:S01]  /*90f0*/  LDL.LU R7, [R1+0x160] ;  /* 0x0001600001077983 */ /* 0x000f220000300800 */
[----:B--2---:R-:W-:-:S02]  /*9100*/  SEL R2, R22, R16, !P2 ;  /* 0x0000001016027207 */ /* 0x004fc40005000000 */
[----:B---3--:R-:W-:-:S03]  /*9110*/  SEL R0, R22, R15, !P2 ;  /* 0x0000000f16007207 */ /* 0x008fc60005000000 */
[----:B------:R-:W-:Y:S04]  /*9120*/  STL [R1+0x1f0], R2 ;  /* 0x0001f00201007387 */ /* 0x000fe80000100800 */
[----:B------:R-:W2:Y:S04]  /*9130*/  LDL.LU R8, [R1+0x164] ;  /* 0x0001640001087983 */ /* 0x000ea80000300800 */
[----:B------:R0:W-:Y:S04]  /*9140*/  STL [R1+0x1dc], R0 ;  /* 0x0001dc0001007387 */ /* 0x0001e80000100800 */
[----:B------:R-:W3:Y:S04]  /*9150*/  LDL.LU R6, [R1+0x16c] ;  /* 0x00016c0001067983 */ /* 0x000ee80000300800 */
[----:B0-----:R-:W3:Y:S04]  /*9160*/  LDL.LU R0, [R1+0x170] ;  /* 0x0001700001007983 */ /* 0x001ee80000300800 */
[----:B------:R-:W3:Y:S04]  /*9170*/  LDL.LU R5, [R1+0x178] ;  /* 0x0001780001057983 */ /* 0x000ee80000300800 */
[----:B------:R-:W3:Y:S01]  /*9180*/  LDL.LU R15, [R1+0x184] ;  /* 0x00018400010f7983 */ /* 0x000ee20000300800 */
[----:B------:R-:W-:-:S03]  /*9190*/  SEL R3, R22, R13, !P2 ;  /* 0x0000000d16037207 */ /* 0x000fc60005000000 */
[----:B------:R-:W3:Y:S04]  /*91a0*/  LDL.LU R2, [R1+0x188] ;  /* 0x0001880001027983 */ /* 0x000ee80000300800 */
[----:B------:R-:W3:Y:S04]  /*91b0*/  LDL.LU R20, [R1+0x200] ;  /* 0x0002000001147983 */ /* 0x000ee80000300800 */
[----:B------:R0:W-:Y:S04]  /*91c0*/  STL [R1+0x1d8], R3 ;  /* 0x0001d80301007387 */ /* 0x0001e80000100800 */
[----:B------:R-:W3:Y:S01]  /*91d0*/  LDL.LU R13, [R1+0x17c] ;  /* 0x00017c00010d7983 */ /* 0x000ee20000300800 */
[----:B------:R-:W-:-:S03]  /*91e0*/  SEL R4, R22, R21, !P2 ;  /* 0x0000001516047207 */ /* 0x000fc60005000000 */
[----:B------:R-:W3:Y:S01]  /*91f0*/  LDL.LU R21, [R1+0x174] ;  /* 0x0001740001157983 */ /* 0x000ee20000300800 */
[----:B0-----:R-:W-:-:S03]  /*9200*/  SEL R3, R22, R19, !P2 ;  /* 0x0000001316037207 */ /* 0x001fc60005000000 */
[----:B------:R-:W-:Y:S04]  /*9210*/  STL [R1+0x1d4], R4 ;  /* 0x0001d40401007387 */ /* 0x000fe80000100800 */
[----:B------:R-:W3:Y:S04]  /*9220*/  LDL.LU R18, [R1+0x14c] ;  /* 0x00014c0001127983 */ /* 0x000ee80000300800 */
[----:B------:R-:W3:Y:S04]  /*9230*/  LDL.LU R14, [R1+0x150] ;  /* 0x00015000010e7983 */ /* 0x000ee80000300800 */
[----:B------:R0:W-:Y:S04]  /*9240*/  STL [R1+0x1d0], R3 ;  /* 0x0001d00301007387 */ /* 0x0001e80000100800 */
[----:B------:R-:W3:Y:S04]  /*9250*/  LDL.LU R12, [R1+0x154] ;  /* 0x00015400010c7983 */ /* 0x000ee80000300800 */
[----:B------:R-:W3:Y:S04]  /*9260*/  LDL.LU R11, [R1+0x158] ;  /* 0x00015800010b7983 */ /* 0x000ee80000300800 */
[----:B------:R-:W3:Y:S04]  /*9270*/  LDL.LU R29, [R1+0x15c] ;  /* 0x00015c00011d7983 */ /* 0x000ee80000300800 */
[----:B0-----:R-:W3:Y:S04]  /*9280*/  LDL.LU R3, [R1+0xe4] ;  /* 0x0000e40001037983 */ /* 0x001ee80000300800 */
[----:B------:R-:W3:Y:S04]  /*9290*/  LDL.LU R9, [R1+0xe8] ;  /* 0x0000e80001097983 */ /* 0x000ee80000300800 */
[----:B------:R-:W3:Y:S04]  /*92a0*/  LDL.LU R28, [R1+0xf8] ;  /* 0x0000f800011c7983 */ /* 0x000ee80000300800 */
[----:B------:R-:W3:Y:S01]  /*92b0*/  LDL.LU R4, [R1+0x13c] ;  /* 0x00013c0001047983 */ /* 0x000ee20000300800 */
[----:B------:R-:W-:-:S02]  /*92c0*/  SEL R23, R22, R23, !P2 ;  /* 0x0000001716177207 */ /* 0x000fc40005000000 */
[C---:B------:R-:W-:Y:S01]  /*92d0*/  SEL R25, R22.reuse, R25, !P2 ;  /* 0x0000001916197207 */ /* 0x040fe20005000000 */
[----:B------:R-:W3:Y:S04]  /*92e0*/  LDL.LU R16, [R1+0x140] ;  /* 0x0001400001107983 */ /* 0x000ee80000300800 */
[----:B------:R-:W3:Y:S04]  /*92f0*/  LDL.LU R19, [R1+0x148] ;  /* 0x0001480001137983 */ /* 0x000ee80000300800 */
[----:B------:R4:W-:Y:S04]  /*9300*/  STL [R1+0x1cc], R23 ;  /* 0x0001cc1701007387 */ /* 0x0009e80000100800 */
[----:B------:R0:W-:Y:S01]  /*9310*/  STL [R1+0x1c4], R25 ;  /* 0x0001c41901007387 */ /* 0x0001e20000100800 */
[----:B----4-:R-:W-:-:S02]  /*9320*/  SEL R23, R22, R26, !P2 ;  /* 0x0000001a16177207 */ /* 0x010fc40005000000 */
[----:B0-----:R-:W-:-:S03]  /*9330*/  SEL R25, R22, R10, !P2 ;  /* 0x0000000a16197207 */ /* 0x001fc60005000000 */
[----:B------:R0:W-:Y:S01]  /*9340*/  STL [R1+0x1c0], R23 ;  /* 0x0001c01701007387 */ /* 0x0001e20000100800 */
[----:B------:R-:W-:-:S03]  /*9350*/  SEL R10, R22, R17, !P2 ;  /* 0x00000011160a7207 */ /* 0x000fc60005000000 */
[----:B------:R-:W-:Y:S04]  /*9360*/  STL [R1+0x1bc], R25 ;  /* 0x0001bc1901007387 */ /* 0x000fe80000100800 */
[----:B------:R-:W4:Y:S01]  /*9370*/  LDL.LU R17, [R1+0x144] ;  /* 0x0001440001117983 */ /* 0x000f220000300800 */
[----:B0-----:R-:W-:-:S03]  /*9380*/  SEL R23, R22, R27, !P2 ;  /* 0x0000001b16177207 */ /* 0x001fc60005000000 */
[----:B------:R0:W-:Y:S04]  /*9390*/  STL [R1+0x1b8], R10 ;  /* 0x0001b80a01007387 */ /* 0x0001e80000100800 */
[----:B------:R-:W-:Y:S01]  /*93a0*/  STL [R1+0x1b4], R23 ;  /* 0x0001b41701007387 */ /* 0x000fe20000100800 */
[C---:B--2---:R-:W-:Y:S02]  /*93b0*/  SEL R8, R22.reuse, R8, !P2 ;  /* 0x0000000816087207 */ /* 0x044fe40005000000 */
[C---:B0-----:R-:W-:Y:S02]  /*93c0*/  SEL R10, R22.reuse, R7, !P2 ;  /* 0x00000007160a7207 */ /* 0x041fe40005000000 */
[----:B---3--:R-:W-:-:S03]  /*93d0*/  SEL R7, R22, R6, !P2 ;  /* 0x0000000616077207 */ /* 0x008fc60005000000 */
[----:B------:R-:W-:Y:S01]  /*93e0*/  STL [R1+0x1b0], R10 ;  /* 0x0001b00a01007387 */ /* 0x000fe20000100800 */
[----:B------:R-:W-:-:S03]  /*93f0*/  SEL R6, R22, R0, !P2 ;  /* 0x0000000016067207 */ /* 0x000fc60005000000 */
[----:B------:R-:W-:Y:S01]  /*9400*/  STL [R1+0x1ac], R8 ;  /* 0x0001ac0801007387 */ /* 0x000fe20000100800 */
[----:B------:R-:W-:-:S03]  /*9410*/  SEL R5, R22, R5, !P2 ;  /* 0x0000000516057207 */ /* 0x000fc60005000000 */
[----:B------:R-:W-:Y:S01]  /*9420*/  STL [R1+0x1a8], R7 ;  /* 0x0001a80701007387 */ /* 0x000fe20000100800 */
[----:B------:R-:W-:-:S03]  /*9430*/  SEL R0, R22, R15, !P2 ;  /* 0x0000000f16007207 */ /* 0x000fc60005000000 */
[----:B------:R-:W-:Y:S04]  /*9440*/  STL [R1+0x1a4], R6 ;  /* 0x0001a40601007387 */ /* 0x000fe80000100800 */
[----:B------:R-:W2:Y:S04]  /*9450*/  LDL.LU R15, [R1+0x120] ;  /* 0x00012000010f7983 */ /* 0x000ea80000300800 */
[----:B------:R0:W-:Y:S04]  /*9460*/  STL [R1+0x194], R5 ;  /* 0x0001940501007387 */ /* 0x0001e80000100800 */
[----:B------:R3:W-:Y:S01]  /*9470*/  STL [R1+0x190], R0 ;  /* 0x0001900001007387 */ /* 0x0007e20000100800 */
[----:B0-----:R-:W-:-:S02]  /*9480*/  SEL R5, R22, R2, !P2 ;  /* 0x0000000216057207 */ /* 0x001fc40005000000 */
[----:B------:R-:W-:-:S03]  /*9490*/  SEL R2, R22, R13, !P2 ;  /* 0x0000000d16027207 */ /* 0x000fc60005000000 */
[----:B------:R-:W-:Y:S04]  /*94a0*/  STL [R1+0x18c], R5 ;  /* 0x00018c0501007387 */ /* 0x000fe80000100800 */
[----:B------:R-:W2:Y:S01]  /*94b0*/  LDL.LU R13, [R1+0x124] ;  /* 0x00012400010d7983 */ /* 0x000ea20000300800 */
[----:B---3--:R-:W-:-:S05]  /*94c0*/  SEL R0, R22, R20, !P2 ;  /* 0x0000001416007207 */ /* 0x008fca0005000000 */
[----:B------:R0:W-:Y:S04]  /*94d0*/  STL [R1+0x188], R0 ;  /* 0x0001880001007387 */ /* 0x0001e80000100800 */
[----:B------:R3:W-:Y:S01]  /*94e0*/  STL [R1+0x184], R2 ;  /* 0x0001840201007387 */ /* 0x0007e20000100800 */
[----:B0-----:R-:W-:-:S03]  /*94f0*/  SEL R0, R22, R21, !P2 ;  /* 0x0000001516007207 */ /* 0x001fc60005000000 */
[----:B------:R-:W2:Y:S01]  /*9500*/  LDL.LU R21, [R1+0x138] ;  /* 0x0001380001157983 */ /* 0x000ea20000300800 */
[----:B---3--:R-:W-:-:S03]  /*9510*/  SEL R2, R22, R18, !P2 ;  /* 0x0000001216027207 */ /* 0x008fc60005000000 */
[----:B------:R0:W-:Y:S01]  /*9520*/  STL [R1+0x17c], R0 ;  /* 0x00017c0001007387 */ /* 0x0001e20000100800 */
[----:B------:R-:W-:-:S03]  /*9530*/  SEL R5, R22, R12, !P2 ;  /* 0x0000000c16057207 */ /* 0x000fc60005000000 */
[----:B------:R3:W-:Y:S01]  /*9540*/  STL [R1+0x178], R2 ;  /* 0x0001780201007387 */ /* 0x0007e20000100800 */
[C---:B0-----:R-:W-:Y:S02]  /*9550*/  SEL R0, R22.reuse, R14, !P2 ;  /* 0x0000000e16007207 */ /* 0x041fe40005000000 */
[C---:B------:R-:W-:Y:S02]  /*9560*/  SEL R3, R22.reuse, R3, !P2 ;  /* 0x0000000316037207 */ /* 0x040fe40005000000 */
[C---:B---3--:R-:W-:Y:S01]  /*9570*/  SEL R2, R22.reuse, R11, !P2 ;  /* 0x0000000b16027207 */ /* 0x048fe20005000000 */
[----:B------:R0:W-:Y:S04]  /*9580*/  STL [R1+0x174], R0 ;  /* 0x0001740001007387 */ /* 0x0001e80000100800 */
[----:B------:R-:W-:Y:S01]  /*9590*/  STL [R1+0x170], R5 ;  /* 0x0001700501007387 */ /* 0x000fe20000100800 */
[----:B0-----:R-:W-:-:S03]  /*95a0*/  SEL R0, R22, R29, !P2 ;  /* 0x0000001d16007207 */ /* 0x001fc60005000000 */
[----:B------:R0:W-:Y:S04]  /*95b0*/  STL [R1+0x16c], R2 ;  /* 0x00016c0201007387 */ /* 0x0001e80000100800 */
[----:B------:R3:W-:Y:S04]  /*95c0*/  STL [R1+0x164], R0 ;  /* 0x0001640001007387 */ /* 0x0007e80000100800 */
[----:B------:R1:W-:Y:S01]  /*95d0*/  STL [R1+0x160], R3 ;  /* 0x0001600301007387 */ /* 0x0003e20000100800 */
[C---:B0-----:R-:W-:Y:S02]  /*95e0*/  SEL R2, R22.reuse, R9, !P2 ;  /* 0x0000000916027207 */ /* 0x041fe40005000000 */
[----:B---3--:R-:W-:-:S03]  /*95f0*/  SEL R0, R22, R28, !P2 ;  /* 0x0000001c16007207 */ /* 0x008fc60005000000 */
[----:B------:R0:W-:Y:S01]  /*9600*/  STL [R1+0x15c], R2 ;  /* 0x00015c0201007387 */ /* 0x0001e20000100800 */
[----:B-1----:R-:W-:-:S03]  /*9610*/  SEL R3, R22, R4, !P2 ;  /* 0x0000000416037207 */ /* 0x002fc60005000000 */
[----:B------:R1:W-:Y:S04]  /*9620*/  STL [R1+0x158], R0 ;  /* 0x0001580001007387 */ /* 0x0003e80000100800 */
[----:B------:R-:W-:Y:S01]  /*9630*/  STL [R1+0x154], R3 ;  /* 0x0001540301007387 */ /* 0x000fe20000100800 */
[----:B0-----:R-:W-:-:S03]  /*9640*/  SEL R2, R22, R16, !P2 ;  /* 0x0000001016027207 */ /* 0x001fc60005000000 */
[----:B------:R-:W3:Y:S01]  /*9650*/  LDL.LU R27, [R1+0x134] ;  /* 0x00013400011b7983 */ /* 0x000ee20000300800 */
[----:B-1----:R-:W-:-:S03]  /*9660*/  SEL R0, R22, R19, !P2 ;  /* 0x0000001316007207 */ /* 0x002fc60005000000 */
[----:B------:R-:W-:Y:S04]  /*9670*/  STL [R1+0x150], R2 ;  /* 0x0001500201007387 */ /* 0x000fe80000100800 */
[----:B------:R-:W3:Y:S04]  /*9680*/  LDL.LU R23, [R1+0x130] ;  /* 0x0001300001177983 */ /* 0x000ee80000300800 */
[----:B------:R4:W-:Y:S04]  /*9690*/  STL [R1+0x14c], R0 ;  /* 0x00014c0001007387 */ /* 0x0009e80000100800 */
[----:B------:R-:W3:Y:S04]  /*96a0*/  LDL.LU R25, [R1+0x1fc] ;  /* 0x0001fc0001197983 */ /* 0x000ee80000300800 */
[----:B------:R-:W3:Y:S04]  /*96b0*/  LDL.LU R26, [R1+0x12c] ;  /* 0x00012c00011a7983 */ /* 0x000ee80000300800 */
[----:B------:R-:W3:Y:S04]  /*96c0*/  LDL.LU R10, [R1+0x11c] ;  /* 0x00011c00010a7983 */ /* 0x000ee80000300800 */
[----:B------:R-:W3:Y:S04]  /*96d0*/  LDL.LU R19, [R1+0x118] ;  /* 0x0001180001137983 */ /* 0x000ee80000300800 */
[----:B------:R-:W3:Y:S04]  /*96e0*/  LDL.LU R7, [R1+0x114] ;  /* 0x0001140001077983 */ /* 0x000ee80000300800 */
[----:B------:R-:W3:Y:S01]  /*96f0*/  LDL.LU R8, [R1+0x110] ;  /* 0x0001100001087983 */ /* 0x000ee20000300800 */
[----:B----4-:R-:W-:-:S05]  /*9700*/  SEL R0, R22, R17, !P2 ;  /* 0x0000001116007207 */ /* 0x010fca0005000000 */
[----:B------:R0:W-:Y:S04]  /*9710*/  STL [R1+0x148], R0 ;  /* 0x0001480001007387 */ /* 0x0001e80000100800 */
[----:B------:R-:W4:Y:S04]  /*9720*/  LDL.LU R6, [R1+0xfc] ;  /* 0x0000fc0001067983 */ /* 0x000f280000300800 */
[----:B0-----:R-:W4:Y:S04]  /*9730*/  LDL.LU R0, [R1+0x108] ;  /* 0x0001080001007983 */ /* 0x001f280000300800 */
[----:B------:R-:W4:Y:S04]  /*9740*/  LDL.LU R5, [R1+0x10c] ;  /* 0x00010c0001057983 */ /* 0x000f280000300800 */
[----:B------:R-:W4:Y:S04]  /*9750*/  LDL.LU R17, [R1+0x100] ;  /* 0x0001000001117983 */ /* 0x000f280000300800 */
[----:B------:R-:W4:Y:S04]  /*9760*/  LDL.LU R2, [R1+0x104] ;  /* 0x0001040001027983 */ /* 0x000f280000300800 */
[----:B------:R-:W4:Y:S01]  /*9770*/  LDL.LU R20, [R1+0xf4] ;  /* 0x0000f40001147983 */ /* 0x000f220000300800 */
[----:B--2---:R-:W-:-:S05]  /*9780*/  SEL R3, R22, R15, !P2 ;  /* 0x0000000f16037207 */ /* 0x004fca0005000000 */
[----:B------:R0:W-:Y:S04]  /*9790*/  STL [R1+0x144], R3 ;  /* 0x0001440301007387 */ /* 0x0001e80000100800 */
[----:B------:R-:W2:Y:S01]  /*97a0*/  LDL.LU R15, [R1+0xf0] ;  /* 0x0000f000010f7983 */ /* 0x000ea20000300800 */
[----:B------:R-:W-:-:S03]  /*97b0*/  SEL R4, R22, R13, !P2 ;  /* 0x0000000d16047207 */ /* 0x000fc60005000000 */
[----:B------:R-:W2:Y:S04]  /*97c0*/  LDL.LU R13, [R1+0xec] ;  /* 0x0000ec00010d7983 */ /* 0x000ea80000300800 */
[----:B------:R-:W-:Y:S04]  /*97d0*/  STL [R1+0x140], R4 ;  /* 0x0001400401007387 */ /* 0x000fe80000100800 */
[----:B------:R-:W2:Y:S04]  /*97e0*/  LDL.LU R18, [R1+0xe0] ;  /* 0x0000e00001127983 */ /* 0x000ea80000300800 */
[----:B------:R-:W2:Y:S01]  /*97f0*/  LDL.LU R14, [R1+0xdc] ;  /* 0x0000dc00010e7983 */ /* 0x000ea20000300800 */
[----:B0-----:R-:W-:-:S05]  /*9800*/  SEL R3, R22, R21, !P2 ;  /* 0x0000001516037207 */ /* 0x001fca0005000000 */
[----:B------:R0:W-:Y:S04]  /*9810*/  STL [R1+0x13c], R3 ;  /* 0x00013c0301007387 */ /* 0x0001e80000100800 */
[----:B------:R-:W2:Y:S04]  /*9820*/  LDL.LU R12, [R1+0xd8] ;  /* 0x0000d800010c7983 */ /* 0x000ea80000300800 */
[----:B------:R-:W2:Y:S04]  /*9830*/  LDL.LU R11, [R1+0xd4] ;  /* 0x0000d400010b7983 */ /* 0x000ea80000300800 */
[----:B------:R-:W2:Y:S04]  /*9840*/  LDL.LU R29, [R1+0xd0] ;  /* 0x0000d000011d7983 */ /* 0x000ea80000300800 */
[----:B0-----:R-:W2:Y:S04]  /*9850*/  LDL.LU R3, [R1+0xcc] ;  /* 0x0000cc0001037983 */ /* 0x001ea80000300800 */
[----:B------:R-:W2:Y:S04]  /*9860*/  LDL.LU R9, [R1+0xc8] ;  /* 0x0000c80001097983 */ /* 0x000ea80000300800 */
[----:B------:R-:W2:Y:S04]  /*9870*/  LDL.LU R28, [R1+0x5c] ;  /* 0x00005c00011c7983 */ /* 0x000ea80000300800 */
[----:B------:R-:W2:Y:S04]  /*9880*/  LDL.LU R4, [R1+0xc4] ;  /* 0x0000c40001047983 */ /* 0x000ea80000300800 */
[----:B------:R-:W2:Y:S04]  /*9890*/  LDL.LU R16, [R1+0x7c] ;  /* 0x00007c0001107983 */ /* 0x000ea80000300800 */
[----:B------:R-:W2:Y:S01]  /*98a0*/  LDL.LU R21, [R1+0xc0] ;  /* 0x0000c00001157983 */ /* 0x000ea20000300800 */
[----:B---3--:R-:W-:-:S05]  /*98b0*/  SEL R27, R22, R27, !P2 ;  /* 0x0000001b161b7207 */ /* 0x008fca0005000000 */
[----:B------:R0:W-:Y:S02]  /*98c0*/  STL [R1+0x138], R27 ;  /* 0x0001381b01007387 */ /* 0x0001e40000100800 */
[C---:B0-----:R-:W-:Y:S02]  /*98d0*/  SEL R27, R22.reuse, R23, !P2 ;  /* 0x00000017161b7207 */ /* 0x041fe40005000000 */
[C---:B------:R-:W-:Y:S02]  /*98e0*/  SEL R23, R22.reuse, R25, !P2 ;  /* 0x0000001916177207 */ /* 0x040fe40005000000 */
[C---:B------:R-:W-:Y:S01]  /*98f0*/  SEL R25, R22.reuse, R26, !P2 ;  /* 0x0000001a16197207 */ /* 0x040fe20005000000 */
[----:B------:R-:W-:Y:S01]  /*9900*/  STL [R1+0x134], R27 ;  /* 0x0001341b01007387 */ /* 0x000fe20000100800 */
[----:B------:R-:W-:-:S03]  /*9910*/  SEL R10, R22, R10, !P2 ;  /* 0x0000000a160a7207 */ /* 0x000fc60005000000 */
[----:B------:R0:W-:Y:S04]  /*9920*/  STL [R1+0x130], R23 ;  /* 0x0001301701007387 */ /* 0x0001e80000100800 */
[----:B------:R-:W-:Y:S01]  /*9930*/  STL [R1+0x12c], R25 ;  /* 0x00012c1901007387 */ /* 0x000fe20000100800 */
[----:B0-----:R-:W-:-:S03]  /*9940*/  SEL R23, R22, R19, !P2 ;  /* 0x0000001316177207 */ /* 0x001fc60005000000 */
[----:B------:R-:W3:Y:S01]  /*9950*/  LDL.LU R19, [R1+0xac] ;  /* 0x0000ac0001137983 */ /* 0x000ee20000300800 */
[----:B------:R-:W-:-:S03]  /*9960*/  SEL R8, R22, R8, !P2 ;  /* 0x0000000816087207 */ /* 0x000fc60005000000 */
[----:B------:R0:W-:Y:S04]  /*9970*/  STL [R1+0x124], R10 ;  /* 0x0001240a01007387 */ /* 0x0001e80000100800 */
[----:B------:R-:W-:Y:S01]  /*9980*/  STL [R1+0x120], R23 ;  /* 0x0001201701007387 */ /* 0x000fe20000100800 */
[----:B0-----:R-:W-:-:S05]  /*9990*/  SEL R10, R22, R7, !P2 ;  /* 0x00000007160a7207 */ /* 0x001fca0005000000 */
[----:B------:R-:W-:Y:S04]  /*99a0*/  STL [R1+0x11c], R10 ;  /* 0x00011c0a01007387 */ /* 0x000fe80000100800 */
[----:B------:R-:W-:Y:S01]  /*99b0*/  STL [R1+0x118], R8 ;  /* 0x0001180801007387 */ /* 0x000fe20000100800 */
[C---:B----4-:R-:W-:Y:S02]  /*99c0*/  SEL R7, R22.reuse, R6, !P2 ;  /* 0x0000000616077207 */ /* 0x050fe40005000000 */
[----:B------:R-:W-:-:S03]  /*99d0*/  SEL R6, R22, R0, !P2 ;  /* 0x0000000016067207 */ /* 0x000fc60005000000 */
[----:B------:R-:W-:Y:S01]  /*99e0*/  STL [R1+0x114], R7 ;  /* 0x0001140701007387 */ /* 0x000fe20000100800 */
[----:B------:R-:W-:-:S03]  /*99f0*/  SEL R5, R22, R5, !P2 ;  /* 0x0000000516057207 */ /* 0x000fc60005000000 */
[----:B------:R-:W-:Y:S01]  /*9a00*/  STL [R1+0x110], R6 ;  /* 0x0001100601007387 */ /* 0x000fe20000100800 */
[----:B------:R-:W-:-:S03]  /*9a10*/  SEL R0, R22, R17, !P2 ;  /* 0x0000001116007207 */ /* 0x000fc60005000000 */
[----:B------:R-:W4:Y:S04]  /*9a20*/  LDL.LU R17, [R1+0xb4] ;  /* 0x0000b40001117983 */ /* 0x000f280000300800 */
[----:B------:R0:W-:Y:S04]  /*9a30*/  STL [R1+0x10c], R5 ;  /* 0x00010c0501007387 */ /* 0x0001e80000100800 */
[----:B------:R1:W-:Y:S01]  /*9a40*/  STL [R1+0x108], R0 ;  /* 0x0001080001007387 */ /* 0x0003e20000100800 */
[C---:B0-----:R-:W-:Y:S02]  /*9a50*/  SEL R5, R22.reuse, R2, !P2 ;  /* 0x0000000216057207 */ /* 0x041fe40005000000 */
[----:B-1----:R-:W-:-:S03]  /*9a60*/  SEL R0, R22, R20, !P2 ;  /* 0x0000001416007207 */ /* 0x002fc60005000000 */
[----:B------:R-:W-:Y:S01]  /*9a70*/  STL [R1+0x104], R5 ;  /* 0x0001040501007387 */ /* 0x000fe20000100800 */
[----:B--2---:R-:W-:-:S03]  /*9a80*/  SEL R2, R22, R15, !P2 ;  /* 0x0000000f16027207 */ /* 0x004fc60005000000 */
[----:B------:R-:W2:Y:S04]  /*9a90*/  LDL.LU R15, [R1+0xb8] ;  /* 0x0000b800010f7983 */ /* 0x000ea80000300800 */
[----:B------:R0:W-:Y:S04]  /*9aa0*/  STL [R1+0x100], R0 ;  /* 0x0001000001007387 */ /* 0x0001e80000100800 */
[----:B------:R1:W-:Y:S01]  /*9ab0*/  STL [R1+0xfc], R2 ;  /* 0x0000fc0201007387 */ /* 0x0003e20000100800 */
[----:B0-----:R-:W-:-:S03]  /*9ac0*/  SEL R0, R22, R13, !P2 ;  /* 0x0000000d16007207 */ /* 0x001fc60005000000 */
[----:B------:R-:W2:Y:S04]  /*9ad0*/  LDL.LU R13, [R1+0xbc] ;  /* 0x0000bc00010d7983 */ /* 0x000ea80000300800 */
[----:B------:R0:W-:Y:S01]  /*9ae0*/  STL [R1+0xf8], R0 ;  /* 0x0000f80001007387 */ /* 0x0001e20000100800 */
[----:B-1----:R-:W-:-:S05]  /*9af0*/  SEL R2, R22, R18, !P2 ;  /* 0x0000001216027207 */ /* 0x002fca0005000000 */
[----:B------:R1:W-:Y:S01]  /*9b00*/  STL [R1+0xf4], R2 ;  /* 0x0000f40201007387 */ /* 0x0003e20000100800 */
[----:B0-----:R-:W-:-:S05]  /*9b10*/  SEL R0, R22, R14, !P2 ;  /* 0x0000000e16007207 */ /* 0x001fca0005000000 */
[----:B------:R0:W-:Y:S01]  /*9b20*/  STL [R1+0xf0], R0 ;  /* 0x0000f00001007387 */ /* 0x0001e20000100800 */
[C---:B------:R-:W-:Y:S02]  /*9b30*/  SEL R5, R22.reuse, R12, !P2 ;  /* 0x0000000c16057207 */ /* 0x040fe40005000000 */
[----:B-1----:R-:W-:-:S03]  /*9b40*/  SEL R2, R22, R11, !P2 ;  /* 0x0000000b16027207 */ /* 0x002fc60005000000 */
[----:B------:R-:W-:Y:S01]  /*9b50*/  STL [R1+0xec], R5 ;  /* 0x0000ec0501007387 */ /* 0x000fe20000100800 */
[----:B0-----:R-:W-:-:S03]  /*9b60*/  SEL R0, R22, R29, !P2 ;  /* 0x0000001d16007207 */ /* 0x001fc60005000000 */
[----:B------:R0:W-:Y:S01]  /*9b70*/  STL [R1+0xe8], R2 ;  /* 0x0000e80201007387 */ /* 0x0001e20000100800 */
[----:B------:R-:W-:-:S03]  /*9b80*/  SEL R3, R22, R3, !P2 ;  /* 0x0000000316037207 */ /* 0x000fc60005000000 */
[----:B------:R1:W-:Y:S01]  /*9b90*/  STL [R1+0xe4], R0 ;  /* 0x0000e40001007387 */ /* 0x0003e20000100800 */
[----:B0-----:R-:W-:-:S03]  /*9ba0*/  SEL R2, R22, R9, !P2 ;  /* 0x0000000916027207 */ /* 0x001fc60005000000 */
[----:B------:R0:W-:Y:S01]  /*9bb0*/  STL [R1+0xe0], R3 ;  /* 0x0000e00301007387 */ /* 0x0001e20000100800 */
[----:B-1----:R-:W-:-:S03]  /*9bc0*/  SEL R0, R22, R28, !P2 ;  /* 0x0000001c16007207 */ /* 0x002fc60005000000 */
[----:B------:R1:W-:Y:S01]  /*9bd0*/  STL [R1+0xdc], R2 ;  /* 0x0000dc0201007387 */ /* 0x0003e20000100800 */
[----:B0-----:R-:W-:-:S03]  /*9be0*/  SEL R3, R22, R4, !P2 ;  /* 0x0000000416037207 */ /* 0x001fc60005000000 */
[----:B------:R0:W-:Y:S01]  /*9bf0*/  STL [R1+0xd8], R0 ;  /* 0x0000d80001007387 */ /* 0x0001e20000100800 */
[----:B-1----:R-:W-:-:S03]  /*9c00*/  SEL R2, R22, R16, !P2 ;  /* 0x0000001016027207 */ /* 0x002fc60005000000 */
[----:B------:R-:W-:Y:S04]  /*9c10*/  STL [R1+0xd4], R3 ;  /* 0x0000d40301007387 */ /* 0x000fe80000100800 */
[----:B------:R-:W2:Y:S01]  /*9c20*/  LDL.LU R25, [R1+0xb0] ;  /* 0x0000b00001197983 */ /* 0x000ea20000300800 */
[----:B0-----:R-:W-:-:S03]  /*9c30*/  SEL R0, R22, R21, !P2 ;  /* 0x0000001516007207 */ /* 0x001fc60005000000 */
[----:B------:R0:W-:Y:S04]  /*9c40*/  STL [R1+0xd0], R2 ;  /* 0x0000d00201007387 */ /* 0x0001e80000100800 */
[----:B------:R-:W2:Y:S04]  /*9c50*/  LDL.LU R26, [R1+0x9c] ;  /* 0x00009c00011a7983 */ /* 0x000ea80000300800 */
[----:B------:R3:W-:Y:S04]  /*9c60*/  STL [R1+0xcc], R0 ;  /* 0x0000cc0001007387 */ /* 0x0007e80000100800 */
[----:B------:R-:W2:Y:S04]  /*9c70*/  LDL.LU R10, [R1+0xa0] ;  /* 0x0000a000010a7983 */ /* 0x000ea80000300800 */
[----:B------:R-:W2:Y:S04]  /*9c80*/  LDL.LU R7, [R1+0xa4] ;  /* 0x0000a40001077983 */ /* 0x000ea80000300800 */
[----:B------:R-:W2:Y:S04]  /*9c90*/  LDL.LU R6, [R1+0x94] ;  /* 0x0000940001067983 */ /* 0x000ea80000300800 */
[----:B------:R-:W2:Y:S04]  /*9ca0*/  LDL.LU R8, [R1+0x88] ;  /* 0x0000880001087983 */ /* 0x000ea80000300800 */
[----:B------:R-:W2:Y:S04]  /*9cb0*/  LDL.LU R5, [R1+0x84] ;  /* 0x0000840001057983 */ /* 0x000ea80000300800 */
[----:B0-----:R-:W2:Y:S01]  /*9cc0*/  LDL.LU R2, [R1+0x80] ;  /* 0x0000800001027983 */ /* 0x001ea20000300800 */
[----:B---3--:R-:W-:-:S05]  /*9cd0*/  SEL R0, R22, R19, !P2 ;  /* 0x0000001316007207 */ /* 0x008fca0005000000 */
[----:B------:R0:W-:Y:S04]  /*9ce0*/  STL [R1+0xc8], R0 ;  /* 0x0000c80001007387 */ /* 0x0001e80000100800 */
[----:B------:R-:W3:Y:S04]  /*9cf0*/  LDL.LU R20, [R1+0x70] ;  /* 0x0000700001147983 */ /* 0x000ee80000300800 */
[----:B------:R-:W3:Y:S04]  /*9d00*/  LDL.LU R18, [R1+0x6c] ;  /* 0x00006c0001127983 */ /* 0x000ee80000300800 */
[----:B------:R-:W3:Y:S04]  /*9d10*/  LDL.LU R14, [R1+0x60] ;  /* 0x00006000010e7983 */ /* 0x000ee80000300800 */
[----:B0-----:R-:W3:Y:S04]  /*9d20*/  LDL.LU R0, [R1+0x78] ;  /* 0x0000780001007983 */ /* 0x001ee80000300800 */
[----:B------:R-:W3:Y:S04]  /*9d30*/  LDL.LU R12, [R1+0x1f8] ;  /* 0x0001f800010c7983 */ /* 0x000ee80000300800 */
[----:B------:R-:W3:Y:S01]  /*9d40*/  LDL.LU R11, [R1+0x74] ;  /* 0x00007400010b7983 */ /* 0x000ee20000300800 */
[----:B----4-:R-:W-:-:S05]  /*9d50*/  SEL R3, R22, R17, !P2 ;  /* 0x0000001116037207 */ /* 0x010fca0005000000 */
[----:B------:R2:W-:Y:S04]  /*9d60*/  STL [R1+0xc4], R3 ;  /* 0x0000c40301007387 */ /* 0x0005e80000100800 */
[----:B------:R-:W4:Y:S04]  /*9d70*/  LDL.LU R27, [R1+0x64] ;  /* 0x00006400011b7983 */ /* 0x000f280000300800 */
[----:B------:R-:W4:Y:S01]  /*9d80*/  LDL.LU R23, [R1+0x68] ;  /* 0x0000680001177983 */ /* 0x000f220000300800 */
[----:B--2---:R-:W-:-:S05]  /*9d90*/  SEL R3, R22, R15, !P2 ;  /* 0x0000000f16037207 */ /* 0x004fca0005000000 */
[----:B------:R0:W-:Y:S04]  /*9da0*/  STL [R1+0xc0], R3 ;  /* 0x0000c00301007387 */ /* 0x0001e80000100800 */
[----:B------:R-:W2:Y:S04]  /*9db0*/  LDL.LU R29, [R1+0x1e4] ;  /* 0x0001e400011d7983 */ /* 0x000ea80000300800 */
[----:B0-----:R-:W2:Y:S01]  /*9dc0*/  LDL.LU R3, [R1+0x1e8] ;  /* 0x0001e80001037983 */ /* 0x001ea20000300800 */
[----:B------:R-:W-:-:S05]  /*9dd0*/  SEL R4, R22, R13, !P2 ;  /* 0x0000000d16047207 */ /* 0x000fca0005000000 */
[----:B------:R0:W-:Y:S04]  /*9de0*/  STL [R1+0xbc], R4 ;  /* 0x0000bc0401007387 */ /* 0x0001e80000100800 */
[----:B------:R-:W2:Y:S04]  /*9df0*/  LDL.LU R9, [R1+0x1e0] ;  /* 0x0001e00001097983 */ /* 0x000ea80000300800 */
[----:B------:R-:W2:Y:S04]  /*9e00*/  LDL.LU R28, [R1+0x1c8] ;  /* 0x0001c800011c7983 */ /* 0x000ea80000300800 */
[----:B0-----:R-:W2:Y:S04]  /*9e10*/  LDL.LU R4, [R1+0x58] ;  /* 0x0000580001047983 */ /* 0x001ea80000300800 */
[----:B------:R-:W2:Y:S04]  /*9e20*/  LDL.LU R16, [R1+0x54] ;  /* 0x0000540001107983 */ /* 0x000ea80000300800 */
[----:B------:R-:W2:Y:S04]  /*9e30*/  LDL.LU R21, [R1+0x1a0] ;  /* 0x0001a00001157983 */ /* 0x000ea80000300800 */
[----:B------:R-:W2:Y:S04]  /*9e40*/  LDL.LU R19, [R1+0x19c] ;  /* 0x00019c0001137983 */ /* 0x000ea80000300800 */
[----:B------:R-:W2:Y:S04]  /*9e50*/  LDL.LU R17, [R1+0x198] ;  /* 0x0001980001117983 */ /* 0x000ea80000300800 */
[----:B------:R-:W2:Y:S04]  /*9e60*/  LDL.LU R15, [R1+0x180] ;  /* 0x00018000010f7983 */ /* 0x000ea80000300800 */
[----:B------:R-:W2:Y:S01]  /*9e70*/  LDL.LU R13, [R1+0x168] ;  /* 0x00016800010d7983 */ /* 0x000ea20000300800 */
[----:B------:R-:W-:-:S05]  /*9e80*/  SEL R25, R22, R25, !P2 ;  /* 0x0000001916197207 */ /* 0x000fca0005000000 */
[----:B------:R0:W-:Y:S01]  /*9e90*/  STL [R1+0xb8], R25 ;  /* 0x0000b81901007387 */ /* 0x0001e20000100800 */
[----:B------:R-:W-:-:S03]  /*9ea0*/  SEL R26, R22, R26, !P2 ;  /* 0x0000001a161a7207 */ /* 0x000fc60005000000 */
[----:B0-----:R-:W2:Y:S01]  /*9eb0*/  LDL.LU R25, [R1+0x18ec] ;  /* 0x0018ec0001197983 */ /* 0x001ea20000300800 */
[----:B------:R-:W-:-:S03]  /*9ec0*/  SEL R10, R22, R10, !P2 ;  /* 0x0000000a160a7207 */ /* 0x000fc60005000000 */
[----:B------:R0:W-:Y:S01]  /*9ed0*/  STL [R1+0xb4], R26 ;  /* 0x0000b41a01007387 */ /* 0x0001e20000100800 */
[C---:B------:R-:W-:Y:S02]  /*9ee0*/  SEL R7, R22.reuse, R7, !P2 ;  /* 0x0000000716077207 */ /* 0x040fe40005000000 */
[C---:B------:R-:W-:Y:S01]  /*9ef0*/  SEL R6, R22.reuse, R6, !P2 ;  /* 0x0000000616067207 */ /* 0x040fe20005000000 */
[----:B0-----:R-:W2:Y:S01]  /*9f00*/  LDL.LU R26, [R1+0x18e8] ;  /* 0x0018e800011a7983 */ /* 0x001ea20000300800 */
[----:B------:R-:W-:-:S03]  /*9f10*/  SEL R8, R22, R8, !P2 ;  /* 0x0000000816087207 */ /* 0x000fc60005000000 */
[----:B------:R0:W-:Y:S01]  /*9f20*/  STL [R1+0xb0], R10 ;  /* 0x0000b00a01007387 */ /* 0x0001e20000100800 */
[C---:B------:R-:W-:Y:S02]  /*9f30*/  SEL R5, R22.reuse, R5, !P2 ;  /* 0x0000000516057207 */ /* 0x040fe40005000000 */
[C---:B------:R-:W-:Y:S01]  /*9f40*/  SEL R2, R22.reuse, R2, !P2 ;  /* 0x0000000216027207 */ /* 0x040fe20005000000 */
[----:B0-----:R-:W2:Y:S04]  /*9f50*/  LDL.LU R10, [R1+0x18e4] ;  /* 0x0018e400010a7983 */ /* 0x001ea80000300800 */
[----:B------:R0:W-:Y:S04]  /*9f60*/  STL [R1+0xac], R7 ;  /* 0x0000ac0701007387 */ /* 0x0001e80000100800 */
[----:B0-----:R-:W2:Y:S01]  /*9f70*/  LDL.LU R7, [R1+0x18e0] ;  /* 0x0018e00001077983 */ /* 0x001ea20000300800 */
[----:B---3--:R-:W-:-:S03]  /*9f80*/  SEL R20, R22, R20, !P2 ;  /* 0x0000001416147207 */ /* 0x008fc60005000000 */
[----:B------:R0:W-:Y:S01]  /*9f90*/  STL [R1+0xa4], R6 ;  /* 0x0000a40601007387 */ /* 0x0001e20000100800 */
[C---:B------:R-:W-:Y:S02]  /*9fa0*/  SEL R18, R22.reuse, R18, !P2 ;  /* 0x0000001216127207 */ /* 0x040fe40005000000 */
[C---:B------:R-:W-:Y:S01]  /*9fb0*/  SEL R14, R22.reuse, R14, !P2 ;  /* 0x0000000e160e7207 */ /* 0x040fe20005000000 */
[----:B0-----:R-:W3:Y:S04]  /*9fc0*/  LDL.LU R6, [R1+0x18dc] ;  /* 0x0018dc0001067983 */ /* 0x001ee80000300800 */
[----:B------:R0:W-:Y:S01]  /*9fd0*/  STL [R1+0xa0], R8 ;  /* 0x0000a00801007387 */ /* 0x0001e20000100800 */
[----:B------:R-:W-:-:S03]  /*9fe0*/  SEL R0, R22, R0, !P2 ;  /* 0x0000000016007207 */ /* 0x000fc60005000000 */
[----:B0-----:R-:W3:Y:S04]  /*9ff0*/  LDL.LU R8, [R1+0x128] ;  /* 0x0001280001087983 */ /* 0x001ee80000300800 */
[----:B------:R0:W-:Y:S01]  /*a000*/  STL [R1+0x9c], R5 ;  /* 0x00009c0501007387 */ /* 0x0001e20000100800 */
[----:B------:R-:W-:-:S03]  /*a010*/  SEL R12, R22, R12, !P2 ;  /* 0x0000000c160c7207 */ /* 0x000fc60005000000 */
[----:B0-----:R-:W3:Y:S04]  /*a020*/  LDL.LU R5, [R1+0x18d8] ;  /* 0x0018d80001057983 */ /* 0x001ee80000300800 */
[----:B------:R0:W-:Y:S01]  /*a030*/  STL [R1+0x94], R2 ;  /* 0x0000940201007387 */ /* 0x0001e20000100800 */
[----:B------:R-:W-:-:S03]  /*a040*/  SEL R11, R22, R11, !P2 ;  /* 0x0000000b160b7207 */ /* 0x000fc60005000000 */
[----:B0-----:R-:W3:Y:S04]  /*a050*/  LDL.LU R2, [R1+0x18d4] ;  /* 0x0018d40001027983 */ /* 0x001ee80000300800 */
[----:B------:R0:W-:Y:S04]  /*a060*/  STL [R1+0x88], R20 ;  /* 0x0000881401007387 */ /* 0x0001e80000100800 */
        /* <DEDUP_REMOVED lines=10> */
[----:B0-----:R-:W3:Y:S01]  /*a110*/  LDL.LU R11, [R1+0x18c0] ;  /* 0x0018c000010b7983 */ /* 0x001ee20000300800 */
[----:B----4-:R-:W-:-:S02]  /*a120*/  SEL R27, R22, R27, !P2 ;  /* 0x0000001b161b7207 */ /* 0x010fc40005000000 */
[----:B------:R-:W-:-:S03]  /*a130*/  SEL R23, R22, R23, !P2 ;  /* 0x0000001716177207 */ /* 0x000fc60005000000 */
[----:B------:R0:W-:Y:S04]  /*a140*/  STL [R1+0x70], R27 ;  /* 0x0000701b01007387 */ /* 0x0001e80000100800 */
[----:B0-----:R-:W4:Y:S04]  /*a150*/  LDL.LU R27, [R1+0x98] ;  /* 0x00009800011b7983 */ /* 0x001f280000300800 */
[----:B------:R0:W-:Y:S01]  /*a160*/  STL [R1+0x6c], R23 ;  /* 0x00006c1701007387 */ /* 0x0001e20000100800 */
[----:B--2---:R-:W-:-:S03]  /*a170*/  SEL R29, R22, R29, !P2 ;  /* 0x0000001d161d7207 */ /* 0x004fc60005000000 */
[----:B0-----:R-:W2:Y:S01]  /*a180*/  LDL.LU R23, [R1+0x8c] ;  /* 0x00008c0001177983 */ /* 0x001ea20000300800 */
[----:B------:R-:W-:-:S03]  /*a190*/  SEL R3, R22, R3, !P2 ;  /* 0x0000000316037207 */ /* 0x000fc60005000000 */
        /* <DEDUP_REMOVED lines=13> */
[----:B------:R0:W-:Y:S01]  /*a270*/  STL [R1+0x5c], R28 ;  /* 0x00005c1c01007387 */ /* 0x0001e20000100800 */
[----:B------:R-:W-:-:S03]  /*a280*/  SEL R15, R22, R15, !P2 ;  /* 0x0000000f160f7207 */ /* 0x000fc60005000000 */
[----:B0-----:R-:W2:Y:S04]  /*a290*/  LDL.LU R28, [R1+0x18b0] ;  /* 0x0018b000011c7983 */ /* 0x001ea80000300800 */
[----:B------:R0:W-:Y:S01]  /*a2a0*/  STL [R1+0x58], R4 ;  /* 0x0000580401007387 */ /* 0x0001e20000100800 */
[----:B------:R-:W-:-:S03]  /*a2b0*/  SEL R13, R22, R13, !P2 ;  /* 0x0000000d160d7207 */ /* 0x000fc60005000000 */
[----:B0-----:R-:W2:Y:S04]  /*a2c0*/  LDL.LU R4, [R1+0x18ac] ;  /* 0x0018ac0001047983 */ /* 0x001ea80000300800 */
[----:B------:R0:W-:Y:S04]  /*a2d0*/  STL [R1+0x54], R16 ;  /* 0x0000541001007387 */ /* 0x0001e80000100800 */
        /* <DEDUP_REMOVED lines=8> */
[----:B0-----:R-:W4:Y:S04]  /*a360*/  LDL.LU R15, [R1+0x1898] ;  /* 0x00189800010f7983 */ /* 0x001f280000300800 */
[----:B------:R0:W-:Y:S04]  /*a370*/  STL [R1+0x38], R13 ;  /* 0x0000380d01007387 */ /* 0x0001e80000100800 */
[----:B0-----:R-:W4:Y:S01]  /*a380*/  LDL.LU R13, [R1+0x1894] ;  /* 0x00189400010d7983 */ /* 0x001f220000300800 */
[----:B---3--:R-:W-:-:S02]  /*a390*/  SEL R8, R22, R8, !P2 ;  /* 0x0000000816087207 */ /* 0x008fc40005000000 */
[C---:B--2---:R-:W-:Y:S02]  /*a3a0*/  SEL R17, R22.reuse, R17, !P2 ;  /* 0x0000001116117207 */ /* 0x044fe40005000000 */
[C---:B----4-:R-:W-:Y:S02]  /*a3b0*/  SEL R15, R22.reuse, R15, !P2 ;  /* 0x0000000f160f7207 */ /* 0x050fe40005000000 */
[----:B------:R-:W-:-:S05]  /*a3c0*/  SEL R13, R22, R13, !P2 ;  /* 0x0000000d160d7207 */ /* 0x000fca0005000000 */
[----:B------:R0:W-:Y:S04]  /*a3d0*/  STL [R1+0x34], R13 ;  /* 0x0000340d01007387 */ /* 0x0001e80000100800 */
[----:B0-----:R-:W2:Y:S04]  /*a3e0*/  LDL.LU R13, [R1+0x44] ;  /* 0x00004400010d7983 */ /* 0x001ea80000300800 */
[----:B------:R0:W-:Y:S04]  /*a3f0*/  STL [R1+0x30], R15 ;  /* 0x0000300f01007387 */ /* 0x0001e80000100800 */
[----:B0-----:R-:W3:Y:S04]  /*a400*/  LDL.LU R15, [R1+0xc] ;  /* 0x00000c00010f7983 */ /* 0x001ee80000300800 */
[----:B------:R0:W-:Y:S04]  /*a410*/  STL [R1+0x2c], R17 ;  /* 0x00002c1101007387 */ /* 0x0001e80000100800 */
[----:B0-----:R-:W4:Y:S04]  /*a420*/  LDL.LU R17, [R1+0x10] ;  /* 0x0000100001117983 */ /* 0x001f280000300800 */
[----:B------:R0:W-:Y:S02]  /*a430*/  STL [R1+0x28], R8 ;  /* 0x0000280801007387 */ /* 0x0001e40000100800 */
[----:B0-----:R-:W-:-:S02]  /*a440*/  SEL R8, R22, R19, !P2 ;  /* 0x0000001316087207 */ /* 0x001fc40005000000 */
[----:B------:R-:W4:Y:S01]  /*a450*/  LDL.LU R19, [R1+0x48] ;  /* 0x0000480001137983 */ /* 0x000f220000300800 */
[----:B------:R-:W-:-:S03]  /*a460*/  SEL R21, R22, R21, !P2 ;  /* 0x0000001516157207 */ /* 0x000fc60005000000 */
[----:B------:R0:W-:Y:S01]  /*a470*/  STL [R1+0x24], R8 ;  /* 0x0000240801007387 */ /* 0x0001e20000100800 */
[C---:B------:R-:W-:Y:S02]  /*a480*/  SEL R16, R22.reuse, R16, !P2 ;  /* 0x0000001016107207 */ /* 0x040fe40005000000 */
[C---:B------:R-:W-:Y:S01]  /*a490*/  SEL R0, R22.reuse, R0, !P2 ;  /* 0x0000000016007207 */ /* 0x040fe20005000000 */
[----:B------:R-:W-:Y:S01]  /*a4a0*/  STL [R1+0x20], R21 ;  /* 0x0000201501007387 */ /* 0x000fe20000100800 */
[C---:B------:R-:W-:Y:S02]  /*a4b0*/  SEL R28, R22.reuse, R28, !P2 ;  /* 0x0000001c161c7207 */ /* 0x040fe40005000000 */
[C---:B0-----:R-:W-:Y:S02]  /*a4c0*/  SEL R8, R22.reuse, R4, !P2 ;  /* 0x0000000416087207 */ /* 0x041fe40005000000 */
[C---:B------:R-:W-:Y:S02]  /*a4d0*/  SEL R27, R22.reuse, R27, !P2 ;  /* 0x0000001b161b7207 */ /* 0x040fe40005000000 */
[C---:B------:R-:W-:Y:S01]  /*a4e0*/  SEL R23, R22.reuse, R23, !P2 ;  /* 0x0000001716177207 */ /* 0x040fe20005000000 */
[----:B------:R-:W-:Y:S01]  /*a4f0*/  STL [R1+0x1808], R8 ;  /* 0x0018080801007387 */ /* 0x000fe20000100800 */
[----:B------:R-:W-:-:S03]  /*a500*/  SEL R9, R22, R9, !P2 ;  /* 0x0000000916097207 */ /* 0x000fc60005000000 */
[----:B------:R4:W-:Y:S04]  /*a510*/  STL [R1+0x1c], R16 ;  /* 0x00001c1001007387 */ /* 0x0009e80000100800 */
[----:B------:R-:W-:Y:S04]  /*a520*/  STL [R1+0x180c], R0 ;  /* 0x00180c0001007387 */ /* 0x000fe80000100800 */
[----:B------:R-:W-:Y:S04]  /*a530*/  STL [R1+0x1810], R28 ;  /* 0x0018101c01007387 */ /* 0x000fe80000100800 */
[----:B------:R-:W-:Y:S04]  /*a540*/  STL [R1+0x1814], R27 ;  /* 0x0018141b01007387 */ /* 0x000fe80000100800 */
[----:B------:R-:W-:Y:S01]  /*a550*/  STL [R1+0x1818], R23 ;  /* 0x0018181701007387 */ /* 0x000fe20000100800 */
[----:B--2---:R-:W-:-:S02]  /*a560*/  SEL R13, R22, R13, !P2 ;  /* 0x0000000d160d7207 */ /* 0x004fc40005000000 */
[C---:B---3--:R-:W-:Y:S02]  /*a570*/  SEL R15, R22.reuse, R15, !P2 ;  /* 0x0000000f160f7207 */ /* 0x048fe40005000000 */
[C---:B----4-:R-:W-:Y:S02]  /*a580*/  SEL R16, R22.reuse, R17, !P2 ;  /* 0x0000001116107207 */ /* 0x050fe40005000000 */
[C---:B------:R-:W-:Y:S02]  /*a590*/  SEL R17, R22.reuse, R3, !P2 ;  /* 0x0000000316117207 */ /* 0x040fe40005000000 */
[----:B------:R-:W-:-:S05]  /*a5a0*/  SEL R4, R22, R19, !P2 ;  /* 0x0000001316047207 */ /* 0x000fca0005000000 */
[----:B------:R-:W-:Y:S04]  /*a5b0*/  STL [R1+0x181c], R4 ;  /* 0x00181c0401007387 */ /* 0x000fe80000100800 */
[----:B------:R-:W-:Y:S04]  /*a5c0*/  STL [R1+0x1820], R13 ;  /* 0x0018200d01007387 */ /* 0x000fe80000100800 */
[----:B------:R-:W-:Y:S01]  /*a5d0*/  STL [R1+0x1824], R9 ;  /* 0x0018240901007387 */ /* 0x000fe20000100800 */
[----:B------:R-:W-:-:S03]  /*a5e0*/  SEL R19, R22, R29, !P2 ;  /* 0x0000001d16137207 */ /* 0x000fc60005000000 */
[----:B------:R-:W-:Y:S04]  /*a5f0*/  STL [R1+0x1828], R15 ;  /* 0x0018280f01007387 */ /* 0x000fe80000100800 */
[----:B------:R0:W-:Y:S04]  /*a600*/  STL [R1+0x182c], R16 ;  /* 0x00182c1001007387 */ /* 0x0001e80000100800 */
[----:B------:R-:W2:Y:S04]  /*a610*/  LDL.LU R3, [R1+0x1890] ;  /* 0x0018900001037983 */ /* 0x000ea80000300800 */
[----:B------:R-:W-:Y:S04]  /*a620*/  STL [R1+0x1830], R17 ;  /* 0x0018301101007387 */ /* 0x000fe80000100800 */
[----:B------:R-:W3:Y:S04]  /*a630*/  LDL.LU R29, [R1+0x188c] ;  /* 0x00188c00011d7983 */ /* 0x000ee80000300800 */
[----:B0-----:R-:W4:Y:S04]  /*a640*/  LDL.LU R16, [R1+0x1ec] ;  /* 0x0001ec0001107983 */ /* 0x001f280000300800 */
[----:B------:R-:W4:Y:S04]  /*a650*/  LDL.LU R15, [R1+0x1f4] ;  /* 0x0001f400010f7983 */ /* 0x000f280000300800 */
[----:B------:R-:W4:Y:S04]  /*a660*/  LDL.LU R9, [R1+0x1f0] ;  /* 0x0001f00001097983 */ /* 0x000f280000300800 */
[----:B------:R-:W4:Y:S04]  /*a670*/  LDL.LU R13, [R1+0x1dc] ;  /* 0x0001dc00010d7983 */ /* 0x000f280000300800 */
[----:B------:R-:W4:Y:S04]  /*a680*/  LDL.LU R4, [R1+0x1d8] ;  /* 0x0001d80001047983 */ /* 0x000f280000300800 */
[----:B------:R-:W4:Y:S04]  /*a690*/  LDL.LU R23, [R1+0x1d4] ;  /* 0x0001d40001177983 */ /* 0x000f280000300800 */
[----:B------:R-:W4:Y:S04]  /*a6a0*/  LDL.LU R27, [R1+0x1d0] ;  /* 0x0001d000011b7983 */ /* 0x000f280000300800 */
[----:B------:R-:W4:Y:S04]  /*a6b0*/  LDL.LU R28, [R1+0x1cc] ;  /* 0x0001cc00011c7983 */ /* 0x000f280000300800 */
[----:B------:R-:W0:Y:S01]  /*a6c0*/  S2R R21, SR_TID.X ;  /* 0x0000000000157919 */ /* 0x000e220000002100 */
[----:B------:R-:W-:-:S02]  /*a6d0*/  SEL R11, R22, R11, !P2 ;  /* 0x0000000b160b7207 */ /* 0x000fc40005000000 */
[C---:B------:R-:W-:Y:S01]  /*a6e0*/  SEL R12, R22.reuse, R12, !P2 ;  /* 0x0000000c160c7207 */ /* 0x040fe20005000000 */
[----:B------:R-:W4:Y:S01]  /*a6f0*/  LDL.LU R0, [R1+0x1c4] ;  /* 0x0001c40001007983 */ /* 0x000f220000300800 */
[C---:B------:R-:W-:Y:S02]  /*a700*/  SEL R14, R22.reuse, R14, !P2 ;  /* 0x0000000e160e7207 */ /* 0x040fe40005000000 */
[C---:B------:R-:W-:Y:S01]  /*a710*/  SEL R18, R22.reuse, R18, !P2 ;  /* 0x0000001216127207 */ /* 0x040fe20005000000 */
[----:B------:R-:W4:Y:S01]  /*a720*/  LDL.LU R8, [R1+0x1c0] ;  /* 0x0001c00001087983 */ /* 0x000f220000300800 */
[C---:B------:R-:W-:Y:S02]  /*a730*/  SEL R20, R22.reuse, R20, !P2 ;  /* 0x0000001416147207 */ /* 0x040fe40005000000 */
[C---:B------:R-:W-:Y:S01]  /*a740*/  SEL R2, R22.reuse, R2, !P2 ;  /* 0x0000000216027207 */ /* 0x040fe20005000000 */
[----:B------:R-:W-:Y:S01]  /*a750*/  STL [R1+0x1834], R19 ;  /* 0x0018341301007387 */ /* 0x000fe20000100800 */
[----:B------:R-:W-:Y:S01]  /*a760*/  SEL R5, R22, R5, !P2 ;  /* 0x0000000516057207 */ /* 0x000fe20005000000 */
[----:B------:R-:W-:-:S02]  /*a770*/  @!P4 IMAD.MOV R24, RZ, RZ, -R24 ;  /* 0x000000ffff18c224 */ /* 0x000fc400078e0a18 */
[----:B------:R-:W-:Y:S01]  /*a780*/  STL [R1+0x1838], R11 ;  /* 0x0018380b01007387 */ /* 0x000fe20000100800 */
[----:B------:R-:W-:-:S03]  /*a790*/  SEL R6, R22, R6, !P2 ;  /* 0x0000000616067207 */ /* 0x000fc60005000000 */
[----:B------:R-:W-:Y:S01]  /*a7a0*/  STL [R1+0x183c], R12 ;  /* 0x00183c0c01007387 */ /* 0x000fe20000100800 */
[----:B0-----:R-:W-:-:S03]  /*a7b0*/  LOP3.LUT R21, R21, 0x1f, RZ, 0xc0, !PT ;  /* 0x0000001f15157812 */ /* 0x001fc600078ec0ff */
[----:B------:R-:W-:Y:S01]  /*a7c0*/  STL [R1+0x1840], R14 ;  /* 0x0018400e01007387 */ /* 0x000fe20000100800 */
[C---:B------:R-:W-:Y:S02]  /*a7d0*/  SEL R7, R22.reuse, R7, !P2 ;  /* 0x0000000716077207 */ /* 0x040fe40005000000 */
[C---:B------:R-:W-:Y:S01]  /*a7e0*/  SEL R10, R22.reuse, R10, !P2 ;  /* 0x0000000a160a7207 */ /* 0x040fe20005000000 */
[----:B------:R-:W-:Y:S01]  /*a7f0*/  STL [R1+0x1844], R18 ;  /* 0x0018441201007387 */ /* 0x000fe20000100800 */
[----:B------:R-:W-:Y:S01]  /*a800*/  IMAD R21, R21, c[0x0][0x18c], RZ ;  /* 0x0000630015157a24 */ /* 0x000fe200078e02ff */
[C---:B------:R-:W-:Y:S02]  /*a810*/  SEL R26, R22.reuse, R26, !P2 ;  /* 0x0000001a161a7207 */ /* 0x040fe40005000000 */
[----:B------:R-:W-:Y:S01]  /*a820*/  STL [R1+0x1848], R20 ;  /* 0x0018481401007387 */ /* 0x000fe20000100800 */
[----:B------:R-:W-:-:S03]  /*a830*/  SEL R25, R22, R25, !P2 ;  /* 0x0000001916197207 */ /* 0x000fc60005000000 */
[----:B------:R0:W-:Y:S01]  /*a840*/  STL [R1+0x184c], R2 ;  /* 0x00184c0201007387 */ /* 0x0001e20000100800 */
[----:B------:R-:W-:-:S03]  /*a850*/  SEL R22, R22, R24, !P2 ;  /* 0x0000001816167207 */ /* 0x000fc60005000000 */
[----:B------:R1:W-:Y:S01]  /*a860*/  STL [R1+0x1850], R5 ;  /* 0x0018500501007387 */ /* 0x0003e20000100800 */
[----:B------:R-:W-:-:S03]  /*a870*/  LEA.HI.X.SX32 R21, R21, c[0x0][0x16c], 0x1, P3 ;  /* 0x00005b0015157a11 */ /* 0x000fc600018f0eff */
[----:B------:R-:W-:Y:S04]  /*a880*/  STL [R1+0x1854], R6 ;  /* 0x0018540601007387 */ /* 0x000fe80000100800 */
[----:B------:R-:W-:Y:S04]  /*a890*/  STL [R1+0x1858], R7 ;  /* 0x0018580701007387 */ /* 0x000fe80000100800 */
[----:B------:R-:W-:Y:S04]  /*a8a0*/  STL [R1+0x185c], R10 ;  /* 0x00185c0a01007387 */ /* 0x000fe80000100800 */
[----:B------:R-:W-:Y:S04]  /*a8b0*/  STL [R1+0x1860], R26 ;  /* 0x0018601a01007387 */ /* 0x000fe80000100800 */
[----:B------:R-:W-:Y:S04]  /*a8c0*/  STL [R1+0x1864], R25 ;  /* 0x0018641901007387 */ /* 0x000fe80000100800 */
[----:B------:R-:W-:Y:S04]  /*a8d0*/  STL [R1+0x1868], R22 ;  /* 0x0018681601007387 */ /* 0x000fe80000100800 */
[----:B------:R-:W-:Y:S01]  /*a8e0*/  STL [R1+0x186c], R21 ;  /* 0x00186c1501007387 */ /* 0x000fe20000100800 */
[----:B--2---:R-:W-:-:S02]  /*a8f0*/  IMAD R3, R3, c[0x0][0x184], RZ ;  /* 0x0000610003037a24 */ /* 0x004fc400078e02ff */
[----:B---3--:R-:W-:Y:S02]  /*a900*/  IMAD R29, R29, c[0x0][0x184], RZ ;  /* 0x000061001d1d7a24 */ /* 0x008fe400078e02ff */
[----:B----4-:R-:W-:-:S05]  /*a910*/  IMAD R24, R16, c[0x0][0x190], RZ ;  /* 0x0000640010187a24 */ /* 0x010fca00078e02ff */
[----:B------:R-:W-:Y:S04]  /*a920*/  STL [R1+0x1870], R24 ;  /* 0x0018701801007387 */ /* 0x000fe80000100800 */
[----:B------:R-:W-:Y:S04]  /*a930*/  STL [R1+0x17a4], R29 ;  /* 0x0017a41d01007387 */ /* 0x000fe80000100800 */
[----:B------:R2:W-:Y:S01]  /*a940*/  STL [R1+0x17a8], R3 ;  /* 0x0017a80301007387 */ /* 0x0005e20000100800 */
[----:B0-----:R-:W-:Y:S02]  /*a950*/  IMAD R2, R9, c[0x0][0x190], RZ ;  /* 0x0000640009027a24 */ /* 0x001fe400078e02ff */
[----:B-1----:R-:W-:-:S02]  /*a960*/  IMAD R5, R13, c[0x0][0x190], RZ ;  /* 0x000064000d057a24 */ /* 0x002fc400078e02ff */
[----:B--2---:R-:W-:-:S05]  /*a970*/  IMAD R3, R15, c[0x0][0x190], RZ ;  /* 0x000064000f037a24 */ /* 0x004fca00078e02ff */
[----:B------:R0:W-:Y:S04]  /*a980*/  STL [R1+0xc], R3 ;  /* 0x00000c0301007387 */ /* 0x0001e80000100800 */
[----:B------:R1:W-:Y:S01]  /*a990*/  STL [R1+0x10], R2 ;  /* 0x0000100201007387 */ /* 0x0003e20000100800 */
[----:B0-----:R-:W-:-:S03]  /*a9a0*/  IMAD R3, R4, c[0x0][0x190], RZ ;  /* 0x0000640004037a24 */ /* 0x001fc600078e02ff */
[----:B------:R-:W-:Y:S01]  /*a9b0*/  STL [R1+0x14], R5 ;  /* 0x0000140501007387 */ /* 0x000fe20000100800 */
[----:B------:R-:W-:Y:S02]  /*a9c0*/  IMAD R4, R27, c[0x0][0x190], RZ ;  /* 0x000064001b047a24 */ /* 0x000fe400078e02ff */
[----:B-1----:R-:W-:Y:S01]  /*a9d0*/  IMAD R2, R23, c[0x0][0x190], RZ ;  /* 0x0000640017027a24 */ /* 0x002fe200078e02ff */
[----:B------:R0:W-:Y:S04]  /*a9e0*/  STL [R1+0x18], R3 ;  /* 0x0000180301007387 */ /* 0x0001e80000100800 */
[----:B------:R-:W-:Y:S01]  /*a9f0*/  STL [R1+0x44], R2 ;  /* 0x0000440201007387 */ /* 0x000fe20000100800 */
[----:B0-----:R-:W-:-:S03]  /*aa00*/  IMAD R3, R28, c[0x0][0x190], RZ ;  /* 0x000064001c037a24 */ /* 0x001fc600078e02ff */
[----:B------:R-:W-:Y:S04]  /*aa10*/  STL [R1+0x48], R4 ;  /* 0x0000480401007387 */ /* 0x000fe80000100800 */
[----:B------:R0:W-:Y:S04]  /*aa20*/  STL [R1+0x8c], R3 ;  /* 0x00008c0301007387 */ /* 0x0001e80000100800 */
[----:B0-----:R-:W2:Y:S01]  /*aa30*/  LDL.LU R3, [R1+0x1b4] ;  /* 0x0001b40001037983 */ /* 0x001ea20000300800 */
[----:B------:R-:W-:Y:S02]  /*aa40*/  IMAD R2, R0, c[0x0][0x190], RZ ;  /* 0x0000640000027a24 */ /* 0x000fe400078e02ff */
[----:B------:R-:W-:-:S03]  /*aa50*/  IMAD R0, R8, c[0x0][0x190], RZ ;  /* 0x0000640008007a24 */ /* 0x000fc600078e02ff */
[----:B------:R-:W-:Y:S04]  /*aa60*/  STL [R1+0x90], R2 ;  /* 0x0000900201007387 */ /* 0x000fe80000100800 */
[----:B--2---:R0:W-:Y:S04]  /*aa70*/  STL [R1+0x1884], R3 ;  /* 0x0018840301007387 */ /* 0x0041e80000100800 */
[----:B------:R-:W-:Y:S04]  /*aa80*/  STL [R1+0x98], R0 ;  /* 0x0000980001007387 */ /* 0x000fe80000100800 */
[----:B0-----:R-:W2:Y:S04]  /*aa90*/  LDL.LU R3, [R1+0x1b8] ;  /* 0x0001b80001037983 */ /* 0x001ea80000300800 */
[----:B--2---:R0:W-:Y:S04]  /*aaa0*/  STL [R1+0x1888], R3 ;  /* 0x0018880301007387 */ /* 0x0041e80000100800 */
[----:B0-----:R-:W2:Y:S04]  /*aab0*/  LDL.LU R3, [R1+0x1bc] ;  /* 0x0001bc0001037983 */ /* 0x001ea80000300800 */
[----:B------:R-:W3:Y:S04]  /*aac0*/  LDL.LU R29, [R1+0x1b0] ;  /* 0x0001b000011d7983 */ /* 0x000ee80000300800 */
[----:B------:R-:W4:Y:S04]  /*aad0*/  LDL.LU R24, [R1+0x1ac] ;  /* 0x0001ac0001187983 */ /* 0x000f280000300800 */
[----:B------:R-:W3:Y:S04]  /*aae0*/  LDL.LU R21, [R1+0x1a8] ;  /* 0x0001a80001157983 */ /* 0x000ee80000300800 */
        /* <DEDUP_REMOVED lines=24> */
[----:B------:R-:W3:Y:S01]  /*ac70*/  LDL.LU R8, [R1+0x130] ;  /* 0x0001300001087983 */ /* 0x000ee20000300800 */
[----:B--2---:R-:W-:-:S05]  /*ac80*/  IMAD R3, R3, c[0x0][0x190], RZ ;  /* 0x0000640003037a24 */ /* 0x004fca00078e02ff */
[----:B------:R0:W-:Y:S04]  /*ac90*/  STL [R1+0xa8], R3 ;  /* 0x0000a80301007387 */ /* 0x0001e80000100800 */
[----:B0-----:R-:W2:Y:S02]  /*aca0*/  LDL.LU R3, [R1+0x1888] ;  /* 0x0018880001037983 */ /* 0x001ea40000300800 */
[----:B--2---:R-:W-:-:S05]  /*acb0*/  IMAD R3, R3, c[0x0][0x190], RZ ;  /* 0x0000640003037a24 */ /* 0x004fca00078e02ff */
[----:B------:R0:W-:Y:S04]  /*acc0*/  STL [R1+0x128], R3 ;  /* 0x0001280301007387 */ /* 0x0001e80000100800 */
[----:B0-----:R-:W2:Y:S01]  /*acd0*/  LDL.LU R3, [R1+0x1884] ;  /* 0x0018840001037983 */ /* 0x001ea20000300800 */
[----:B---3--:R-:W-:Y:S02]  /*ace0*/  IMAD R29, R29, c[0x0][0x190], RZ ;  /* 0x000064001d1d7a24 */ /* 0x008fe400078e02ff */
[----:B------:R-:W-:Y:S02]  /*acf0*/  IMAD R21, R21, c[0x0][0x190], RZ ;  /* 0x0000640015157a24 */ /* 0x000fe400078e02ff */
[----:B------:R-:W-:Y:S02]  /*ad00*/  IMAD R22, R22, c[0x0][0x190], RZ ;  /* 0x0000640016167a24 */ /* 0x000fe400078e02ff */
[----:B------:R-:W-:-:S02]  /*ad10*/  IMAD R10, R10, c[0x0][0x190], RZ ;  /* 0x000064000a0a7a24 */ /* 0x000fc400078e02ff */
[----:B------:R-:W-:Y:S02]  /*ad20*/  IMAD R6, R6, c[0x0][0x190], RZ ;  /* 0x0000640006067a24 */ /* 0x000fe400078e02ff */
[----:B------:R-:W-:Y:S02]  /*ad30*/  IMAD R5, R5, c[0x0][0x190], RZ ;  /* 0x0000640005057a24 */ /* 0x000fe400078e02ff */
[----:B--2---:R-:W-:-:S05]  /*ad40*/  IMAD R3, R3, c[0x0][0x190], RZ ;  /* 0x0000640003037a24 */ /* 0x004fca00078e02ff */
[----:B------:R4:W-:Y:S04]  /*ad50*/  STL [R1+0x168], R3 ;  /* 0x0001680301007387 */ /* 0x0009e80000100800 */
[----:B------:R-:W-:Y:S01]  /*ad60*/  STL [R1+0x180], R29 ;  /* 0x0001801d01007387 */ /* 0x000fe20000100800 */
[----:B----4-:R-:W-:-:S05]  /*ad70*/  IMAD R3, R24, c[0x0][0x190], RZ ;  /* 0x0000640018037a24 */ /* 0x010fca00078e02ff */
[----:B------:R0:W-:Y:S04]  /*ad80*/  STL [R1+0x198], R3 ;  /* 0x0001980301007387 */ /* 0x0001e80000100800 */
[----:B------:R1:W-:Y:S01]  /*ad90*/  STL [R1+0x19c], R21 ;  /* 0x00019c1501007387 */ /* 0x0003e20000100800 */
[----:B0-----:R-:W-:-:S03]  /*ada0*/  IMAD R3, R25, c[0x0][0x190], RZ ;  /* 0x0000640019037a24 */ /* 0x001fc600078e02ff */
[----:B------:R-:W-:Y:S01]  /*adb0*/  STL [R1+0x1a0], R22 ;  /* 0x0001a01601007387 */ /* 0x000fe20000100800 */
[----:B-1----:R-:W-:-:S03]  /*adc0*/  IMAD R21, R26, c[0x0][0x190], RZ ;  /* 0x000064001a157a24 */ /* 0x002fc600078e02ff */
[----:B------:R0:W-:Y:S04]  /*add0*/  STL [R1+0x194], R3 ;  /* 0x0001940301007387 */ /* 0x0001e80000100800 */
[----:B------:R-:W-:Y:S01]  /*ade0*/  STL [R1+0x190], R21 ;  /* 0x0001901501007387 */ /* 0x000fe20000100800 */
[----:B0-----:R-:W-:-:S03]  /*adf0*/  IMAD R3, R7, c[0x0][0x190], RZ ;  /* 0x0000640007037a24 */ /* 0x001fc600078e02ff */
[----:B------:R-:W-:Y:S04]  /*ae00*/  STL [R1+0x18c], R10 ;  /* 0x00018c0a01007387 */ /* 0x000fe80000100800 */
[----:B------:R0:W-:Y:S04]  /*ae10*/  STL [R1+0x188], R3 ;  /* 0x0001880301007387 */ /* 0x0001e80000100800 */
[----:B------:R-:W-:Y:S01]  /*ae20*/  STL [R1+0x184], R6 ;  /* 0x0001840601007387 */ /* 0x000fe20000100800 */
[----:B0-----:R-:W-:-:S03]  /*ae30*/  IMAD R3, R2, c[0x0][0x190], RZ ;  /* 0x0000640002037a24 */ /* 0x001fc600078e02ff */
[----:B------:R0:W-:Y:S01]  /*ae40*/  STL [R1+0x17c], R5 ;  /* 0x00017c0501007387 */ /* 0x0001e20000100800 */
[----:B------:R-:W-:-:S03]  /*ae50*/  IMAD R2, R20, c[0x0][0x190], RZ ;  /* 0x0000640014027a24 */ /* 0x000fc600078e02ff */
[----:B------:R1:W-:Y:S01]  /*ae60*/  STL [R1+0x178], R3 ;  /* 0x0001780301007387 */ /* 0x0003e20000100800 */
[----:B0-----:R-:W-:-:S03]  /*ae70*/  IMAD R5, R18, c[0x0][0x190], RZ ;  /* 0x0000640012057a24 */ /* 0x001fc600078e02ff */
[----:B------:R0:W-:Y:S01]  /*ae80*/  STL [R1+0x174], R2 ;  /* 0x0001740201007387 */ /* 0x0001e20000100800 */
[----:B-1----:R-:W-:-:S03]  /*ae90*/  IMAD R3, R14, c[0x0][0x190], RZ ;  /* 0x000064000e037a24 */ /* 0x002fc600078e02ff */
[----:B------:R1:W-:Y:S04]  /*aea0*/  STL [R1+0x170], R5 ;  /* 0x0001700501007387 */ /* 0x0003e80000100800 */
[----:B------:R2:W-:Y:S01]  /*aeb0*/  STL [R1+0x16c], R3 ;  /* 0x00016c0301007387 */ /* 0x0005e20000100800 */
[----:B0-----:R-:W-:Y:S02]  /*aec0*/  IMAD R2, R12, c[0x0][0x190], RZ ;  /* 0x000064000c027a24 */ /* 0x001fe400078e02ff */
[----:B-1----:R-:W-:-:S03]  /*aed0*/  IMAD R5, R11, c[0x0][0x190], RZ ;  /* 0x000064000b057a24 */ /* 0x002fc600078e02ff */
[----:B------:R0:W-:Y:S01]  /*aee0*/  STL [R1+0x164], R2 ;  /* 0x0001640201007387 */ /* 0x0001e20000100800 */
[----:B--2---:R-:W-:-:S03]  /*aef0*/  IMAD R3, R19, c[0x0][0x190], RZ ;  /* 0x0000640013037a24 */ /* 0x004fc600078e02ff */
        /* <DEDUP_REMOVED lines=12> */
[----:B------:R-:W-:Y:S01]  /*afc0*/  STL [R1+0x148], R5 ;  /* 0x0001480501007387 */ /* 0x000fe20000100800 */
[----:B------:R-:W-:-:S03]  /*afd0*/  IMAD R4, R27, c[0x0][0x190], RZ ;  /* 0x000064001b047a24 */ /* 0x000fc600078e02ff */
[----:B------:R1:W-:Y:S01]  /*afe0*/  STL [R1+0x144], R3 ;  /* 0x0001440301007387 */ /* 0x0003e20000100800 */
[----:B0-----:R-:W-:-:S05]  /*aff0*/  IMAD R2, R23, c[0x0][0x190], RZ ;  /* 0x0000640017027a24 */ /* 0x001fca00078e02ff */
[----:B------:R-:W-:Y:S01]  /*b000*/  STL [R1+0x140], R2 ;  /* 0x0001400201007387 */ /* 0x000fe20000100800 */
[----:B-1----:R-:W-:-:S03]  /*b010*/  IMAD R3, R28, c[0x0][0x190], RZ ;  /* 0x000064001c037a24 */ /* 0x002fc600078e02ff */
        /* <DEDUP_REMOVED lines=95> */
[----:B------:R0:W-:Y:S01]  /*b610*/  STL [R1+0xc0], R2 ;  /* 0x0000c00201007387 */ /* 0x0001e20000100800 */
[----:B-1----:R-:W-:-:S03]  /*b620*/  IMAD R3, R28, c[0x0][0x190], RZ ;  /* 0x000064001c037a24 */ /* 0x002fc600078e02ff */
[----:B------:R-:W-:Y:S04]  /*b630*/  STL [R1+0xbc], R4 ;  /* 0x0000bc0401007387 */ /* 0x000fe80000100800 */
[----:B------:R-:W-:Y:S04]  /*b640*/  STL [R1+0xb8], R3 ;  /* 0x0000b80301007387 */ /* 0x000fe80000100800 */
[----:B------:R-:W2:Y:S01]  /*b650*/  LDL.LU R24, [R1+0xa0] ;  /* 0x0000a00001187983 */ /* 0x000ea20000300800 */
[----:B0-----:R-:W-:Y:S02]  /*b660*/  IMAD R2, R0, c[0x0][0x190], RZ ;  /* 0x0000640000027a24 */ /* 0x001fe400078e02ff */
        /* <DEDUP_REMOVED lines=42> */
[----:B----4-:R-:W-:Y:S02]  /*b910*/  IMAD R22, R22, c[0x0][0x190], RZ ;  /* 0x0000640016167a24 */ /* 0x010fe400078e02ff */
[----:B------:R-:W-:Y:S02]  /*b920*/  IMAD R25, R25, c[0x0][0x190], RZ ;  /* 0x0000640019197a24 */ /* 0x000fe400078e02ff */
[----:B------:R-:W-:-:S02]  /*b930*/  IMAD R26, R26, c[0x0][0x190], RZ ;  /* 0x000064001a1a7a24 */ /* 0x000fc400078e02ff */
[----:B------:R-:W-:Y:S02]  /*b940*/  IMAD R10, R10, c[0x0][0x190], RZ ;  /* 0x000064000a0a7a24 */ /* 0x000fe400078e02ff */
[----:B------:R-:W-:Y:S02]  /*b950*/  IMAD R7, R7, c[0x0][0x190], RZ ;  /* 0x0000640007077a24 */ /* 0x000fe400078e02ff */
[----:B------:R-:W-:Y:S02]  /*b960*/  IMAD R6, R6, c[0x0][0x190], RZ ;  /* 0x0000640006067a24 */ /* 0x000fe400078e02ff */
[----:B------:R-:W-:Y:S02]  /*b970*/  IMAD R5, R5, c[0x0][0x190], RZ ;  /* 0x0000640005057a24 */ /* 0x000fe400078e02ff */
        /* <DEDUP_REMOVED lines=18> */
[----:B--2---:R-:W-:-:S05]  /*baa0*/  IMAD R24, R24, c[0x0][0x190], RZ ;  /* 0x0000640018187a24 */ /* 0x004fca00078e02ff */
[----:B------:R0:W-:Y:S04]  /*bab0*/  STL [R1+0xa0], R24 ;  /* 0x0000a01801007387 */ /* 0x0001e80000100800 */
[----:B0-----:R-:W2:Y:S04]  /*bac0*/  LDL.LU R24, [R1+0x1870] ;  /* 0x0018700001187983 */ /* 0x001ea80000300800 */
[----:B------:R0:W-:Y:S04]  /*bad0*/  STL [R1+0x9c], R21 ;  /* 0x00009c1501007387 */ /* 0x0001e80000100800 */
[----:B0-----:R-:W3:Y:S04]  /*bae0*/  LDL.LU R21, [R1+0x186c] ;  /* 0x00186c0001157983 */ /* 0x001ee80000300800 */
[----:B------:R0:W-:Y:S04]  /*baf0*/  STL [R1+0x94], R22 ;  /* 0x0000941601007387 */ /* 0x0001e80000100800 */
[----:B0-----:R-:W4:Y:S04]  /*bb00*/  LDL.LU R22, [R1+0x1868] ;  /* 0x0018680001167983 */ /* 0x001f280000300800 */
        /* <DEDUP_REMOVED lines=39> */
[----:B0-----:R-:W3:Y:S04]  /*bd80*/  LDL.LU R23, [R1+0x1818] ;  /* 0x0018180001177983 */ /* 0x001ee80000300800 */
[----:B------:R0:W-:Y:S04]  /*bd90*/  STL [R1+0x30], R27 ;  /* 0x0000301b01007387 */ /* 0x0001e80000100800 */
[----:B0-----:R-:W4:Y:S04]  /*bda0*/  LDL.LU R27, [R1+0x1814] ;  /* 0x00181400011b7983 */ /* 0x001f280000300800 */
[----:B------:R0:W-:Y:S04]  /*bdb0*/  STL [R1+0x2c], R28 ;  /* 0x00002c1c01007387 */ /* 0x0001e80000100800 */
[----:B0-----:R-:W4:Y:S04]  /*bdc0*/  LDL.LU R28, [R1+0x1810] ;  /* 0x00181000011c7983 */ /* 0x001f280000300800 */
[----:B------:R0:W-:Y:S04]  /*bdd0*/  STL [R1+0x28], R0 ;  /* 0x0000280001007387 */ /* 0x0001e80000100800 */
[----:B0-----:R-:W4:Y:S04]  /*bde0*/  LDL.LU R0, [R1+0x180c] ;  /* 0x00180c0001007983 */ /* 0x001f280000300800 */
[----:B------:R0:W-:Y:S04]  /*bdf0*/  STL [R1+0x24], R8 ;  /* 0x0000240801007387 */ /* 0x0001e80000100800 */
[----:B0-----:R-:W4:Y:S01]  /*be00*/  LDL.LU R8, [R1+0x1808] ;  /* 0x0018080001087983 */ /* 0x001f220000300800 */
[----:B------:R-:W-:-:S05]  /*be10*/  IMAD R3, R3, c[0x0][0x190], RZ ;  /* 0x0000640003037a24 */ /* 0x000fca00078e02ff */
[----:B------:R0:W-:Y:S02]  /*be20*/  STL [R1+0x20], R3 ;  /* 0x0000200301007387 */ /* 0x0001e40000100800 */
[----:B0-----:R-:W-:-:S05]  /*be30*/  IMAD R3, R29, c[0x0][0x190], RZ ;  /* 0x000064001d037a24 */ /* 0x001fca00078e02ff */
[----:B------:R-:W-:Y:S01]  /*be40*/  STL [R1+0x17c4], R3 ;  /* 0x0017c40301007387 */ /* 0x000fe20000100800 */
[----:B--2---:R-:W-:Y:S02]  /*be50*/  IMAD R4, R4, c[0x0][0x190], RZ ;  /* 0x0000640004047a24 */ /* 0x004fe400078e02ff */
[----:B---3--:R-:W-:Y:S02]  /*be60*/  IMAD R23, R23, c[0x0][0x190], RZ ;  /* 0x0000640017177a24 */ /* 0x008fe400078e02ff */
[----:B----4-:R-:W-:Y:S02]  /*be70*/  IMAD R27, R27, c[0x0][0x190], RZ ;  /* 0x000064001b1b7a24 */ /* 0x010fe400078e02ff */
[----:B------:R-:W-:Y:S02]  /*be80*/  IMAD R28, R28, c[0x0][0x190], RZ ;  /* 0x000064001c1c7a24 */ /* 0x000fe400078e02ff */
[----:B------:R-:W-:Y:S02]  /*be90*/  IMAD R0, R0, c[0x0][0x190], RZ ;  /* 0x0000640000007a24 */ /* 0x000fe400078e02ff */
[----:B------:R-:W-:-:S02]  /*bea0*/  IMAD R29, R8, c[0x0][0x190], RZ ;  /* 0x00006400081d7a24 */ /* 0x000fc400078e02ff */
[----:B------:R-:W2:Y:S04]  /*beb0*/  LDL.LU R8, [R1+0x1804] ;  /* 0x0018040001087983 */ /* 0x000ea80000300800 */
[----:B------:R-:W-:Y:S04]  /*bec0*/  STL [R1+0x17c0], R29 ;  /* 0x0017c01d01007387 */ /* 0x000fe80000100800 */
[----:B------:R0:W-:Y:S04]  /*bed0*/  STL [R1+0x17bc], R0 ;  /* 0x0017bc0001007387 */ /* 0x0001e80000100800 */
[----:B0-----:R-:W3:Y:S04]  /*bee0*/  LDL.LU R0, [R1+0x18] ;  /* 0x0000180001007983 */ /* 0x001ee80000300800 */
[----:B------:R-:W4:Y:S04]  /*bef0*/  LDL.LU R3, [R1+0x44] ;  /* 0x0000440001037983 */ /* 0x000f280000300800 */
[----:B------:R-:W3:Y:S04]  /*bf00*/  LDL.LU R29, [R1+0x48] ;  /* 0x00004800011d7983 */ /* 0x000ee80000300800 */
        /* <DEDUP_REMOVED lines=8> */
[----:B------:R-:W-:-:S02]  /*bf90*/  IMAD R13, R13, c[0x0][0x190], RZ ;  /* 0x000064000d0d7a24 */ /* 0x000fc400078e02ff */
[----:B------:R-:W-:Y:S02]  /*bfa0*/  IMAD R9, R9, c[0x0][0x190], RZ ;  /* 0x0000640009097a24 */ /* 0x000fe400078e02ff */
[----:B------:R-:W-:Y:S02]  /*bfb0*/  IMAD R15, R15, c[0x0][0x190], RZ ;  /* 0x000064000f0f7a24 */ /* 0x000fe400078e02ff */
[----:B------:R-:W-:Y:S01]  /*bfc0*/  IMAD R16, R16, c[0x0][0x190], RZ ;  /* 0x0000640010107a24 */ /* 0x000fe200078e02ff */
[----:B------:R-:W-:Y:S01]  /*bfd0*/  STL [R1+0x17c8], R13 ;  /* 0x0017c80d01007387 */ /* 0x000fe20000100800 */
[----:B------:R-:W-:Y:S02]  /*bfe0*/  IMAD R17, R17, c[0x0][0x190], RZ ;  /* 0x0000640011117a24 */ /* 0x000fe400078e02ff */
[----:B------:R-:W-:Y:S01]  /*bff0*/  IMAD R19, R19, c[0x0][0x190], RZ ;  /* 0x0000640013137a24 */ /* 0x000fe200078e02ff */
[----:B------:R-:W-:Y:S01]  /*c000*/  STL [R1+0x17cc], R9 ;  /* 0x0017cc0901007387 */ /* 0x000fe20000100800 */
[----:B------:R-:W-:-:S03]  /*c010*/  IMAD R11, R11, c[0x0][0x190], RZ ;  /* 0x000064000b0b7a24 */ /* 0x000fc600078e02ff */
[----:B------:R-:W-:Y:S01]  /*c020*/  STL [R1+0x17d0], R15 ;  /* 0x0017d00f01007387 */ /* 0x000fe20000100800 */
[----:B------:R-:W-:-:S03]  /*c030*/  IMAD R12, R12, c[0x0][0x190], RZ ;  /* 0x000064000c0c7a24 */ /* 0x000fc600078e02ff */
[----:B------:R-:W-:Y:S01]  /*c040*/  STL [R1+0x17d4], R16 ;  /* 0x0017d41001007387 */ /* 0x000fe20000100800 */
[----:B------:R-:W-:-:S03]  /*c050*/  IMAD R14, R14, c[0x0][0x190], RZ ;  /* 0x000064000e0e7a24 */ /* 0x000fc600078e02ff */
[----:B------:R0:W-:Y:S01]  /*c060*/  STL [R1+0x17d8], R17 ;  /* 0x0017d81101007387 */ /* 0x0001e20000100800 */
[----:B------:R-:W-:-:S03]  /*c070*/  IMAD R18, R18, c[0x0][0x190], RZ ;  /* 0x0000640012127a24 */ /* 0x000fc600078e02ff */
[----:B0-----:R-:W4:Y:S04]  /*c080*/  LDL.LU R17, [R1+0x180] ;  /* 0x0001800001117983 */ /* 0x001f280000300800 */
[----:B------:R0:W-:Y:S04]  /*c090*/  STL [R1+0x17dc], R19 ;  /* 0x0017dc1301007387 */ /* 0x0001e80000100800 */
        /* <DEDUP_REMOVED lines=9> */
[----:B------:R-:W-:-:S02]  /*c130*/  IMAD R20, R20, c[0x0][0x190], RZ ;  /* 0x0000640014147a24 */ /* 0x000fc400078e02ff */
[----:B------:R-:W-:Y:S02]  /*c140*/  IMAD R2, R2, c[0x0][0x190], RZ ;  /* 0x0000640002027a24 */ /* 0x000fe400078e02ff */
[----:B------:R-:W-:Y:S02]  /*c150*/  IMAD R5, R5, c[0x0][0x190], RZ ;  /* 0x0000640005057a24 */ /* 0x000fe400078e02ff */
[----:B------:R-:W-:Y:S01]  /*c160*/  IMAD R6, R6, c[0x0][0x190], RZ ;  /* 0x0000640006067a24 */ /* 0x000fe200078e02ff */
[----:B------:R-:W-:Y:S01]  /*c170*/  STL [R1+0x17f0], R20 ;  /* 0x0017f01401007387 */ /* 0x000fe20000100800 */
[----:B------:R-:W-:-:S03]  /*c180*/  IMAD R7, R7, c[0x0][0x190], RZ ;  /* 0x0000640007077a24 */ /* 0x000fc600078e02ff */
[----:B------:R2:W-:Y:S04]  /*c190*/  STL [R1+0x17f4], R2 ;  /* 0x0017f40201007387 */ /* 0x0005e80000100800 */
[----:B------:R3:W-:Y:S04]  /*c1a0*/  STL [R1+0x17f8], R5 ;  /* 0x0017f80501007387 */ /* 0x0007e80000100800 */
[----:B------:R-:W-:Y:S04]  /*c1b0*/  STL [R1+0x17fc], R6 ;  /* 0x0017fc0601007387 */ /* 0x000fe80000100800 */
[----:B------:R-:W-:Y:S04]  /*c1c0*/  STL [R1+0x1800], R7 ;  /* 0x0018000701007387 */ /* 0x000fe80000100800 */
[----:B------:R-:W4:Y:S01]  /*c1d0*/  LDL.LU R16, [R1+0x198] ;  /* 0x0001980001107983 */ /* 0x000f220000300800 */
[----:B--2---:R-:W-:-:S05]  /*c1e0*/  LEA R2, P4, R24, R8, 0x1 ;  /* 0x0000000818027211 */ /* 0x004fca00078808ff */
[----:B------:R0:W-:Y:S01]  /*c1f0*/  STL [R1+0x1760], R2 ;  /* 0x0017600201007387 */ /* 0x0001e20000100800 */
[----:B---3--:R-:W-:-:S05]  /*c200*/  LEA R5, P3, R4, R8, 0x1 ;  /* 0x0000000804057211 */ /* 0x008fca00078608ff */
[----:B------:R1:W-:Y:S04]  /*c210*/  STL [R1+0x1384], R5 ;  /* 0x0013840501007387 */ /* 0x0003e80000100800 */
[----:B------:R-:W2:Y:S01]  /*c220*/  LDL.LU R15, [R1+0x19c] ;  /* 0x00019c00010f7983 */ /* 0x000ea20000300800 */
[-C--:B0-----:R-:W-:Y:S02]  /*c230*/  LEA R2, P1, R23, R8.reuse, 0x1 ;  /* 0x0000000817027211 */ /* 0x081fe400078208ff */
[----:B-1----:R-:W-:-:S03]  /*c240*/  LEA R5, P0, R27, R8, 0x1 ;  /* 0x000000081b057211 */ /* 0x002fc600078008ff */
[----:B------:R0:W-:Y:S04]  /*c250*/  STL [R1+0x138c], R2 ;  /* 0x00138c0201007387 */ /* 0x0001e80000100800 */
[----:B------:R4:W-:Y:S04]  /*c260*/  STL [R1+0x1394], R5 ;  /* 0x0013940501007387 */ /* 0x0009e80000100800 */
[----:B------:R-:W3:Y:S01]  /*c270*/  LDL.LU R9, [R1+0x1a0] ;  /* 0x0001a00001097983 */ /* 0x000ee20000300800 */
[-C--:B0-----:R-:W-:Y:S02]  /*c280*/  LEA R2, P2, R0, R8.reuse, 0x1 ;  /* 0x0000000800027211 */ /* 0x081fe400078408ff */
[----:B----4-:R-:W-:-:S03]  /*c290*/  LEA R5, P6, R3, R8, 0x1 ;  /* 0x0000000803057211 */ /* 0x010fc600078c08ff */
[----:B------:R0:W-:Y:S04]  /*c2a0*/  STL [R1+0x139c], R2 ;  /* 0x00139c0201007387 */ /* 0x0001e80000100800 */
[----:B------:R1:W-:Y:S04]  /*c2b0*/  STL [R1+0x13a4], R5 ;  /* 0x0013a40501007387 */ /* 0x0003e80000100800 */
[----:B------:R-:W4:Y:S01]  /*c2c0*/  LDL.LU R13, [R1+0x194] ;  /* 0x00019400010d7983 */ /* 0x000f220000300800 */
[----:B0-----:R-:W-:Y:S02]  /*c2d0*/  LEA R2, P5, R29, R8, 0x1 ;  /* 0x000000081d027211 */ /* 0x001fe400078a08ff */
[----:B-1----:R-:W-:-:S03]  /*c2e0*/  LEA.HI.X.SX32 R5, R24, R21, 0x1, P4 ;  /* 0x0000001518057211 */ /* 0x002fc600020f0eff */
[----:B------:R-:W-:Y:S04]  /*c2f0*/  STL [R1+0x13ac], R2 ;  /* 0x0013ac0201007387 */ /* 0x000fe80000100800 */
[----:B------:R0:W-:Y:S02]  /*c300*/  STL [R1+0x175c], R5 ;  /* 0x00175c0501007387 */ /* 0x0001e40000100800 */
[----:B0-----:R-:W-:Y:S02]  /*c310*/  LEA.HI.X.SX32 R5, R4, R21, 0x1, P3 ;  /* 0x0000001504057211 */ /* 0x001fe400018f0eff */
[----:B------:R-:W4:Y:S01]  /*c320*/  LDL.LU R4, [R1+0x190] ;  /* 0x0001900001047983 */ /* 0x000f220000300800 */
[----:B------:R-:W-:-:S05]  /*c330*/  LEA R2, P4, R18, R8, 0x1 ;  /* 0x0000000812027211 */ /* 0x000fca00078808ff */
[----:B------:R0:W-:Y:S04]  /*c340*/  STL [R1+0x13b4], R2 ;  /* 0x0013b40201007387 */ /* 0x0001e80000100800 */
[----:B------:R1:W-:Y:S01]  /*c350*/  STL [R1+0x1380], R5 ;  /* 0x0013800501007387 */ /* 0x0003e20000100800 */
[-C--:B0-----:R-:W-:Y:S02]  /*c360*/  LEA R2, P3, R28, R8.reuse, 0x1 ;  /* 0x000000081c027211 */ /* 0x081fe400078608ff */
[----:B-1----:R-:W-:Y:S02]  /*c370*/  LEA.HI.X.SX32 R5, R23, R21, 0x1, P1 ;  /* 0x0000001517057211 */ /* 0x002fe400008f0eff */
[----:B------:R-:W4:Y:S04]  /*c380*/  LDL.LU R23, [R1+0x18c] ;  /* 0x00018c0001177983 */ /* 0x000f280000300800 */
[----:B------:R0:W-:Y:S04]  /*c390*/  STL [R1+0x13bc], R2 ;  /* 0x0013bc0201007387 */ /* 0x0001e80000100800 */
[----:B------:R1:W-:Y:S01]  /*c3a0*/  STL [R1+0x1388], R5 ;  /* 0x0013880501007387 */ /* 0x0003e20000100800 */
[----:B0-----:R-:W-:-:S02]  /*c3b0*/  LEA R2, P1, R14, R8, 0x1 ;  /* 0x000000080e027211 */ /* 0x001fc400078208ff */
[-C--:B-1----:R-:W-:Y:S02]  /*c3c0*/  LEA.HI.X.SX32 R5, R27, R21.reuse, 0x1, P0 ;  /* 0x000000151b057211 */ /* 0x082fe400000f0eff */
[----:B------:R-:W4:Y:S04]  /*c3d0*/  LDL.LU R27, [R1+0x188] ;  /* 0x00018800011b7983 */ /* 0x000f280000300800 */
[----:B------:R-:W-:Y:S04]  /*c3e0*/  STL [R1+0x13c4], R2 ;  /* 0x0013c40201007387 */ /* 0x000fe80000100800 */
[----:B------:R0:W-:Y:S02]  /*c3f0*/  STL [R1+0x1390], R5 ;  /* 0x0013900501007387 */ /* 0x0001e40000100800 */
[----:B0-----:R-:W-:-:S02]  /*c400*/  LEA.HI.X.SX32 R5, R0, R21, 0x1, P2 ;  /* 0x0000001500057211 */ /* 0x001fc400010f0eff */
[----:B------:R-:W4:Y:S01]  /*c410*/  LDL.LU R0, [R1+0x184] ;  /* 0x0001840001007983 */ /* 0x000f220000300800 */
[----:B------:R-:W-:-:S05]  /*c420*/  LEA R2, P0, R12, R8, 0x1 ;  /* 0x000000080c027211 */ /* 0x000fca00078008ff */
[----:B------:R-:W-:Y:S04]  /*c430*/  STL [R1+0x13cc], R2 ;  /* 0x0013cc0201007387 */ /* 0x000fe80000100800 */
[----:B------:R0:W-:Y:S02]  /*c440*/  STL [R1+0x1398], R5 ;  /* 0x0013980501007387 */ /* 0x0001e40000100800 */
[----:B0-----:R-:W-:Y:S02]  /*c450*/  LEA.HI.X.SX32 R5, R3, R21, 0x1, P6 ;  /* 0x0000001503057211 */ /* 0x001fe400030f0eff */
        /* <DEDUP_REMOVED lines=12> */
[----:B------:R0:W-:Y:S04]  /*c520*/  STL [R1+0x13e4], R2 ;  /* 0x0013e40201007387 */ /* 0x0001e80000100800 */
[----:B------:R1:W-:Y:S01]  /*c530*/  STL [R1+0x13b0], R5 ;  /* 0x0013b00501007387 */ /* 0x0003e20000100800 */
[----:B0-----:R-:W-:Y:S02]  /*c540*/  LEA R2, P4, R16, R8, 0x1 ;  /* 0x0000000810027211 */ /* 0x001fe400078808ff */
[-C--:B-1----:R-:W-:Y:S02]  /*c550*/  LEA.HI.X.SX32 R5, R28, R21.reuse, 0x1, P3 ;  /* 0x000000151c057211 */ /* 0x082fe400018f0eff */
[----:B------:R-:W4:Y:S04]  /*c560*/  LDL.LU R28, [R1+0x170] ;  /* 0x00017000011c7983 */ /* 0x000f280000300800 */
[----:B------:R-:W-:Y:S04]  /*c570*/  STL [R1+0x13ec], R2 ;  /* 0x0013ec0201007387 */ /* 0x000fe80000100800 */
[----:B------:R0:W-:Y:S02]  /*c580*/  STL [R1+0x13b8], R5 ;  /* 0x0013b80501007387 */ /* 0x0001e40000100800 */
[----:B0-----:R-:W-:-:S02]  /*c590*/  LEA.HI.X.SX32 R5, R14, R21, 0x1, P1 ;  /* 0x000000150e057211 */ /* 0x001fc400008f0eff */
[----:B------:R-:W4:Y:S01]  /*c5a0*/  LDL.LU R14, [R1+0x16c] ;  /* 0x00016c00010e7983 */ /* 0x000f220000300800 */
[----:B--2---:R-:W-:-:S05]  /*c5b0*/  LEA R2, P3, R15, R8, 0x1 ;  /* 0x000000080f027211 */ /* 0x004fca00078608ff */
[----:B------:R-:W-:Y:S04]  /*c5c0*/  STL [R1+0x13f4], R2 ;  /* 0x0013f40201007387 */ /* 0x000fe80000100800 */
[----:B------:R0:W-:Y:S02]  /*c5d0*/  STL [R1+0x13c0], R5 ;  /* 0x0013c00501007387 */ /* 0x0001e40000100800 */
[----:B0-----:R-:W-:Y:S02]  /*c5e0*/  LEA.HI.X.SX32 R5, R12, R21, 0x1, P0 ;  /* 0x000000150c057211 */ /* 0x001fe400000f0eff */
[----:B------:R-:W2:Y:S01]  /*c5f0*/  LDL.LU R12, [R1+0x164] ;  /* 0x00016400010c7983 */ /* 0x000ea20000300800 */
[----:B---3--:R-:W-:-:S05]  /*c600*/  LEA R2, P1, R9, R8, 0x1 ;  /* 0x0000000809027211 */ /* 0x008fca00078208ff */
[----:B------:R4:W-:Y:S04]  /*c610*/  STL [R1+0x13fc], R2 ;  /* 0x0013fc0201007387 */ /* 0x0009e80000100800 */
[----:B------:R0:W-:Y:S01]  /*c620*/  STL [R1+0x13c8], R5 ;  /* 0x0013c80501007387 */ /* 0x0001e20000100800 */
[-C--:B----4-:R-:W-:Y:S02]  /*c630*/  LEA R2, P0, R13, R8.reuse, 0x1 ;  /* 0x000000080d027211 */ /* 0x090fe400078008ff */
[----:B0-----:R-:W-:Y:S02]  /*c640*/  LEA.HI.X.SX32 R5, R11, R21, 0x1, P2 ;  /* 0x000000150b057211 */ /* 0x001fe400010f0eff */
[----:B------:R-:W3:Y:S04]  /*c650*/  LDL.LU R11, [R1+0x160] ;  /* 0x00016000010b7983 */ /* 0x000ee80000300800 */
        /* <DEDUP_REMOVED lines=55> */
[----:B------:R-:W-:Y:S04]  /*c9d0*/  STL [R1+0x145c], R2 ;  /* 0x00145c0201007387 */ /* 0x000fe80000100800 */
[----:B------:R0:W-:Y:S02]  /*c9e0*/  STL [R1+0x1428], R5 ;  /* 0x0014280501007387 */ /* 0x0001e40000100800 */
[----:B0-----:R-:W-:Y:S02]  /*c9f0*/  LEA.HI.X.SX32 R5, R29, R21, 0x1, P1 ;  /* 0x000000151d057211 */ /* 0x001fe400008f0eff */
[-C--:B----4-:R-:W-:Y:S01]  /*ca00*/  LEA R2, P3, R19, R8.reuse, 0x1 ;  /* 0x0000000813027211 */ /* 0x090fe200078608ff */
[----:B------:R-:W3:Y:S04]  /*ca10*/  LDL.LU R29, [R1+0x130] ;  /* 0x00013000011d7983 */ /* 0x000ee80000300800 */
[----:B------:R0:W-:Y:S04]  /*ca20*/  STL [R1+0x1464], R2 ;  /* 0x0014640201007387 */ /* 0x0001e80000100800 */
[----:B------:R1:W-:Y:S04]  /*ca30*/  STL [R1+0x1430], R5 ;  /* 0x0014300501007387 */ /* 0x0003e80000100800 */
[----:B------:R-:W4:Y:S01]  /*ca40*/  LDL.LU R20, [R1+0x12c] ;  /* 0x00012c0001147983 */ /* 0x000f220000300800 */
[----:B0-----:R-:W-:-:S02]  /*ca50*/  LEA R2, P1, R17, R8, 0x1 ;  /* 0x0000000811027211 */ /* 0x001fc400078208ff */
[----:B-1----:R-:W-:-:S03]  /*ca60*/  LEA.HI.X.SX32 R5, R18, R21, 0x1, P0 ;  /* 0x0000001512057211 */ /* 0x002fc600000f0eff */
[----:B------:R-:W-:Y:S04]  /*ca70*/  STL [R1+0x146c], R2 ;  /* 0x00146c0201007387 */ /* 0x000fe80000100800 */
[----:B------:R0:W-:Y:S02]  /*ca80*/  STL [R1+0x1438], R5 ;  /* 0x0014380501007387 */ /* 0x0001e40000100800 */
[----:B0-----:R-:W-:Y:S02]  /*ca90*/  LEA.HI.X.SX32 R5, R28, R21, 0x1, P2 ;  /* 0x000000151c057211 */ /* 0x001fe400010f0eff */
[----:B------:R-:W4:Y:S01]  /*caa0*/  LDL.LU R28, [R1+0x124] ;  /* 0x00012400011c7983 */ /* 0x000f220000300800 */
[----:B------:R-:W-:-:S05]  /*cab0*/  LEA R2, P0, R16, R8, 0x1 ;  /* 0x0000000810027211 */ /* 0x000fca00078008ff */
[----:B------:R-:W-:Y:S04]  /*cac0*/  STL [R1+0x1474], R2 ;  /* 0x0014740201007387 */ /* 0x000fe80000100800 */
[----:B------:R0:W-:Y:S04]  /*cad0*/  STL [R1+0x1440], R5 ;  /* 0x0014400501007387 */ /* 0x0001e80000100800 */
[----:B------:R-:W4:Y:S01]  /*cae0*/  LDL.LU R18, [R1+0x120] ;  /* 0x0001200001127983 */ /* 0x000f220000300800 */
[----:B0-----:R-:W-:Y:S02]  /*caf0*/  LEA.HI.X.SX32 R5, R14, R21, 0x1, P6 ;  /* 0x000000150e057211 */ /* 0x001fe400030f0eff */
        /* <DEDUP_REMOVED lines=35> */
[----:B--2---:R-:W-:-:S05]  /*cd30*/  LEA R2, P2, R3, R8, 0x1 ;  /* 0x0000000803027211 */ /* 0x004fca00078408ff */
[----:B------:R-:W-:Y:S04]  /*cd40*/  STL [R1+0x14b4], R2 ;  /* 0x0014b40201007387 */ /* 0x000fe80000100800 */
[----:B------:R0:W-:Y:S04]  /*cd50*/  STL [R1+0x1480], R5 ;  /* 0x0014800501007387 */ /* 0x0001e80000100800 */
[----:B------:R-:W2:Y:S01]  /*cd60*/  LDL.LU R9, [R1+0x100] ;  /* 0x0001000001097983 */ /* 0x000ea20000300800 */
[-C--:B------:R-:W-:Y:S02]  /*cd70*/  LEA.HI.X.SX32 R4, R4, R21.reuse, 0x1, P4 ;  /* 0x0000001504047211 */ /* 0x080fe400020f0eff */
[----:B0-----:R-:W-:-:S02]  /*cd80*/  LEA.HI.X.SX32 R5, R13, R21, 0x1, P5 ;  /* 0x000000150d057211 */ /* 0x001fc400028f0eff */
[----:B---3--:R-:W-:-:S05]  /*cd90*/  LEA R2, P6, R29, R8, 0x1 ;  /* 0x000000081d027211 */ /* 0x008fca00078c08ff */
[----:B------:R4:W-:Y:S04]  /*cda0*/  STL [R1+0x14bc], R2 ;  /* 0x0014bc0201007387 */ /* 0x0009e80000100800 */
[----:B------:R0:W-:Y:S04]  /*cdb0*/  STL [R1+0x1488], R5 ;  /* 0x0014880501007387 */ /* 0x0001e80000100800 */
[----:B------:R-:W3:Y:S01]  /*cdc0*/  LDL.LU R13, [R1+0xfc] ;  /* 0x0000fc00010d7983 */ /* 0x000ee20000300800 */
[----:B----4-:R-:W-:-:S05]  /*cdd0*/  LEA R2, P5, R20, R8, 0x1 ;  /* 0x0000000814027211 */ /* 0x010fca00078a08ff */
[----:B------:R-:W-:Y:S04]  /*cde0*/  STL [R1+0x14c4], R2 ;  /* 0x0014c40201007387 */ /* 0x000fe80000100800 */
[----:B------:R1:W-:Y:S01]  /*cdf0*/  STL [R1+0x1490], R4 ;  /* 0x0014900401007387 */ /* 0x0003e20000100800 */
[----:B0-----:R-:W-:-:S03]  /*ce00*/  LEA.HI.X.SX32 R5, R23, R21, 0x1, P3 ;  /* 0x0000001517057211 */ /* 0x001fc600018f0eff */
[----:B-1----:R-:W4:Y:S01]  /*ce10*/  LDL.LU R4, [R1+0xf8] ;  /* 0x0000f80001047983 */ /* 0x002f220000300800 */
[----:B------:R-:W-:-:S05]  /*ce20*/  LEA R2, P4, R28, R8, 0x1 ;  /* 0x000000081c027211 */ /* 0x000fca00078808ff */
[----:B------:R-:W-:Y:S04]  /*ce30*/  STL [R1+0x14cc], R2 ;  /* 0x0014cc0201007387 */ /* 0x000fe80000100800 */
[----:B------:R0:W-:Y:S04]  /*ce40*/  STL [R1+0x1498], R5 ;  /* 0x0014980501007387 */ /* 0x0001e80000100800 */
[----:B------:R-:W4:Y:S01]  /*ce50*/  LDL.LU R23, [R1+0xf4] ;  /* 0x0000f40001177983 */ /* 0x000f220000300800 */
[----:B0-----:R-:W-:Y:S02]  /*ce60*/  LEA.HI.X.SX32 R5, R27, R21, 0x1, P1 ;  /* 0x000000151b057211 */ /* 0x001fe400008f0eff */
[----:B------:R-:W-:-:S05]  /*ce70*/  LEA R2, P3, R18, R8, 0x1 ;  /* 0x0000000812027211 */ /* 0x000fca00078608ff */
[----:B------:R0:W-:Y:S04]  /*ce80*/  STL [R1+0x14d4], R2 ;  /* 0x0014d40201007387 */ /* 0x0001e80000100800 */
[----:B------:R-:W4:Y:S04]  /*ce90*/  LDL.LU R27, [R1+0xf0] ;  /* 0x0000f000011b7983 */ /* 0x000f280000300800 */
[----:B------:R1:W-:Y:S01]  /*cea0*/  STL [R1+0x14a0], R5 ;  /* 0x0014a00501007387 */ /* 0x0003e20000100800 */
[----:B0-----:R-:W-:Y:S02]  /*ceb0*/  LEA R2, P1, R14, R8, 0x1 ;  /* 0x000000080e027211 */ /* 0x001fe400078208ff */
[----:B-1----:R-:W-:-:S03]  /*cec0*/  LEA.HI.X.SX32 R5, R0, R21, 0x1, P0 ;  /* 0x0000001500057211 */ /* 0x002fc600000f0eff */
        /* <DEDUP_REMOVED lines=11> */
[----:B------:R-:W4:Y:S01]  /*cf80*/  LDL.LU R29, [R1+0xe4] ;  /* 0x0000e400011d7983 */ /* 0x000f220000300800 */
[----:B------:R-:W-:-:S03]  /*cf90*/  LEA.HI.X.SX32 R6, R20, R21, 0x1, P5 ;  /* 0x0000001514067211 */ /* 0x000fc600028f0eff */
[----:B------:R-:W-:Y:S01]  /*cfa0*/  STL [R1+0x14b8], R5 ;  /* 0x0014b80501007387 */ /* 0x000fe20000100800 */
[----:B0-----:R-:W-:-:S05]  /*cfb0*/  LEA R2, P6, R19, R8, 0x1 ;  /* 0x0000000813027211 */ /* 0x001fca00078c08ff */
[----:B------:R0:W-:Y:S04]  /*cfc0*/  STL [R1+0x14f4], R2 ;  /* 0x0014f40201007387 */ /* 0x0001e80000100800 */
[----:B------:R-:W-:Y:S01]  /*cfd0*/  STL [R1+0x14c0], R6 ;  /* 0x0014c00601007387 */ /* 0x000fe20000100800 */
[----:B0-----:R-:W-:-:S03]  /*cfe0*/  LEA.HI.X.SX32 R2, R28, R21, 0x1, P4 ;  /* 0x000000151c027211 */ /* 0x001fc600020f0eff */
[----:B------:R-:W4:Y:S01]  /*cff0*/  LDL.LU R28, [R1+0xe0] ;  /* 0x0000e000011c7983 */ /* 0x000f220000300800 */
[----:B------:R-:W-:-:S05]  /*d000*/  LEA R5, P5, R17, R8, 0x1 ;  /* 0x0000000811057211 */ /* 0x000fca00078a08ff */
[----:B------:R-:W-:Y:S04]  /*d010*/  STL [R1+0x14fc], R5 ;  /* 0x0014fc0501007387 */ /* 0x000fe80000100800 */
[----:B------:R0:W-:Y:S04]  /*d020*/  STL [R1+0x14c8], R2 ;  /* 0x0014c80201007387 */ /* 0x0001e80000100800 */
[----:B0-----:R-:W4:Y:S01]  /*d030*/  LDL.LU R2, [R1+0xdc] ;  /* 0x0000dc0001027983 */ /* 0x001f220000300800 */
[----:B------:R-:W-:Y:S02]  /*d040*/  LEA.HI.X.SX32 R5, R18, R21, 0x1, P3 ;  /* 0x0000001512057211 */ /* 0x000fe400018f0eff */
        /* <DEDUP_REMOVED lines=14> */
[----:B0-----:R-:W-:Y:S02]  /*d130*/  LEA.HI.X.SX32 R5, R11, R21, 0x1, P2 ;  /* 0x000000150b057211 */ /* 0x001fe400010f0eff */
[----:B---3--:R-:W-:-:S05]  /*d140*/  LEA R6, P0, R13, R8, 0x1 ;  /* 0x000000080d067211 */ /* 0x008fca00078008ff */
[----:B------:R0:W-:Y:S04]  /*d150*/  STL [R1+0x151c], R6 ;  /* 0x00151c0601007387 */ /* 0x0001e80000100800 */
[----:B------:R1:W-:Y:S01]  /*d160*/  STL [R1+0x14e8], R5 ;  /* 0x0014e80501007387 */ /* 0x0003e20000100800 */
[----:B----4-:R-:W-:Y:S02]  /*d170*/  LEA R7, P2, R4, R8, 0x1 ;  /* 0x0000000804077211 */ /* 0x010fe400078408ff */
[----:B0-----:R-:W-:-:S03]  /*d180*/  LEA.HI.X.SX32 R6, R19, R21, 0x1, P6 ;  /* 0x0000001513067211 */ /* 0x001fc600030f0eff */
[----:B------:R-:W-:Y:S04]  /*d190*/  STL [R1+0x1524], R7 ;  /* 0x0015240701007387 */ /* 0x000fe80000100800 */
[----:B------:R-:W3:Y:S04]  /*d1a0*/  LDL.LU R12, [R1+0xcc] ;  /* 0x0000cc00010c7983 */ /* 0x000ee80000300800 */
[----:B------:R0:W-:Y:S01]  /*d1b0*/  STL [R1+0x14f0], R6 ;  /* 0x0014f00601007387 */ /* 0x0001e20000100800 */
[----:B-1----:R-:W-:-:S05]  /*d1c0*/  LEA R5, P6, R23, R8, 0x1 ;  /* 0x0000000817057211 */ /* 0x002fca00078c08ff */
[----:B------:R-:W-:Y:S04]  /*d1d0*/  STL [R1+0x152c], R5 ;  /* 0x00152c0501007387 */ /* 0x000fe80000100800 */
[----:B------:R-:W4:Y:S01]  /*d1e0*/  LDL.LU R11, [R1+0xc8] ;  /* 0x0000c800010b7983 */ /* 0x000f220000300800 */
[----:B0-----:R-:W-:-:S05]  /*d1f0*/  LEA.HI.X.SX32 R6, R17, R21, 0x1, P5 ;  /* 0x0000001511067211 */ /* 0x001fca00028f0eff */
[----:B------:R0:W-:Y:S02]  /*d200*/  STL [R1+0x14f8], R6 ;  /* 0x0014f80601007387 */ /* 0x0001e40000100800 */
        /* <DEDUP_REMOVED lines=10> */
[----:B0-----:R-:W-:-:S05]  /*d2b0*/  LEA R5, P3, R3, R8, 0x1 ;  /* 0x0000000803057211 */ /* 0x001fca00078608ff */
[----:B------:R0:W-:Y:S04]  /*d2c0*/  STL [R1+0x1544], R5 ;  /* 0x0015440501007387 */ /* 0x0001e80000100800 */
[----:B------:R-:W4:Y:S01]  /*d2d0*/  LDL.LU R16, [R1+0xbc] ;  /* 0x0000bc0001107983 */ /* 0x000f220000300800 */
[----:B-1----:R-:W-:-:S05]  /*d2e0*/  LEA.HI.X.SX32 R6, R9, R21, 0x1, P1 ;  /* 0x0000001509067211 */ /* 0x002fca00008f0eff */
[----:B------:R1:W-:Y:S01]  /*d2f0*/  STL [R1+0x1510], R6 ;  /* 0x0015100601007387 */ /* 0x0003e20000100800 */
[----:B0-----:R-:W-:-:S05]  /*d300*/  LEA R5, P1, R29, R8, 0x1 ;  /* 0x000000081d057211 */ /* 0x001fca00078208ff */
[----:B------:R0:W-:Y:S04]  /*d310*/  STL [R1+0x154c], R5 ;  /* 0x00154c0501007387 */ /* 0x0001e80000100800 */
[----:B------:R-:W4:Y:S01]  /*d320*/  LDL.LU R15, [R1+0xb8] ;  /* 0x0000b800010f7983 */ /* 0x000f220000300800 */
[-C--:B-1----:R-:W-:Y:S02]  /*d330*/  LEA.HI.X.SX32 R6, R13, R21.reuse, 0x1, P0 ;  /* 0x000000150d067211 */ /* 0x082fe400000f0eff */
[----:B------:R-:W-:-:S03]  /*d340*/  LEA.HI.X.SX32 R4, R4, R21, 0x1, P2 ;  /* 0x0000001504047211 */ /* 0x000fc600010f0eff */
[----:B------:R-:W-:Y:S04]  /*d350*/  STL [R1+0x1518], R6 ;  /* 0x0015180601007387 */ /* 0x000fe80000100800 */
[----:B------:R-:W4:Y:S01]  /*d360*/  LDL.LU R9, [R1+0xb4] ;  /* 0x0000b40001097983 */ /* 0x000f220000300800 */
[----:B0-----:R-:W-:-:S05]  /*d370*/  LEA R5, P0, R28, R8, 0x1 ;  /* 0x000000081c057211 */ /* 0x001fca00078008ff */
[----:B------:R-:W-:Y:S04]  /*d380*/  STL [R1+0x1554], R5 ;  /* 0x0015540501007387 */ /* 0x000fe80000100800 */
[----:B------:R0:W-:Y:S04]  /*d390*/  STL [R1+0x1520], R4 ;  /* 0x0015200401007387 */ /* 0x0001e80000100800 */
[----:B------:R-:W4:Y:S01]  /*d3a0*/  LDL.LU R13, [R1+0xb0] ;  /* 0x0000b000010d7983 */ /* 0x000f220000300800 */
[----:B0-----:R-:W-:Y:S02]  /*d3b0*/  LEA.HI.X.SX32 R4, R23, R21, 0x1, P6 ;  /* 0x0000001517047211 */ /* 0x001fe400030f0eff */
[----:B------:R-:W-:-:S05]  /*d3c0*/  LEA R5, P2, R2, R8, 0x1 ;  /* 0x0000000802057211 */ /* 0x000fca00078408ff */
[----:B------:R-:W-:Y:S04]  /*d3d0*/  STL [R1+0x155c], R5 ;  /* 0x00155c0501007387 */ /* 0x000fe80000100800 */
[----:B------:R0:W-:Y:S04]  /*d3e0*/  STL [R1+0x1528], R4 ;  /* 0x0015280401007387 */ /* 0x0001e80000100800 */
[----:B0-----:R-:W4:Y:S01]  /*d3f0*/  LDL.LU R4, [R1+0xac] ;  /* 0x0000ac0001047983 */ /* 0x001f220000300800 */
[----:B------:R-:W-:Y:S02]  /*d400*/  LEA R5, P6, R20, R8, 0x1 ;  /* 0x0000000814057211 */ /* 0x000fe400078c08ff */
[----:B------:R-:W-:-:S03]  /*d410*/  LEA.HI.X.SX32 R6, R27, R21, 0x1, P5 ;  /* 0x000000151b067211 */ /* 0x000fc600028f0eff */
[----:B------:R0:W-:Y:S04]  /*d420*/  STL [R1+0x1564], R5 ;  /* 0x0015640501007387 */ /* 0x0001e80000100800 */
[----:B------:R-:W4:Y:S04]  /*d430*/  LDL.LU R27, [R1+0xa4] ;  /* 0x0000a400011b7983 */ /* 0x000f280000300800 */
[----:B------:R1:W-:Y:S01]  /*d440*/  STL [R1+0x1530], R6 ;  /* 0x0015300601007387 */ /* 0x0003e20000100800 */
[----:B0-----:R-:W-:-:S05]  /*d450*/  LEA R5, P5, R18, R8, 0x1 ;  /* 0x0000000812057211 */ /* 0x001fca00078a08ff */
[----:B------:R-:W-:Y:S01]  /*d460*/  STL [R1+0x156c], R5 ;  /* 0x00156c0501007387 */ /* 0x000fe20000100800 */
[----:B-1----:R-:W-:-:S03]  /*d470*/  LEA.HI.X.SX32 R6, R0, R21, 0x1, P4 ;  /* 0x0000001500067211 */ /* 0x002fc600020f0eff */
[----:B------:R-:W4:Y:S04]  /*d480*/  LDL.LU R0, [R1+0xa0] ;  /* 0x0000a00001007983 */ /* 0x000f280000300800 */
[----:B------:R0:W-:Y:S02]  /*d490*/  STL [R1+0x1538], R6 ;  /* 0x0015380601007387 */ /* 0x0001e40000100800 */
[----:B0-----:R-:W-:Y:S02]  /*d4a0*/  LEA.HI.X.SX32 R6, R3, R21, 0x1, P3 ;  /* 0x0000001503067211 */ /* 0x001fe400018f0eff */
[----:B--2---:R-:W-:-:S05]  /*d4b0*/  LEA R5, P4, R14, R8, 0x1 ;  /* 0x000000080e057211 */ /* 0x004fca00078808ff */
[----:B------:R-:W-:Y:S04]  /*d4c0*/  STL [R1+0x1574], R5 ;  /* 0x0015740501007387 */ /* 0x000fe80000100800 */
[----:B------:R-:W2:Y:S04]  /*d4d0*/  LDL.LU R3, [R1+0x9c] ;  /* 0x00009c0001037983 */ /* 0x000ea80000300800 */
[----:B------:R0:W-:Y:S02]  /*d4e0*/  STL [R1+0x1540], R6 ;  /* 0x0015400601007387 */ /* 0x0001e40000100800 */
[----:B0-----:R-:W-:-:S02]  /*d4f0*/  LEA.HI.X.SX32 R6, R29, R21, 0x1, P1 ;  /* 0x000000151d067211 */ /* 0x001fc400008f0eff */
[----:B------:R-:W2:Y:S01]  /*d500*/  LDL.LU R29, [R1+0x94] ;  /* 0x00009400011d7983 */ /* 0x000ea20000300800 */
[----:B---3--:R-:W-:-:S05]  /*d510*/  LEA R5, P3, R12, R8, 0x1 ;  /* 0x000000080c057211 */ /* 0x008fca00078608ff */
[----:B------:R-:W-:Y:S04]  /*d520*/  STL [R1+0x157c], R5 ;  /* 0x00157c0501007387 */ /* 0x000fe80000100800 */
[----:B------:R0:W-:Y:S02]  /*d530*/  STL [R1+0x1548], R6 ;  /* 0x0015480601007387 */ /* 0x0001e40000100800 */
[----:B0-----:R-:W-:Y:S02]  /*d540*/  LEA.HI.X.SX32 R6, R28, R21, 0x1, P0 ;  /* 0x000000151c067211 */ /* 0x001fe400000f0eff */
[----:B------:R-:W3:Y:S01]  /*d550*/  LDL.LU R28, [R1+0x88] ;  /* 0x00008800011c7983 */ /* 0x000ee20000300800 */
[----:B----4-:R-:W-:-:S05]  /*d560*/  LEA R5, P1, R11, R8, 0x1 ;  /* 0x000000080b057211 */ /* 0x010fca00078208ff */
[----:B------:R-:W-:Y:S04]  /*d570*/  STL [R1+0x1584], R5 ;  /* 0x0015840501007387 */ /* 0x000fe80000100800 */
[----:B------:R0:W-:Y:S04]  /*d580*/  STL [R1+0x1550], R6 ;  /* 0x0015500601007387 */ /* 0x0001e80000100800 */
[----:B------:R-:W4:Y:S01]  /*d590*/  LDL.LU R23, [R1+0x84] ;  /* 0x0000840001177983 */ /* 0x000f220000300800 */
[-C--:B0-----:R-:W-:Y:S02]  /*d5a0*/  LEA.HI.X.SX32 R6, R2, R21.reuse, 0x1, P2 ;  /* 0x0000001502067211 */ /* 0x081fe400010f0eff */
[----:B------:R-:W-:-:S02]  /*d5b0*/  LEA.HI.X.SX32 R2, R20, R21, 0x1, P6 ;  /* 0x0000001514027211 */ /* 0x000fc400030f0eff */
[----:B------:R-:W-:-:S05]  /*d5c0*/  LEA R5, P0, R19, R8, 0x1 ;  /* 0x0000000813057211 */ /* 0x000fca00078008ff */
[----:B------:R0:W-:Y:S04]  /*d5d0*/  STL [R1+0x158c], R5 ;  /* 0x00158c0501007387 */ /* 0x0001e80000100800 */
[----:B------:R1:W-:Y:S04]  /*d5e0*/  STL [R1+0x1558], R6 ;  /* 0x0015580601007387 */ /* 0x0003e80000100800 */
[----:B------:R-:W4:Y:S01]  /*d5f0*/  LDL.LU R7, [R1+0x80] ;  /* 0x0000800001077983 */ /* 0x000f220000300800 */
[----:B0-----:R-:W-:-:S05]  /*d600*/  LEA R5, P2, R17, R8, 0x1 ;  /* 0x0000000811057211 */ /* 0x001fca00078408ff */
[----:B------:R0:W-:Y:S04]  /*d610*/  STL [R1+0x1594], R5 ;  /* 0x0015940501007387 */ /* 0x0001e80000100800 */
[----:B------:R-:W-:Y:S01]  /*d620*/  STL [R1+0x1560], R2 ;  /* 0x0015600201007387 */ /* 0x000fe20000100800 */
[----:B-1----:R-:W-:-:S05]  /*d630*/  LEA R6, P6, R16, R8, 0x1 ;  /* 0x0000000810067211 */ /* 0x002fca00078c08ff */
[----:B------:R1:W-:Y:S01]  /*d640*/  STL [R1+0x159c], R6 ;  /* 0x00159c0601007387 */ /* 0x0003e20000100800 */
[----:B0-----:R-:W-:-:S03]  /*d650*/  LEA.HI.X.SX32 R5, R18, R21, 0x1, P5 ;  /* 0x0000001512057211 */ /* 0x001fc600028f0eff */
[----:B-1----:R-:W4:Y:S04]  /*d660*/  LDL.LU R6, [R1+0x7c] ;  /* 0x00007c0001067983 */ /* 0x002f280000300800 */
[----:B------:R0:W-:Y:S01]  /*d670*/  STL [R1+0x1568], R5 ;  /* 0x0015680501007387 */ /* 0x0001e20000100800 */
[----:B------:R-:W-:Y:S02]  /*d680*/  LEA R2, P5, R15, R8, 0x1 ;  /* 0x000000080f027211 */ /* 0x000fe400078a08ff */
[----:B0-----:R-:W-:-:S03]  /*d690*/  LEA.HI.X.SX32 R5, R14, R21, 0x1, P4 ;  /* 0x000000150e057211 */ /* 0x001fc600020f0eff */
[----:B------:R0:W-:Y:S04]  /*d6a0*/  STL [R1+0x15a4], R2 ;  /* 0x0015a40201007387 */ /* 0x0001e80000100800 */
[----:B------:R1:W-:Y:S01]  /*d6b0*/  STL [R1+0x1570], R5 ;  /* 0x0015700501007387 */ /* 0x0003e20000100800 */
[----:B------:R-:W-:Y:S02]  /*d6c0*/  LEA.HI.X.SX32 R12, R12, R21, 0x1, P3 ;  /* 0x000000150c0c7211 */ /* 0x000fe400018f0eff */
[-C--:B0-----:R-:W-:Y:S01]  /*d6d0*/  LEA R2, P4, R9, R8.reuse, 0x1 ;  /* 0x0000000809027211 */ /* 0x081fe200078808ff */
[----:B-1----:R-:W4:Y:S04]  /*d6e0*/  LDL.LU R5, [R1+0x78] ;  /* 0x0000780001057983 */ /* 0x002f280000300800 */
[----:B------:R0:W-:Y:S04]  /*d6f0*/  STL [R1+0x15ac], R2 ;  /* 0x0015ac0201007387 */ /* 0x0001e80000100800 */
[----:B------:R1:W-:Y:S01]  /*d700*/  STL [R1+0x1578], R12 ;  /* 0x0015780c01007387 */ /* 0x0003e20000100800 */
[----:B0-----:R-:W-:-:S05]  /*d710*/  LEA R2, P3, R13, R8, 0x1 ;  /* 0x000000080d027211 */ /* 0x001fca00078608ff */
[----:B------:R0:W-:Y:S01]  /*d720*/  STL [R1+0x15b4], R2 ;  /* 0x0015b40201007387 */ /* 0x0001e20000100800 */
[----:B-1----:R-:W-:-:S03]  /*d730*/  LEA.HI.X.SX32 R12, R11, R21, 0x1, P1 ;  /* 0x000000150b0c7211 */ /* 0x002fc600008f0eff */
[----:B0-----:R-:W4:Y:S01]  /*d740*/  LDL.LU R2, [R1+0x74] ;  /* 0x0000740001027983 */ /* 0x001f220000300800 */
[----:B------:R-:W-:-:S03]  /*d750*/  LEA.HI.X.SX32 R14, R19, R21, 0x1, P0 ;  /* 0x00000015130e7211 */ /* 0x000fc600000f0eff */
[----:B------:R0:W-:Y:S01]  /*d760*/  STL [R1+0x1580], R12 ;  /* 0x0015800c01007387 */ /* 0x0001e20000100800 */
[----:B------:R-:W-:-:S05]  /*d770*/  LEA R11, P1, R4, R8, 0x1 ;  /* 0x00000008040b7211 */ /* 0x000fca00078208ff */
[----:B------:R1:W-:Y:S04]  /*d780*/  STL [R1+0x15bc], R11 ;  /* 0x0015bc0b01007387 */ /* 0x0003e80000100800 */
[----:B------:R1:W-:Y:S04]  /*d790*/  STL [R1+0x1588], R14 ;  /* 0x0015880e01007387 */ /* 0x0003e80000100800 */
[----:B------:R-:W4:Y:S01]  /*d7a0*/  LDL.LU R20, [R1+0x70] ;  /* 0x0000700001147983 */ /* 0x000f220000300800 */
[----:B0-----:R-:W-:Y:S02]  /*d7b0*/  LEA R12, P0, R27, R8, 0x1 ;  /* 0x000000081b0c7211 */ /* 0x001fe400078008ff */
[----:B-1----:R-:W-:-:S03]  /*d7c0*/  LEA.HI.X.SX32 R11, R17, R21, 0x1, P2 ;  /* 0x00000015110b7211 */ /* 0x002fc600010f0eff */
[----:B------:R0:W-:Y:S04]  /*d7d0*/  STL [R1+0x15c4], R12 ;  /* 0x0015c40c01007387 */ /* 0x0001e80000100800 */
[----:B------:R-:W-:Y:S01]  /*d7e0*/  STL [R1+0x1590], R11 ;  /* 0x0015900b01007387 */ /* 0x000fe20000100800 */
[----:B------:R-:W-:-:S05]  /*d7f0*/  LEA R14, P2, R0, R8, 0x1 ;  /* 0x00000008000e7211 */ /* 0x000fca00078408ff */
[----:B------:R-:W-:Y:S04]  /*d800*/  STL [R1+0x15cc], R14 ;  /* 0x0015cc0e01007387 */ /* 0x000fe80000100800 */
[----:B------:R-:W4:Y:S01]  /*d810*/  LDL.LU R18, [R1+0x6c] ;  /* 0x00006c0001127983 */ /* 0x000f220000300800 */
[----:B0-----:R-:W-:-:S05]  /*d820*/  LEA.HI.X.SX32 R12, R16, R21, 0x1, P6 ;  /* 0x00000015100c7211 */ /* 0x001fca00030f0eff */
[----:B------:R0:W-:Y:S02]  /*d830*/  STL [R1+0x1598], R12 ;  /* 0x0015980c01007387 */ /* 0x0001e40000100800 */
[----:B0-----:R-:W-:Y:S02]  /*d840*/  LEA.HI.X.SX32 R12, R15, R21, 0x1, P5 ;  /* 0x000000150f0c7211 */ /* 0x001fe400028f0eff */
[----:B--2---:R-:W-:-:S05]  /*d850*/  LEA R11, P6, R3, R8, 0x1 ;  /* 0x00000008030b7211 */ /* 0x004fca00078c08ff */
[----:B------:R0:W-:Y:S04]  /*d860*/  STL [R1+0x15d4], R11 ;  /* 0x0015d40b01007387 */ /* 0x0001e80000100800 */
[----:B------:R-:W-:Y:S04]  /*d870*/  STL [R1+0x15a0], R12 ;  /* 0x0015a00c01007387 */ /* 0x000fe80000100800 */
[----:B------:R-:W2:Y:S01]  /*d880*/  LDL.LU R14, [R1+0x68] ;  /* 0x00006800010e7983 */ /* 0x000ea20000300800 */
[----:B------:R-:W-:Y:S02]  /*d890*/  LEA.HI.X.SX32 R9, R9, R21, 0x1, P4 ;  /* 0x0000001509097211 */ /* 0x000fe400020f0eff */
[----:B0-----:R-:W-:-:S05]  /*d8a0*/  LEA R11, P5, R29, R8, 0x1 ;  /* 0x000000081d0b7211 */ /* 0x001fca00078a08ff */
[----:B------:R-:W-:Y:S04]  /*d8b0*/  STL [R1+0x15dc], R11 ;  /* 0x0015dc0b01007387 */ /* 0x000fe80000100800 */
[----:B------:R0:W-:Y:S02]  /*d8c0*/  STL [R1+0x15a8], R9 ;  /* 0x0015a80901007387 */ /* 0x0001e40000100800 */
[----:B0-----:R-:W-:Y:S02]  /*d8d0*/  LEA.HI.X.SX32 R9, R13, R21, 0x1, P3 ;  /* 0x000000150d097211 */ /* 0x001fe400018f0eff */
[----:B---3--:R-:W-:-:S05]  /*d8e0*/  LEA R12, P4, R28, R8, 0x1 ;  /* 0x000000081c0c7211 */ /* 0x008fca00078808ff */
[----:B------:R0:W-:Y:S04]  /*d8f0*/  STL [R1+0x15e4], R12 ;  /* 0x0015e40c01007387 */ /* 0x0001e80000100800 */
[----:B0-----:R-:W3:Y:S01]  /*d900*/  LDL.LU R12, [R1+0x64] ;  /* 0x00006400010c7983 */ /* 0x001ee20000300800 */
[----:B----4-:R-:W-:-:S03]  /*d910*/  LEA R11, P3, R23, R8, 0x1 ;  /* 0x00000008170b7211 */ /* 0x010fc600078608ff */
[----:B------:R0:W-:Y:S04]  /*d920*/  STL [R1+0x15b0], R9 ;  /* 0x0015b00901007387 */ /* 0x0001e80000100800 */
[----:B------:R1:W-:Y:S01]  /*d930*/  STL [R1+0x15ec], R11 ;  /* 0x0015ec0b01007387 */ /* 0x0003e20000100800 */
[----:B0-----:R-:W-:-:S03]  /*d940*/  LEA.HI.X.SX32 R9, R4, R21, 0x1, P1 ;  /* 0x0000001504097211 */ /* 0x001fc600008f0eff */
[----:B-1----:R-:W4:Y:S04]  /*d950*/  LDL.LU R11, [R1+0x60] ;  /* 0x00006000010b7983 */ /* 0x002f280000300800 */
[----:B------:R0:W-:Y:S04]  /*d960*/  STL [R1+0x15b8], R9 ;  /* 0x0015b80901007387 */ /* 0x0001e80000100800 */
[----:B------:R-:W4:Y:S01]  /*d970*/  LDL.LU R19, [R1+0x5c] ;  /* 0x00005c0001137983 */ /* 0x000f220000300800 */
[----:B------:R-:W-:Y:S02]  /*d980*/  LEA R4, P1, R7, R8, 0x1 ;  /* 0x0000000807047211 */ /* 0x000fe400078208ff */
[----:B0-----:R-:W-:-:S03]  /*d990*/  LEA.HI.X.SX32 R9, R27, R21, 0x1, P0 ;  /* 0x000000151b097211 */ /* 0x001fc600000f0eff */
[----:B------:R0:W-:Y:S04]  /*d9a0*/  STL [R1+0x15f4], R4 ;  /* 0x0015f40401007387 */ /* 0x0001e80000100800 */
[----:B------:R-:W4:Y:S04]  /*d9b0*/  LDL.LU R17, [R1+0x58] ;  /* 0x0000580001117983 */ /* 0x000f280000300800 */
[----:B------:R1:W-:Y:S04]  /*d9c0*/  STL [R1+0x15c0], R9 ;  /* 0x0015c00901007387 */ /* 0x0003e80000100800 */
[----:B------:R-:W4:Y:S01]  /*d9d0*/  LDL.LU R16, [R1+0x54] ;  /* 0x0000540001107983 */ /* 0x000f220000300800 */
[----:B------:R-:W-:-:S02]  /*d9e0*/  LEA.HI.X.SX32 R0, R0, R21, 0x1, P2 ;  /* 0x0000001500007211 */ /* 0x000fc400010f0eff */
[----:B0-----:R-:W-:-:S05]  /*d9f0*/  LEA R4, P0, R6, R8, 0x1 ;  /* 0x0000000806047211 */ /* 0x001fca00078008ff */
[----:B------:R0:W-:Y:S04]  /*da00*/  STL [R1+0x15fc], R4 ;  /* 0x0015fc0401007387 */ /* 0x0001e80000100800 */
[----:B------:R-:W4:Y:S04]  /*da10*/  LDL.LU R15, [R1+0x50] ;  /* 0x00005000010f7983 */ /* 0x000f280000300800 */
[----:B------:R0:W-:Y:S04]  /*da20*/  STL [R1+0x15c8], R0 ;  /* 0x0015c80001007387 */ /* 0x0001e80000100800 */
[----:B-1----:R-:W4:Y:S01]  /*da30*/  LDL.LU R9, [R1+0x4c] ;  /* 0x00004c0001097983 */ /* 0x002f220000300800 */
[----:B0-----:R-:W-:-:S02]  /*da40*/  LEA R4, P2, R5, R8, 0x1 ;  /* 0x0000000805047211 */ /* 0x001fc400078408ff */
[----:B------:R-:W-:-:S03]  /*da50*/  LEA.HI.X.SX32 R0, R3, R21, 0x1, P6 ;  /* 0x0000001503007211 */ /* 0x000fc600030f0eff */
[----:B------:R-:W-:Y:S04]  /*da60*/  STL [R1+0x1604], R4 ;  /* 0x0016040401007387 */ /* 0x000fe80000100800 */
[----:B------:R-:W4:Y:S04]  /*da70*/  LDL.LU R13, [R1+0x40] ;  /* 0x00004000010d7983 */ /* 0x000f280000300800 */
[----:B------:R0:W-:Y:S04]  /*da80*/  STL [R1+0x15d0], R0 ;  /* 0x0015d00001007387 */ /* 0x0001e80000100800 */
[----:B------:R-:W4:Y:S01]  /*da90*/  LDL.LU R3, [R1+0x3c] ;  /* 0x00003c0001037983 */ /* 0x000f220000300800 */
[----:B0-----:R-:W-:-:S02]  /*daa0*/  LEA.HI.X.SX32 R0, R29, R21, 0x1, P5 ;  /* 0x000000151d007211 */ /* 0x001fc400028f0eff */
[----:B------:R-:W-:-:S05]  /*dab0*/  LEA R4, P6, R2, R8, 0x1 ;  /* 0x0000000802047211 */ /* 0x000fca00078c08ff */
[----:B------:R0:W-:Y:S04]  /*dac0*/  STL [R1+0x160c], R4 ;  /* 0x00160c0401007387 */ /* 0x0001e80000100800 */
[----:B------:R-:W4:Y:S04]  /*dad0*/  LDL.LU R29, [R1+0x38] ;  /* 0x00003800011d7983 */ /* 0x000f280000300800 */
[----:B------:R1:W-:Y:S01]  /*dae0*/  STL [R1+0x15d8], R0 ;  /* 0x0015d80001007387 */ /* 0x0003e20000100800 */
[----:B0-----:R-:W-:-:S03]  /*daf0*/  LEA.HI.X.SX32 R4, R28, R21, 0x1, P4 ;  /* 0x000000151c047211 */ /* 0x001fc600020f0eff */
[----:B-1----:R-:W4:Y:S01]  /*db00*/  LDL.LU R0, [R1+0x34] ;  /* 0x0000340001007983 */ /* 0x002f220000300800 */
[----:B------:R-:W-:-:S05]  /*db10*/  LEA R24, P5, R20, R8, 0x1 ;  /* 0x0000000814187211 */ /* 0x000fca00078a08ff */
[----:B------:R0:W-:Y:S04]  /*db20*/  STL [R1+0x1614], R24 ;  /* 0x0016141801007387 */ /* 0x0001e80000100800 */
[----:B------:R-:W4:Y:S04]  /*db30*/  LDL.LU R28, [R1+0x30] ;  /* 0x00003000011c7983 */ /* 0x000f280000300800 */
[----:B------:R1:W-:Y:S04]  /*db40*/  STL [R1+0x15e0], R4 ;  /* 0x0015e00401007387 */ /* 0x0003e80000100800 */
[----:B------:R-:W4:Y:S01]  /*db50*/  LDL.LU R27, [R1+0x2c] ;  /* 0x00002c00011b7983 */ /* 0x000f220000300800 */
[----:B0-----:R-:W-:-:S02]  /*db60*/  LEA R24, P4, R18, R8, 0x1 ;  /* 0x0000000812187211 */ /* 0x001fc400078808ff */
[----:B-1----:R-:W-:-:S03]  /*db70*/  LEA.HI.X.SX32 R4, R23, R21, 0x1, P3 ;  /* 0x0000001517047211 */ /* 0x002fc600018f0eff */
[----:B------:R-:W-:Y:S04]  /*db80*/  STL [R1+0x161c], R24 ;  /* 0x00161c1801007387 */ /* 0x000fe80000100800 */
[----:B------:R-:W4:Y:S04]  /*db90*/  LDL.LU R23, [R1+0x28] ;  /* 0x0000280001177983 */ /* 0x000f280000300800 */
[----:B------:R0:W-:Y:S04]  /*dba0*/  STL [R1+0x15e8], R4 ;  /* 0x0015e80401007387 */ /* 0x0001e80000100800 */
[----:B0-----:R-:W4:Y:S01]  /*dbb0*/  LDL.LU R4, [R1+0x24] ;  /* 0x0000240001047983 */ /* 0x001f220000300800 */
[----:B--2---:R-:W-:-:S05]  /*dbc0*/  LEA R24, P3, R14, R8, 0x1 ;  /* 0x000000080e187211 */ /* 0x004fca00078608ff */
[----:B------:R0:W-:Y:S04]  /*dbd0*/  STL [R1+0x1624], R24 ;  /* 0x0016241801007387 */ /* 0x0001e80000100800 */
[----:B0-----:R-:W2:Y:S01]  /*dbe0*/  LDL.LU R24, [R1+0x20] ;  /* 0x0000200001187983 */ /* 0x001ea20000300800 */
[-C--:B------:R-:W-:Y:S02]  /*dbf0*/  LEA.HI.X.SX32 R7, R7, R21.reuse, 0x1, P1 ;  /* 0x0000001507077211 */ /* 0x080fe400008f0eff */
[----:B------:R-:W-:-:S03]  /*dc00*/  LEA.HI.X.SX32 R6, R6, R21, 0x1, P0 ;  /* 0x0000001506067211 */ /* 0x000fc600000f0eff */
[----:B------:R3:W-:Y:S01]  /*dc10*/  STL [R1+0x15f0], R7 ;  /* 0x0015f00701007387 */ /* 0x0007e20000100800 */
[-C--:B------:R-:W-:Y:S02]  /*dc20*/  LEA.HI.X.SX32 R5, R5, R21.reuse, 0x1, P2 ;  /* 0x0000001505057211 */ /* 0x080fe400010f0eff */
[-C--:B------:R-:W-:Y:S02]  /*dc30*/  LEA.HI.X.SX32 R2, R2, R21.reuse, 0x1, P6 ;  /* 0x0000001502027211 */ /* 0x080fe400030f0eff */
[----:B------:R-:W-:Y:S02]  /*dc40*/  LEA.HI.X.SX32 R20, R20, R21, 0x1, P5 ;  /* 0x0000001514147211 */ /* 0x000fe400028f0eff */
[----:B---3--:R-:W-:-:S05]  /*dc50*/  LEA R7, P1, R12, R8, 0x1 ;  /* 0x000000080c077211 */ /* 0x008fca00078208ff */
[----:B------:R0:W-:Y:S04]  /*dc60*/  STL [R1+0x162c], R7 ;  /* 0x00162c0701007387 */ /* 0x0001e80000100800 */
[----:B0-----:R-:W3:Y:S04]  /*dc70*/  LDL.LU R7, [R1+0x1800] ;  /* 0x0018000001077983 */ /* 0x001ee80000300800 */
[----:B------:R4:W-:Y:S02]  /*dc80*/  STL [R1+0x15f8], R6 ;  /* 0x0015f80601007387 */ /* 0x0009e40000100800 */
[----:B----4-:R-:W-:-:S05]  /*dc90*/  LEA R6, P0, R11, R8, 0x1 ;  /* 0x000000080b067211 */ /* 0x010fca00078008ff */
[----:B------:R0:W-:Y:S04]  /*dca0*/  STL [R1+0x1634], R6 ;  /* 0x0016340601007387 */ /* 0x0001e80000100800 */
[----:B0-----:R-:W4:Y:S04]  /*dcb0*/  LDL.LU R6, [R1+0x17fc] ;  /* 0x0017fc0001067983 */ /* 0x001f280000300800 */
[----:B------:R0:W-:Y:S02]  /*dcc0*/  STL [R1+0x1600], R5 ;  /* 0x0016000501007387 */ /* 0x0001e40000100800 */
[----:B0-----:R-:W-:-:S05]  /*dcd0*/  LEA R5, P2, R19, R8, 0x1 ;  /* 0x0000000813057211 */ /* 0x001fca00078408ff */
[----:B------:R0:W-:Y:S04]  /*dce0*/  STL [R1+0x163c], R5 ;  /* 0x00163c0501007387 */ /* 0x0001e80000100800 */
[----:B0-----:R-:W2:Y:S04]  /*dcf0*/  LDL.LU R5, [R1+0x17f8] ;  /* 0x0017f80001057983 */ /* 0x001ea80000300800 */
[----:B------:R0:W-:Y:S02]  /*dd00*/  STL [R1+0x1608], R2 ;  /* 0x0016080201007387 */ /* 0x0001e40000100800 */
[----:B0-----:R-:W-:-:S05]  /*dd10*/  LEA R2, P6, R17, R8, 0x1 ;  /* 0x0000000811027211 */ /* 0x001fca00078c08ff */
[----:B------:R0:W-:Y:S01]  /*dd20*/  STL [R1+0x1644], R2 ;  /* 0x0016440201007387 */ /* 0x0001e20000100800 */
[----:B------:R-:W-:-:S03]  /*dd30*/  LEA.HI.X.SX32 R18, R18, R21, 0x1, P4 ;  /* 0x0000001512127211 */ /* 0x000fc600020f0eff */
        /* <DEDUP_REMOVED lines=10> */
[----:B0-----:R-:W3:Y:S04]  /*dde0*/  LDL.LU R18, [R1+0x17ec] ;  /* 0x0017ec0001127983 */ /* 0x001ee80000300800 */
        /* <DEDUP_REMOVED lines=42> */
[----:B------:R0:W-:Y:S04]  /*e090*/  STL [R1+0x169c], R13 ;  /* 0x00169c0d01007387 */ /* 0x0001e80000100800 */
[----:B0-----:R-:W3:Y:S04]  /*e0a0*/  LDL.LU R13, [R1+0x17c8] ;  /* 0x0017c800010d7983 */ /* 0x001ee80000300800 */
[----:B------:R2:W-:Y:S02]  /*e0b0*/  STL [R1+0x1668], R3 ;  /* 0x0016680301007387 */ /* 0x0005e40000100800 */
[----:B--2---:R-:W-:-:S05]  /*e0c0*/  LEA R3, P0, R24, R8, 0x1 ;  /* 0x0000000818037211 */ /* 0x004fca00078008ff */
[----:B------:R0:W-:Y:S04]  /*e0d0*/  STL [R1+0x16a4], R3 ;  /* 0x0016a40301007387 */ /* 0x0001e80000100800 */
[----:B0-----:R-:W2:Y:S01]  /*e0e0*/  LDL.LU R3, [R1+0x17c4] ;  /* 0x0017c40001037983 */ /* 0x001ea20000300800 */
[----:B------:R-:W-:-:S05]  /*e0f0*/  LEA.HI.X.SX32 R29, R29, R21, 0x1, P2 ;  /* 0x000000151d1d7211 */ /* 0x000fca00010f0eff */
        /* <DEDUP_REMOVED lines=32> */
[----:B------:R0:W-:Y:S02]  /*e300*/  STL [R1+0x16dc], R24 ;  /* 0x0016dc1801007387 */ /* 0x0001e40000100800 */
[----:B0-----:R-:W-:Y:S02]  /*e310*/  LEA.HI.X.SX32 R24, R3, R21, 0x1, P2 ;  /* 0x0000001503187211 */ /* 0x001fe400010f0eff */
[----:B------:R-:W2:Y:S04]  /*e320*/  LDL.LU R3, [R1+0x17a8] ;  /* 0x0017a80001037983 */ /* 0x000ea80000300800 */
[----:B------:R3:W-:Y:S02]  /*e330*/  STL [R1+0x16a8], R24 ;  /* 0x0016a81801007387 */ /* 0x0007e40000100800 */
[----:B---3--:R-:W-:-:S05]  /*e340*/  LEA R24, P2, R13, R8, 0x1 ;  /* 0x000000080d187211 */ /* 0x008fca00078408ff */
[----:B------:R0:W-:Y:S02]  /*e350*/  STL [R1+0x16e4], R24 ;  /* 0x0016e41801007387 */ /* 0x0001e40000100800 */
[----:B0-----:R-:W-:Y:S02]  /*e360*/  LEA.HI.X.SX32 R24, R29, R21, 0x1, P6 ;  /* 0x000000151d187211 */ /* 0x001fe400030f0eff */
[----:B------:R-:W3:Y:S04]  /*e370*/  LDL.LU R29, [R1+0x17a4] ;  /* 0x0017a400011d7983 */ /* 0x000ee80000300800 */
[----:B------:R0:W-:Y:S02]  /*e380*/  STL [R1+0x16b0], R24 ;  /* 0x0016b01801007387 */ /* 0x0001e40000100800 */
[----:B0-----:R-:W-:-:S05]  /*e390*/  LEA R24, P6, R9, R8, 0x1 ;  /* 0x0000000809187211 */ /* 0x001fca00078c08ff */
[----:B------:R0:W-:Y:S02]  /*e3a0*/  STL [R1+0x16ec], R24 ;  /* 0x0016ec1801007387 */ /* 0x0001e40000100800 */
[----:B0-----:R-:W-:Y:S02]  /*e3b0*/  LEA.HI.X.SX32 R24, R0, R21, 0x1, P5 ;  /* 0x0000001500187211 */ /* 0x001fe400028f0eff */
[----:B------:R-:W3:Y:S04]  /*e3c0*/  LDL.LU R0, [R1+0x17a0] ;  /* 0x0017a00001007983 */ /* 0x000ee80000300800 */
[----:B------:R0:W-:Y:S02]  /*e3d0*/  STL [R1+0x16b8], R24 ;  /* 0x0016b81801007387 */ /* 0x0001e40000100800 */
[----:B0-----:R-:W-:-:S05]  /*e3e0*/  LEA R24, P5, R15, R8, 0x1 ;  /* 0x000000080f187211 */ /* 0x001fca00078a08ff */
[----:B------:R0:W-:Y:S02]  /*e3f0*/  STL [R1+0x16f4], R24 ;  /* 0x0016f41801007387 */ /* 0x0001e40000100800 */
[----:B0-----:R-:W-:Y:S02]  /*e400*/  LEA.HI.X.SX32 R24, R28, R21, 0x1, P4 ;  /* 0x000000151c187211 */ /* 0x001fe400020f0eff */
[----:B------:R0:W5:Y:S04]  /*e410*/  LDL.LU R28, [R1+0x179c] ;  /* 0x00179c00011c7983 */ /* 0x0001680000300800 */
[----:B------:R1:W-:Y:S02]  /*e420*/  STL [R1+0x16c0], R24 ;  /* 0x0016c01801007387 */ /* 0x0003e40000100800 */
[----:B-1----:R-:W-:-:S05]  /*e430*/  LEA R24, P4, R16, R8, 0x1 ;  /* 0x0000000810187211 */ /* 0x002fca00078808ff */
[----:B------:R1:W-:Y:S01]  /*e440*/  STL [R1+0x16fc], R24 ;  /* 0x0016fc1801007387 */ /* 0x0003e20000100800 */
[-C--:B------:R-:W-:Y:S02]  /*e450*/  LEA.HI.X.SX32 R4, R4, R21.reuse, 0x1, P0 ;  /* 0x0000001504047211 */ /* 0x080fe400000f0eff */
[----:B-1----:R-:W-:Y:S02]  /*e460*/  LEA.HI.X.SX32 R24, R27, R21, 0x1, P3 ;  /* 0x000000151b187211 */ /* 0x002fe400018f0eff */
[----:B------:R-:W-:-:S03]  /*e470*/  LEA R27, P3, R17, R8, 0x1 ;  /* 0x00000008111b7211 */ /* 0x000fc600078608ff */
[----:B------:R1:W-:Y:S04]  /*e480*/  STL [R1+0x16c8], R24 ;  /* 0x0016c81801007387 */ /* 0x0003e80000100800 */
[----:B------:R-:W-:Y:S01]  /*e490*/  STL [R1+0x1704], R27 ;  /* 0x0017041b01007387 */ /* 0x000fe20000100800 */
[----:B-1----:R-:W-:Y:S02]  /*e4a0*/  LEA.HI.X.SX32 R24, R23, R21, 0x1, P1 ;  /* 0x0000001517187211 */ /* 0x002fe400008f0eff */
[----:B------:R-:W-:-:S03]  /*e4b0*/  LEA R23, P1, R19, R8, 0x1 ;  /* 0x0000000813177211 */ /* 0x000fc600078208ff */
[----:B------:R1:W-:Y:S04]  /*e4c0*/  STL [R1+0x16d0], R24 ;  /* 0x0016d01801007387 */ /* 0x0003e80000100800 */
[----:B------:R0:W-:Y:S04]  /*e4d0*/  STL [R1+0x170c], R23 ;  /* 0x00170c1701007387 */ /* 0x0001e80000100800 */
[----:B------:R4:W-:Y:S01]  /*e4e0*/  STL [R1+0x16d8], R4 ;  /* 0x0016d80401007387 */ /* 0x0009e20000100800 */
[----:B-1----:R-:W-:Y:S02]  /*e4f0*/  LEA R24, P0, R11, R8, 0x1 ;  /* 0x000000080b187211 */ /* 0x002fe400078008ff */
[----:B0-----:R-:W-:-:S03]  /*e500*/  LEA.HI.X.SX32 R23, R13, R21, 0x1, P2 ;  /* 0x000000150d177211 */ /* 0x001fc600010f0eff */
[----:B------:R-:W-:Y:S01]  /*e510*/  STL [R1+0x1714], R24 ;  /* 0x0017141801007387 */ /* 0x000fe20000100800 */
[----:B----4-:R-:W-:-:S03]  /*e520*/  LEA R4, P2, R12, R8, 0x1 ;  /* 0x000000080c047211 */ /* 0x010fc600078408ff */
[----:B------:R-:W-:Y:S01]  /*e530*/  STL [R1+0x16e0], R23 ;  /* 0x0016e01701007387 */ /* 0x000fe20000100800 */
[-C--:B------:R-:W-:Y:S02]  /*e540*/  LEA.HI.X.SX32 R13, R9, R21.reuse, 0x1, P6 ;  /* 0x00000015090d7211 */ /* 0x080fe400030f0eff */
[----:B------:R-:W-:Y:S01]  /*e550*/  LEA R9, P6, R14, R8, 0x1 ;  /* 0x000000080e097211 */ /* 0x000fe200078c08ff */
[----:B------:R0:W-:Y:S04]  /*e560*/  STL [R1+0x171c], R4 ;  /* 0x00171c0401007387 */ /* 0x0001e80000100800 */
[----:B------:R1:W-:Y:S01]  /*e570*/  STL [R1+0x16e8], R13 ;  /* 0x0016e80d01007387 */ /* 0x0003e20000100800 */
[----:B0-----:R-:W-:-:S03]  /*e580*/  LEA.HI.X.SX32 R4, R15, R21, 0x1, P5 ;  /* 0x000000150f047211 */ /* 0x001fc600028f0eff */
[----:B------:R0:W-:Y:S01]  /*e590*/  STL [R1+0x1724], R9 ;  /* 0x0017240901007387 */ /* 0x0001e20000100800 */
[----:B-1----:R-:W-:-:S03]  /*e5a0*/  LEA R13, P5, R18, R8, 0x1 ;  /* 0x00000008120d7211 */ /* 0x002fc600078a08ff */
[----:B------:R1:W-:Y:S01]  /*e5b0*/  STL [R1+0x16f0], R4 ;  /* 0x0016f00401007387 */ /* 0x0003e20000100800 */
[----:B0-----:R-:W-:-:S03]  /*e5c0*/  LEA.HI.X.SX32 R9, R16, R21, 0x1, P4 ;  /* 0x0000001510097211 */ /* 0x001fc600020f0eff */
[----:B------:R0:W-:Y:S01]  /*e5d0*/  STL [R1+0x172c], R13 ;  /* 0x00172c0d01007387 */ /* 0x0001e20000100800 */
[----:B-1----:R-:W-:-:S03]  /*e5e0*/  LEA R4, P4, R20, R8, 0x1 ;  /* 0x0000000814047211 */ /* 0x002fc600078808ff */
[----:B------:R1:W-:Y:S04]  /*e5f0*/  STL [R1+0x16f8], R9 ;  /* 0x0016f80901007387 */ /* 0x0003e80000100800 */
[----:B------:R4:W-:Y:S01]  /*e600*/  STL [R1+0x1734], R4 ;  /* 0x0017340401007387 */ /* 0x0009e20000100800 */
[----:B0-----:R-:W-:Y:S02]  /*e610*/  LEA.HI.X.SX32 R13, R17, R21, 0x1, P3 ;  /* 0x00000015110d7211 */ /* 0x001fe400018f0eff */
[----:B-1----:R-:W-:-:S03]  /*e620*/  LEA R9, P3, R2, R8, 0x1 ;  /* 0x0000000802097211 */ /* 0x002fc600078608ff */
[----:B------:R0:W-:Y:S01]  /*e630*/  STL [R1+0x1700], R13 ;  /* 0x0017000d01007387 */ /* 0x0001e20000100800 */
[----:B----4-:R-:W-:-:S03]  /*e640*/  LEA.HI.X.SX32 R4, R19, R21, 0x1, P1 ;  /* 0x0000001513047211 */ /* 0x010fc600008f0eff */
[----:B------:R1:W-:Y:S04]  /*e650*/  STL [R1+0x173c], R9 ;  /* 0x00173c0901007387 */ /* 0x0003e80000100800 */
[----:B------:R4:W-:Y:S01]  /*e660*/  STL [R1+0x1708], R4 ;  /* 0x0017080401007387 */ /* 0x0009e20000100800 */
[----:B0-----:R-:W-:Y:S02]  /*e670*/  LEA R13, P1, R5, R8, 0x1 ;  /* 0x00000008050d7211 */ /* 0x001fe400078208ff */
[----:B-1----:R-:W-:-:S03]  /*e680*/  LEA.HI.X.SX32 R9, R11, R21, 0x1, P0 ;  /* 0x000000150b097211 */ /* 0x002fc600000f0eff */
[----:B------:R-:W-:Y:S01]  /*e690*/  STL [R1+0x1744], R13 ;  /* 0x0017440d01007387 */ /* 0x000fe20000100800 */
[----:B----4-:R-:W-:-:S03]  /*e6a0*/  LEA R4, P0, R6, R8, 0x1 ;  /* 0x0000000806047211 */ /* 0x010fc600078008ff */
[----:B------:R0:W-:Y:S01]  /*e6b0*/  STL [R1+0x1710], R9 ;  /* 0x0017100901007387 */ /* 0x0001e20000100800 */
[-C--:B------:R-:W-:Y:S01]  /*e6c0*/  LEA.HI.X.SX32 R11, R12, R21.reuse, 0x1, P2 ;  /* 0x000000150c0b7211 */ /* 0x080fe200010f0eff */
[----:B------:R-:W-:Y:S02]  /*e6d0*/  IMAD R10, R10, c[0x0][0x190], RZ ;  /* 0x000064000a0a7a24 */ /* 0x000fe400078e02ff */
[----:B------:R1:W-:Y:S01]  /*e6e0*/  STL [R1+0x1748], R4 ;  /* 0x0017480401007387 */ /* 0x0003e20000100800 */
[----:B------:R-:W-:Y:S01]  /*e6f0*/  IMAD R26, R26, c[0x0][0x190], RZ ;  /* 0x000064001a1a7a24 */ /* 0x000fe200078e02ff */
[----:B0-----:R-:W-:Y:S02]  /*e700*/  LEA R9, P2, R7, R8, 0x1 ;  /* 0x0000000807097211 */ /* 0x001fe400078408ff */
[----:B------:R0:W-:Y:S01]  /*e710*/  STL [R1+0x1718], R11 ;  /* 0x0017180b01007387 */ /* 0x0001e20000100800 */
[----:B-1----:R-:W-:-:S03]  /*e720*/  LEA.HI.X.SX32 R4, R14, R21, 0x1, P6 ;  /* 0x000000150e047211 */ /* 0x002fc600030f0eff */
[----:B------:R1:W-:Y:S01]  /*e730*/  STL [R1+0x174c], R9 ;  /* 0x00174c0901007387 */ /* 0x0003e20000100800 */
[----:B------:R-:W-:-:S03]  /*e740*/  IMAD R25, R25, c[0x0][0x190], RZ ;  /* 0x0000640019197a24 */ /* 0x000fc600078e02ff */
[----:B------:R4:W-:Y:S01]  /*e750*/  STL [R1+0x1720], R4 ;  /* 0x0017200401007387 */ /* 0x0009e20000100800 */
[----:B0-----:R-:W-:Y:S02]  /*e760*/  LEA R11, P6, R10, R8, 0x1 ;  /* 0x000000080a0b7211 */ /* 0x001fe400078c08ff */
[----:B-1----:R-:W-:-:S03]  /*e770*/  LEA.HI.X.SX32 R9, R18, R21, 0x1, P5 ;  /* 0x0000001512097211 */ /* 0x002fc600028f0eff */
[----:B------:R0:W-:Y:S01]  /*e780*/  STL [R1+0x1750], R11 ;  /* 0x0017500b01007387 */ /* 0x0001e20000100800 */
[----:B----4-:R-:W-:-:S03]  /*e790*/  LEA R4, P5, R26, R8, 0x1 ;  /* 0x000000081a047211 */ /* 0x010fc600078a08ff */
[----:B------:R1:W-:Y:S01]  /*e7a0*/  STL [R1+0x1728], R9 ;  /* 0x0017280901007387 */ /* 0x0003e20000100800 */
[----:B------:R-:W-:-:S03]  /*e7b0*/  IMAD R22, R22, c[0x0][0x190], RZ ;  /* 0x0000640016167a24 */ /* 0x000fc600078e02ff */
[----:B------:R4:W-:Y:S01]  /*e7c0*/  STL [R1+0x1754], R4 ;  /* 0x0017540401007387 */ /* 0x0009e20000100800 */
[----:B0-----:R-:W-:Y:S02]  /*e7d0*/  LEA.HI.X.SX32 R11, R20, R21, 0x1, P4 ;  /* 0x00000015140b7211 */ /* 0x001fe400020f0eff */
[----:B-1----:R-:W-:-:S03]  /*e7e0*/  LEA R9, P4, R25, R8, 0x1 ;  /* 0x0000000819097211 */ /* 0x002fc600078808ff */
[----:B------:R-:W-:Y:S01]  /*e7f0*/  STL [R1+0x1730], R11 ;  /* 0x0017300b01007387 */ /* 0x000fe20000100800 */
[----:B----4-:R-:W-:-:S03]  /*e800*/  LEA.HI.X.SX32 R4, R2, R21, 0x1, P3 ;  /* 0x0000001502047211 */ /* 0x010fc600018f0eff */
[----:B------:R-:W-:Y:S01]  /*e810*/  STL [R1+0x1758], R9 ;  /* 0x0017580901007387 */ /* 0x000fe20000100800 */
[-C--:B------:R-:W-:Y:S02]  /*e820*/  LEA.HI.X.SX32 R2, R5, R21.reuse, 0x1, P1 ;  /* 0x0000001505027211 */ /* 0x080fe400008f0eff */
[----:B------:R-:W-:Y:S01]  /*e830*/  LEA R5, P1, R22, R8, 0x1 ;  /* 0x0000000816057211 */ /* 0x000fe200078208ff */
[----:B------:R0:W-:Y:S04]  /*e840*/  STL [R1+0x1738], R4 ;  /* 0x0017380401007387 */ /* 0x0001e80000100800 */
[----:B------:R-:W-:Y:S01]  /*e850*/  STL [R1+0x1740], R2 ;  /* 0x0017400201007387 */ /* 0x000fe20000100800 */
[----:B0-----:R-:W-:-:S03]  /*e860*/  LEA.HI.X.SX32 R4, R6, R21, 0x1, P0 ;  /* 0x0000001506047211 */ /* 0x001fc600000f0eff */
[----:B------:R0:W-:Y:S04]  /*e870*/  STL [R1+0x137c], R5 ;  /* 0x00137c0501007387 */ /* 0x0001e80000100800 */
[----:B------:R1:W-:Y:S01]  /*e880*/  STL [R1+0x1368], R4 ;  /* 0x0013680401007387 */ /* 0x0003e20000100800 */
[-C--:B0-----:R-:W-:Y:S02]  /*e890*/  LEA.HI.X.SX32 R5, R7, R21.reuse, 0x1, P2 ;  /* 0x0000001507057211 */ /* 0x081fe400010f0eff */
[-C--:B-1----:R-:W-:Y:S02]  /*e8a0*/  LEA.HI.X.SX32 R4, R10, R21.reuse, 0x1, P6 ;  /* 0x000000150a047211 */ /* 0x082fe400030f0eff */
[----:B--2---:R-:W-:Y:S01]  /*e8b0*/  LEA R2, P0, R3, c[0x0][0x160], 0x1 ;  /* 0x0000580003027a11 */ /* 0x004fe200078008ff */
[----:B------:R-:W-:Y:S01]  /*e8c0*/  IMAD.MOV.U32 R24, RZ, RZ, c[0x0][0x188] ;  /* 0x00006200ff187624 */ /* 0x000fe200078e00ff */
[----:B------:R-:W-:-:S03]  /*e8d0*/  LEA.HI.X.SX32 R8, R25, R21, 0x1, P4 ;  /* 0x0000001519087211 */ /* 0x000fc600020f0eff */
[C---:B------:R-:W-:Y:S02]  /*e8e0*/  IMAD R27, R24.reuse, 0x1f, RZ ;  /* 0x0000001f181b7824 */ /* 0x040fe400078e02ff */
[----:B------:R-:W-:Y:S01]  /*e8f0*/  IMAD R24, R24, 0x1e, RZ ;  /* 0x0000001e18187824 */ /* 0x000fe200078e02ff */
[----:B---3--:R-:W-:-:S04]  /*e900*/  LEA R12, P3, R29, c[0x0][0x160], 0x1 ;  /* 0x000058001d0c7a11 */ /* 0x008fc800078608ff */
[----:B------:R-:W-:Y:S02]  /*e910*/  LEA.HI.X.SX32 R13, R29, c[0x0][0x164], 0x1, P3 ;  /* 0x000059001d0d7a11 */ /* 0x000fe400018f0eff */
[----:B------:R0:W5:Y:S04]  /*e920*/  LDL.LU R29, [R1+0x1798] ;  /* 0x00179800011d7983 */ /* 0x0001680000300800 */
[----:B------:R-:W-:Y:S04]  /*e930*/  STL [R1+0x1170], R2 ;  /* 0x0011700201007387 */ /* 0x000fe80000100800 */
[----:B------:R1:W-:Y:S04]  /*e940*/  STL [R1+0x136c], R5 ;  /* 0x00136c0501007387 */ /* 0x0003e80000100800 */
[----:B------:R2:W-:Y:S01]  /*e950*/  STL [R1+0x1370], R4 ;  /* 0x0013700401007387 */ /* 0x0005e20000100800 */
[----:B-1----:R-:W-:-:S02]  /*e960*/  LEA.HI.X.SX32 R5, R26, R21, 0x1, P5 ;  /* 0x000000151a057211 */ /* 0x002fc400028f0eff */
[----:B--2---:R-:W-:Y:S02]  /*e970*/  LEA.HI.X.SX32 R4, R3, c[0x0][0x164], 0x1, P0 ;  /* 0x0000590003047a11 */ /* 0x004fe400000f0eff */
[----:B------:R0:W5:Y:S04]  /*e980*/  LDL.LU R3, [R1+0x1794] ;  /* 0x0017940001037983 */ /* 0x0001680000300800 */
[----:B------:R-:W-:Y:S04]  /*e990*/  STL.64 [R1+0x10c8], R12 ;  /* 0x0010c80c01007387 */ /* 0x000fe80000100a00 */
[----:B------:R-:W-:Y:S04]  /*e9a0*/  STL [R1+0x116c], R4 ;  /* 0x00116c0401007387 */ /* 0x000fe80000100800 */
[----:B------:R1:W-:Y:S01]  /*e9b0*/  STL [R1+0x1374], R5 ;  /* 0x0013740501007387 */ /* 0x0003e20000100800 */
[----:B------:R-:W-:-:S03]  /*e9c0*/  IMAD.WIDE R6, R27, 0x2, R12 ;  /* 0x000000021b067825 */ /* 0x000fc600078e020c */
[----:B------:R2:W-:Y:S01]  /*e9d0*/  STL [R1+0x1378], R8 ;  /* 0x0013780801007387 */ /* 0x0005e20000100800 */
[----:B-1----:R-:W-:Y:S02]  /*e9e0*/  IMAD.MOV.U32 R5, RZ, RZ, R4 ;  /* 0x000000ffff057224 */ /* 0x002fe400078e0004 */
[----:B------:R-:W-:Y:S01]  /*e9f0*/  IMAD.MOV.U32 R4, RZ, RZ, R2 ;  /* 0x000000ffff047224 */ /* 0x000fe200078e0002 */
[----:B------:R-:W-:-:S03]  /*ea00*/  LEA.HI.X.SX32 R2, R22, R21, 0x1, P1 ;  /* 0x0000001516027211 */ /* 0x000fc600008f0eff */
[----:B--2---:R-:W-:Y:S02]  /*ea10*/  IMAD.WIDE R8, R27, 0x2, R4 ;  /* 0x000000021b087825 */ /* 0x004fe400078e0204 */
[----:B------:R-:W-:Y:S02]  /*ea20*/  STL [R1+0x1174], R2 ;  /* 0x0011740201007387 */ /* 0x000fe40000100800 */
[----:B------:R-:W-:Y:S02]  /*ea30*/  IMAD.MOV.U32 R27, RZ, RZ, c[0x0][0x188] ;  /* 0x00006200ff1b7624 */ /* 0x000fe400078e00ff */
[----:B------:R-:W-:Y:S04]  /*ea40*/  STL [R1+0x117c], R6 ;  /* 0x00117c0601007387 */ /* 0x000fe80000100800 */
[----:B------:R1:W-:Y:S01]  /*ea50*/  STL [R1+0x1178], R7 ;  /* 0x0011780701007387 */ /* 0x0003e20000100800 */
[----:B------:R-:W-:-:S03]  /*ea60*/  IMAD R10, R27, 0x1d, RZ ;  /* 0x0000001d1b0a7824 */ /* 0x000fc600078e02ff */
[----:B------:R-:W-:Y:S01]  /*ea70*/  STL [R1+0x119c], R8 ;  /* 0x00119c0801007387 */ /* 0x000fe20000100800 */
[----:B-1----:R-:W-:-:S03]  /*ea80*/  IMAD.WIDE R6, R24, 0x2, R12 ;  /* 0x0000000218067825 */ /* 0x002fc600078e020c */
[----:B------:R1:W-:Y:S04]  /*ea90*/  STL [R1+0x1198], R9 ;  /* 0x0011980901007387 */ /* 0x0003e80000100800 */
[----:B------:R-:W-:Y:S04]  /*eaa0*/  STL [R1+0x11a4], R6 ;  /* 0x0011a40601007387 */ /* 0x000fe80000100800 */
[----:B------:R2:W-:Y:S01]  /*eab0*/  STL [R1+0x11a0], R7 ;  /* 0x0011a00701007387 */ /* 0x0005e20000100800 */
[----:B-1----:R-:W-:-:S04]  /*eac0*/  IMAD.WIDE R8, R24, 0x2, R4 ;  /* 0x0000000218087825 */ /* 0x002fc800078e0204 */
[----:B------:R-:W-:Y:S01]  /*ead0*/  IMAD R2, R27, 0x1c, RZ ;  /* 0x0000001c1b027824 */ /* 0x000fe200078e02ff */
[----:B------:R-:W-:Y:S01]  /*eae0*/  STL [R1+0x11ac], R8 ;  /* 0x0011ac0801007387 */ /* 0x000fe20000100800 */
[----:B--2---:R-:W-:-:S03]  /*eaf0*/  IMAD.WIDE R6, R10, 0x2, R12 ;  /* 0x000000020a067825 */ /* 0x004fc600078e020c */
[----:B------:R1:W-:Y:S01]  /*eb00*/  STL [R1+0x11a8], R9 ;  /* 0x0011a80901007387 */ /* 0x0003e20000100800 */
[----:B------:R-:W-:-:S03]  /*eb10*/  IMAD.WIDE R10, R10, 0x2, R4 ;  /* 0x000000020a0a7825 */ /* 0x000fc600078e0204 */
[----:B------:R-:W-:Y:S04]  /*eb20*/  STL [R1+0x11b4], R6 ;  /* 0x0011b40601007387 */ /* 0x000fe80000100800 */
[----:B------:R2:W-:Y:S04]  /*eb30*/  STL [R1+0x11b0], R7 ;  /* 0x0011b00701007387 */ /* 0x0005e80000100800 */
[----:B------:R3:W-:Y:S01]  /*eb40*/  STL [R1+0x11bc], R10 ;  /* 0x0011bc0a01007387 */ /* 0x0007e20000100800 */
[----:B-1----:R-:W-:-:S04]  /*eb50*/  IMAD.WIDE R8, R2, 0x2, R4 ;  /* 0x0000000202087825 */ /* 0x002fc800078e0204 */
[----:B--2---:R-:W-:Y:S01]  /*eb60*/  IMAD.WIDE R6, R2, 0x2, R12 ;  /* 0x0000000202067825 */ /* 0x004fe200078e020c */
[----:B------:R-:W-:Y:S03]  /*eb70*/  STL [R1+0x11b8], R11 ;  /* 0x0011b80b01007387 */ /* 0x000fe60000100800 */
[C---:B---3--:R-:W-:Y:S01]  /*eb80*/  IMAD R10, R27.reuse, 0x1b, RZ ;  /* 0x0000001b1b0a7824 */ /* 0x048fe200078e02ff */
[----:B------:R-:W-:Y:S04]  /*eb90*/  STL [R1+0x11c4], R6 ;  /* 0x0011c40601007387 */ /* 0x000fe80000100800 */
[----:B------:R1:W-:Y:S01]  /*eba0*/  STL [R1+0x11c0], R7 ;  /* 0x0011c00701007387 */ /* 0x0003e20000100800 */
[----:B------:R-:W-:-:S03]  /*ebb0*/  IMAD R2, R27, 0x1a, RZ ;  /* 0x0000001a1b027824 */ /* 0x000fc600078e02ff */
[----:B------:R-:W-:Y:S01]  /*ebc0*/  STL [R1+0x11cc], R8 ;  /* 0x0011cc0801007387 */ /* 0x000fe20000100800 */
[----:B-1----:R-:W-:-:S03]  /*ebd0*/  IMAD.WIDE R6, R10, 0x2, R12 ;  /* 0x000000020a067825 */ /* 0x002fc600078e020c */
        /* <DEDUP_REMOVED lines=67> */
[----:B------:R-:W-:-:S03]  /*f010*/  IMAD.SHL.U32 R2, R27, 0x10, RZ ;  /* 0x000000101b027824 */ /* 0x000fc600078e00ff */
        /* <DEDUP_REMOVED lines=104> */
[----:B------:R-:W-:Y:S01]  /*f6a0*/  STL [R1+0x135c], R10 ;  /* 0x00135c0a01007387 */ /* 0x000fe20000100800 */
[----:B-1----:R-:W-:-:S03]  /*f6b0*/  IMAD.WIDE R8, R27, 0x2, R12 ;  /* 0x000000021b087825 */ /* 0x002fc600078e020c */
[----:B------:R1:W-:Y:S01]  /*f6c0*/  STL [R1+0x1358], R11 ;  /* 0x0013580b01007387 */ /* 0x0003e20000100800 */
[----:B--2---:R-:W-:-:S05]  /*f6d0*/  IMAD.WIDE R6, R2, 0x2, R12 ;  /* 0x0000000202067825 */ /* 0x004fca00078e020c */
[----:B------:R2:W-:Y:S01]  /*f6e0*/  STL [R1+0x1364], R6 ;  /* 0x0013640601007387 */ /* 0x0005e20000100800 */
[----:B-1----:R-:W-:-:S03]  /*f6f0*/  IMAD.WIDE R10, R2, 0x2, R4 ;  /* 0x00000002020a7825 */ /* 0x002fc600078e0204 */
[----:B------:R-:W-:Y:S01]  /*f700*/  STL [R1+0x1360], R7 ;  /* 0x0013600701007387 */ /* 0x000fe20000100800 */
[----:B------:R-:W-:-:S03]  /*f710*/  IMAD.WIDE R4, R27, 0x2, R4 ;  /* 0x000000021b047825 */ /* 0x000fc600078e0204 */
[----:B------:R-:W-:Y:S04]  /*f720*/  STL [R1+0x1184], R10 ;  /* 0x0011840a01007387 */ /* 0x000fe80000100800 */
[----:B------:R-:W-:Y:S04]  /*f730*/  STL [R1+0x1180], R11 ;  /* 0x0011800b01007387 */ /* 0x000fe80000100800 */
[----:B------:R-:W-:Y:S04]  /*f740*/  STL [R1+0x118c], R8 ;  /* 0x00118c0801007387 */ /* 0x000fe80000100800 */
[----:B------:R-:W-:Y:S04]  /*f750*/  STL [R1+0x1188], R9 ;  /* 0x0011880901007387 */ /* 0x000fe80000100800 */
[----:B------:R1:W-:Y:S04]  /*f760*/  STL [R1+0x1194], R4 ;  /* 0x0011940401007387 */ /* 0x0003e80000100800 */
[----:B------:R3:W-:Y:S04]  /*f770*/  STL [R1+0x1190], R5 ;  /* 0x0011900501007387 */ /* 0x0007e80000100800 */
[----:B------:R-:W-:Y:S04]  /*f780*/  STL [R1+0x1168], RZ ;  /* 0x001168ff01007387 */ /* 0x000fe80000100800 */
        /* <DEDUP_REMOVED lines=894> */
[----:B------:R-:W4:Y:S04]  /*12f70*/  S2R R24, SR_TID.X ;  /* 0x0000000000187919 */ /* 0x000f280000002100 */
        /* <DEDUP_REMOVED lines=20> */
[----:B------:R-:W-:Y:S01]  /*130c0*/  STL [R1+0x2d8], RZ ;  /* 0x0002d8ff01007387 */ /* 0x000fe20000100800 */
[----:B----4-:R-:W-:-:S03]  /*130d0*/  LOP3.LUT R24, R24, 0x7f, RZ, 0xc0, !PT ;  /* 0x0000007f18187812 */ /* 0x010fc600078ec0ff */
[----:B------:R-:W-:Y:S04]  /*130e0*/  STL [R1+0x2dc], RZ ;  /* 0x0002dcff01007387 */ /* 0x000fe80000100800 */
[----:B------:R-:W-:Y:S04]  /*130f0*/  STL [R1+0x2c0], RZ ;  /* 0x0002c0ff01007387 */ /* 0x000fe80000100800 */
[----:B------:R-:W-:Y:S04]  /*13100*/  STL [R1+0x2c4], RZ ;  /* 0x0002c4ff01007387 */ /* 0x000fe80000100800 */
[----:B------:R-:W-:Y:S04]  /*13110*/  STL [R1+0x2c8], RZ ;  /* 0x0002c8ff01007387 */ /* 0x000fe80000100800 */
[----:B------:R-:W-:Y:S01]  /*13120*/  STL [R1+0x2cc], RZ ;  /* 0x0002ccff01007387 */ /* 0x000fe20000100800 */
[----:B--2---:R-:W-:-:S03]  /*13130*/  IMAD.SHL.U32 R6, R24, 0x2, RZ ;  /* 0x0000000218067824 */ /* 0x004fc600078e00ff */
[----:B------:R-:W-:Y:S04]  /*13140*/  STL [R1+0x2b0], RZ ;  /* 0x0002b0ff01007387 */ /* 0x000fe80000100800 */
[----:B------:R-:W-:Y:S04]  /*13150*/  STL [R1+0x2b4], RZ ;  /* 0x0002b4ff01007387 */ /* 0x000fe80000100800 */
[----:B------:R-:W-:Y:S04]  /*13160*/  STL [R1+0x2b8], RZ ;  /* 0x0002b8ff01007387 */ /* 0x000fe80000100800 */
[----:B------:R-:W-:Y:S04]  /*13170*/  STL [R1+0x2bc], RZ ;  /* 0x0002bcff01007387 */ /* 0x000fe80000100800 */
[----:B------:R-:W3:Y:S04]  /*13180*/  LDL.LU R24, [R1+0x20c] ;  /* 0x00020c0001187983 */ /* 0x000ee80000300800 */
        /* <DEDUP_REMOVED lines=27> */
[----:B-1----:R-:W-:-:S03]  /*13340*/  IMAD.SHL.U32 R4, R27, 0x20, RZ ;  /* 0x000000201b047824 */ /* 0x002fc600078e00ff */
[----:B------:R-:W1:Y:S02]  /*13350*/  S2R R27, SR_TID.X ;  /* 0x00000000001b7919 */ /* 0x000e640000002100 */
[----:B------:R-:W-:Y:S01]  /*13360*/  SHF.R.S32.HI R2, RZ, 0x1f, R4 ;  /* 0x0000001fff027819 */ /* 0x000fe20000011404 */
[----:B------:R-:W-:Y:S02]  /*13370*/  ULDC UR4, c[0x0][0x18c] ;  /* 0x0000630000047ab9 */ /* 0x000fe40000000800 */
[----:B------:R-:W-:Y:S01]  /*13380*/  USHF.L.U32 UR4, UR4, 0x5, URZ ;  /* 0x0000000504047899 */ /* 0x000fe2000800063f */
[----:B------:R-:W-:Y:S02]  /*13390*/  SHF.L.U64.HI R2, R4, 0x1, R2 ;  /* 0x0000000104027819 */ /* 0x000fe40000010202 */
[C---:B------:R-:W-:Y:S02]  /*133a0*/  LOP3.LUT R4, R6.reuse, 0x10, RZ, 0x3c, !PT ;  /* 0x0000001006047812 */ /* 0x040fe400078e3cff */
[C---:B------:R-:W-:Y:S01]  /*133b0*/  LOP3.LUT R4, R6.reuse, 0x30, RZ, 0x3c, !PT ;  /* 0x0000003006047812 */ /* 0x040fe200078e3cff */
[----:B------:R-:W-:Y:S01]  /*133c0*/  USHF.R.S32.HI UR5, URZ, 0x1f, UR4 ;  /* 0x0000001f3f057899 */ /* 0x000fe20008011404 */
[----:B------:R-:W-:Y:S01]  /*133d0*/  LOP3.LUT R4, R6, 0x50, RZ, 0x3c, !PT ;  /* 0x0000005006047812 */ /* 0x000fe200078e3cff */
[----:B-1----:R-:W-:-:S02]  /*133e0*/  IMAD.SHL.U32 R23, R27, 0x2, RZ ;  /* 0x000000021b177824 */ /* 0x002fc400078e00ff */
[----:B------:R-:W-:Y:S01]  /*133f0*/  IMAD.SHL.U32 R27, R27, 0x100, RZ ;  /* 0x000001001b1b7824 */ /* 0x000fe200078e00ff */
[----:B------:R-:W-:Y:S02]  /*13400*/  LOP3.LUT R7, R6, 0x60, RZ, 0x3c, !PT ;  /* 0x0000006006077812 */ /* 0x000fe400078e3cff */
[----:B------:R-:W-:Y:S01]  /*13410*/  LOP3.LUT R4, R0, 0x20, RZ, 0x3c, !PT ;  /* 0x0000002000047812 */ /* 0x000fe200078e3cff */
[----:B------:R-:W-:Y:S02]  /*13420*/  USHF.L.U32 UR8, UR4, 0x1, URZ ;  /* 0x0000000104087899 */ /* 0x000fe4000800063f */
[----:B------:R-:W-:Y:S01]  /*13430*/  USHF.L.U64.HI UR5, UR4, 0x1, UR5 ;  /* 0x0000000104057899 */ /* 0x000fe20008010205 */
[----:B---3--:R-:W-:-:S05]  /*13440*/  SHF.R.S32.HI R5, RZ, 0x5, R24 ;  /* 0x00000005ff057819 */ /* 0x008fca0000011418 */
[----:B------:R1:W-:Y:S04]  /*13450*/  STL [R1+0x1768], R5 ;  /* 0x0017680501007387 */ /* 0x0003e80000100800 */
        /* <DEDUP_REMOVED lines=51> */
[----:B------:R-:W2:Y:S04]  /*13790*/  S2R R24, SR_TID.X ;  /* 0x0000000000187919 */ /* 0x000ea80000002100 */
        /* <DEDUP_REMOVED lines=20> */
[----:B--2---:R-:W-:-:S03]  /*138e0*/  LOP3.LUT R24, R24, 0x7, RZ, 0xc0, !PT ;  /* 0x0000000718187812 */ /* 0x004fc600078ec0ff */
[----:B------:R0:W-:Y:S04]  /*138f0*/  STL [R1+0xc8], RZ ;  /* 0x0000c8ff01007387 */ /* 0x0001e80000100800 */
[----:B------:R0:W-:Y:S01]  /*13900*/  STL [R1+0xcc], RZ ;  /* 0x0000ccff01007387 */ /* 0x0001e20000100800 */
[----:B------:R-:W-:-:S05]  /*13910*/  IMAD R24, R24, 0x210, RZ ;  /* 0x0000021018187824 */ /* 0x000fca00078e02ff */
[----:B------:R-:W-:Y:S02]  /*13920*/  LOP3.LUT R24, R24, 0x10, R23, 0x78, !PT ;  /* 0x0000001018187812 */ /* 0x000fe400078e7817 */
[----:B-1----:R-:W-:Y:S02]  /*13930*/  LOP3.LUT R5, R6, 0x20, RZ, 0x3c, !PT ;  /* 0x0000002006057812 */ /* 0x002fe400078e3cff */
[----:B------:R-:W-:Y:S02]  /*13940*/  LOP3.LUT R24, R24, 0x1000, R27, 0xf8, !PT ;  /* 0x0000100018187812 */ /* 0x000fe400078ef81b */
[C---:B------:R-:W-:Y:S02]  /*13950*/  LOP3.LUT R5, R6.reuse, 0x40, RZ, 0x3c, !PT ;  /* 0x0000004006057812 */ /* 0x040fe400078e3cff */
[----:B------:R-:W-:Y:S02]  /*13960*/  LOP3.LUT R5, R6, 0x70, RZ, 0x3c, !PT ;  /* 0x0000007006057812 */ /* 0x000fe400078e3cff */
[----:B------:R-:W-:-:S02]  /*13970*/  LOP3.LUT R6, R24, 0x20, RZ, 0x3c, !PT ;  /* 0x0000002018067812 */ /* 0x000fc400078e3cff */
[C---:B------:R-:W-:Y:S02]  /*13980*/  LOP3.LUT R5, R24.reuse, 0x40, RZ, 0x3c, !PT ;  /* 0x0000004018057812 */ /* 0x040fe400078e3cff */
[----:B0-----:R-:W-:Y:S02]  /*13990*/  LOP3.LUT R4, R24, 0x60, RZ, 0x3c, !PT ;  /* 0x0000006018047812 */ /* 0x001fe400078e3cff */
.L_x_2:
[----:B-----5:R-:W2:Y:S01]  /*139a0*/  LDL R7, [R1+0x116c] ;  /* 0x00116c0001077983 */ /* 0x020ea20000100800 */
[----:B0-----:R-:W-:-:S03]  /*139b0*/  IMAD.MOV.U32 R4, RZ, RZ, c[0x0][0x180] ;  /* 0x00006000ff047624 */ /* 0x001fc600078e00ff */
[----:B--2---:R0:W-:Y:S04]  /*139c0*/  STL [R1+0x3c04], R7 ;  /* 0x003c040701007387 */ /* 0x0041e80000100800 */
[----:B------:R-:W2:Y:S04]  /*139d0*/  LDL R6, [R1+0x1170] ;  /* 0x0011700001067983 */ /* 0x000ea80000100800 */
[----:B0-----:R-:W3:Y:S04]  /*139e0*/  LDL R7, [R1+0x1168] ;  /* 0x0011680001077983 */ /* 0x001ee80000100800 */
[----:B------:R-:W-:Y:S04]  /*139f0*/  STL [R1+0x3bd0], R25 ;  /* 0x003bd01901007387 */ /* 0x000fe80000100800 */
        /* <DEDUP_REMOVED lines=45> */
[----:B-----5:R-:W-:Y:S04]  /*13cd0*/  STL [R1+0x179c], R29 ;  /* 0x00179c1d01007387 */ /* 0x020fe80000100800 */
[----:B------:R-:W-:Y:S04]  /*13ce0*/  STL [R1+0x3af8], R29 ;  /* 0x003af81d01007387 */ /* 0x000fe80000100800 */
[----:B------:R-:W-:Y:S04]  /*13cf0*/  STL [R1+0x3afc], R29 ;  /* 0x003afc1d01007387 */ /* 0x000fe80000100800 */
[----:B------:R-:W-:Y:S04]  /*13d00*/  STL [R1+0x1798], R28 ;  /* 0x0017981c01007387 */ /* 0x000fe80000100800 */
[----:B------:R0:W-:Y:S04]  /*13d10*/  STL [R1+0x1794], R3 ;  /* 0x0017940301007387 */ /* 0x0001e80000100800 */
[----:B0-----:R-:W4:Y:S01]  /*13d20*/  LDL.LU R3, [R1+0x1380] ;  /* 0x0013800001037983 */ /* 0x001f220000300800 */
[----:B---3--:R-:W-:-:S03]  /*13d30*/  IMAD R4, R7, -0x20, R4 ;  /* 0xffffffe007047824 */ /* 0x008fc600078e0204 */
[----:B------:R-:W2:Y:S02]  /*13d40*/  LDL.LU R7, [R1+0x3c04] ;  /* 0x003c040001077983 */ /* 0x000ea40000300800 */
[----:B------:R-:W-:Y:S02]  /*13d50*/  ISETP.GT.AND P0, PT, R4, RZ, PT ;  /* 0x000000ff0400720c */ /* 0x000fe40003f04270 */
[----:B------:R-:W-:-:S11]  /*13d60*/  PRMT R25, RZ, 0x7610, R25 ;  /* 0x00007610ff197816 */ /* 0x000fd60000000019 */
[----:B--2---:R-:W2:Y:S04]  /*13d70*/  @P0 LDG.E.U16 R25, [R6.64] ;  /* 0x0000000606190981 */ /* 0x004ea8000c1e1500 */
[----:B--2---:R0:W-:Y:S04]  /*13d80*/  STL [R1+0x34], R25 ;  /* 0x0000341901007387 */ /* 0x0041e80000100800 */
[----:B0-----:R-:W2:Y:S04]  /*13d90*/  LDL.LU R25, [R1+0x3c00] ;  /* 0x003c000001197983 */ /* 0x001ea80000300800 */
[----:B------:R-:W3:Y:S01]  /*13da0*/  LDL.64 R6, [R1+0x10c8] ;  /* 0x0010c80001067983 */ /* 0x000ee20000100a00 */
[----:B--2---:R-:W-:-:S06]  /*13db0*/  PRMT R25, RZ, 0x7610, R25 ;  /* 0x00007610ff197816 */ /* 0x004fcc0000000019 */
[----:B---3--:R-:W2:Y:S01]  /*13dc0*/  @P0 LDG.E.U16 R25, [R6.64] ;  /* 0x0000000606190981 */ /* 0x008ea2000c1e1500 */
[----:B------:R-:W-:-:S03]  /*13dd0*/  ISETP.GT.AND P1, PT, R4, 0x1, PT ;  /* 0x000000010400780c */ /* 0x000fc60003f24270 */
[----:B--2---:R0:W-:Y:S04]  /*13de0*/  STL [R1+0x30], R25 ;  /* 0x0000301901007387 */ /* 0x0041e80000100800 */
[----:B0-----:R-:W2:Y:S04]  /*13df0*/  LDL.LU R25, [R1+0x3bfc] ;  /* 0x003bfc0001197983 */ /* 0x001ea80000300800 */
[----:B------:R-:W3:Y:S04]  /*13e00*/  LDL R6, [R1+0x1190] ;  /* 0x0011900001067983 */ /* 0x000ee80000100800 */
[----:B------:R-:W3:Y:S01]  /*13e10*/  LDL R7, [R1+0x1194] ;  /* 0x0011940001077983 */ /* 0x000ee20000100800 */
[----:B--2---:R-:W-:-:S02]  /*13e20*/  PRMT R25, RZ, 0x7610, R25 ;  /* 0x00007610ff197816 */ /* 0x004fc40000000019 */
[----:B---3--:R-:W-:-:S04]  /*13e30*/  @P1 LOP3.LUT R7, R7, R6, RZ, 0x3c, !PT ;  /* 0x0000000607071212 */ /* 0x008fc800078e3cff */
[----:B------:R-:W-:-:S04]  /*13e40*/  @P1 LOP3.LUT R6, R7, R6, RZ, 0x3c, !PT ;  /* 0x0000000607061212 */ /* 0x000fc800078e3cff */
[----:B------:R-:W-:-:S05]  /*13e50*/  @P1 LOP3.LUT R7, R7, R6, RZ, 0x3c, !PT ;  /* 0x0000000607071212 */ /* 0x000fca00078e3cff */
[----:B------:R-:W2:Y:S04]  /*13e60*/  @P1 LDG.E.U16 R25, [R6.64] ;  /* 0x0000000606191981 */ /* 0x000ea8000c1e1500 */
        /* <DEDUP_REMOVED lines=8> */
[----:B------:R-:W2:Y:S01]  /*13ef0*/  @P1 LDG.E.U16 R25, [R6.64] ;  /* 0x0000000606191981 */ /* 0x000ea2000c1e1500 */
        /* <DEDUP_REMOVED lines=14> */
[----:B------:R-:W-:-:S02]  /*13fe0*/  PRMT R2, RZ, 0x7610, R2 ;  /* 0x00007610ff027816 */ /* 0x000fc40000000002 */
[----:B---3--:R-:W-:-:S04]  /*13ff0*/  @P0 LOP3.LUT R7, R7, R6, RZ, 0x3c, !PT ;  /* 0x0000000607070212 */ /* 0x008fc800078e3cff */
[----:B------:R-:W-:-:S04]  /*14000*/  @P0 LOP3.LUT R6, R7, R6, RZ, 0x3c, !PT ;  /* 0x0000000607060212 */ /* 0x000fc800078e3cff */
[----:B------:R-:W-:-:S05]  /*14010*/  @P0 LOP3.LUT R7, R7, R6, RZ, 0x3c, !PT ;  /* 0x0000000607070212 */ /* 0x000fca00078e3cff */
[----:B------:R0:W3:Y:S04]  /*14020*/  @P0 LDG.E.U16 R2, [R6.64] ;  /* 0x0000000606020981 */ /* 0x0000e8000c1e1500 */
[----:B0-----:R-:W3:Y:S04]  /*14030*/  LDL R6, [R1+0x1358] ;  /* 0x0013580001067983 */ /* 0x001ee80000100800 */
[----:B------:R-:W3:Y:S01]  /*14040*/  LDL R7, [R1+0x135c] ;  /* 0x00135c0001077983 */ /* 0x000ee20000100800 */
[----:B------:R-:W-:Y:S02]  /*14050*/  ISETP.GT.AND P1, PT, R4, 0x3, PT ;  /* 0x000000030400780c */ /* 0x000fe40003f24270 */
[----:B--2---:R-:W-:-:S11]  /*14060*/  PRMT R25, RZ, 0x7610, R25 ;  /* 0x00007610ff197816 */ /* 0x004fd60000000019 */
[----:B---3--:R-:W-:-:S04]  /*14070*/  @P1 LOP3.LUT R7, R7, R6, RZ, 0x3c, !PT ;  /* 0x0000000607071212 */ /* 0x008fc800078e3cff */
[----:B------:R-:W-:-:S04]  /*14080*/  @P1 LOP3.LUT R6, R7, R6, RZ, 0x3c, !PT ;  /* 0x0000000607061212 */ /* 0x000fc800078e3cff */
[----:B------:R-:W-:-:S05]  /*14090*/  @P1 LOP3.LUT R7, R7, R6, RZ, 0x3c, !PT ;  /* 0x0000000607071212 */ /* 0x000fca00078e3cff */
[----:B------:R-:W2:Y:S04]  /*140a0*/  @P1 LDG.E.U16 R25, [R6.64] ;  /* 0x0000000606191981 */ /* 0x000ea8000c1e1500 */
[----:B------:R-:W-:Y:S04]  /*140b0*/  STL [R1+0x3b50], R2 ;  /* 0x003b500201007387 */ /* 0x000fe80000100800 */
[----:B------:R-:W-:Y:S04]  /*140c0*/  STL [R1+0x3b58], R2 ;  /* 0x003b580201007387 */ /* 0x000fe80000100800 */
[----:B------:R-:W-:Y:S04]  /*140d0*/  STL [R1+0x3b5c], R2 ;  /* 0x003b5c0201007387 */ /* 0x000fe80000100800 */
[----:B------:R-:W-:Y:S04]  /*140e0*/  STL [R1+0x3b60], R2 ;  /* 0x003b600201007387 */ /* 0x000fe80000100800 */
[----:B------:R-:W-:Y:S04]  /*140f0*/  STL [R1+0x3b64], R2 ;  /* 0x003b640201007387 */ /* 0x000fe80000100800 */
[----:B------:R-:W-:Y:S04]  /*14100*/  STL [R1+0x3b68], R2 ;  /* 0x003b680201007387 */ /* 0x000fe80000100800 */
        /* <DEDUP_REMOVED lines=84> */
[----:B------:R-:W3:Y:S01]  /*14650*/  @P1 LDG.E.U16 R24, [R6.64] ;  /* 0x0000000606181981 */ /* 0x000ee2000c1e1500 */
[----:B------:R-:W-:-:S03]  /*14660*/  ISETP.GT.AND P0, PT, R4, 0x8, PT ;  /* 0x000000080400780c */ /* 0x000fc60003f04270 */
[----:B---3--:R0:W-:Y:S04]  /*14670*/  STL [R1+0x1160], R24 ;  /* 0x0011601801007387 */ /* 0x0081e80000100800 */
[----:B0-----:R-:W3:Y:S04]  /*14680*/  LDL.LU R24, [R1+0x3bcc] ;  /* 0x003bcc0001187983 */ /* 0x001ee80000300800 */
[----:B------:R-:W3:Y:S04]  /*14690*/  LDL R6, [R1+0x1308] ;  /* 0x0013080001067983 */ /* 0x000ee80000100800 */
[----:B------:R-:W3:Y:S01]  /*146a0*/  LDL R7, [R1+0x130c] ;  /* 0x00130c0001077983 */ /* 0x000ee20000100800 */
[----:B--2---:R-:W-:-:S02]  /*146b0*/  PRMT R25, RZ, 0x7610, R25 ;  /* 0x00007610ff197816 */ /* 0x004fc40000000019 */
[----:B---3--:R-:W-:-:S04]  /*146c0*/  @P0 LOP3.LUT R7, R7, R6, RZ, 0x3c, !PT ;  /* 0x0000000607070212 */ /* 0x008fc800078e3cff */
[----:B------:R-:W-:-:S04]  /*146d0*/  @P0 LOP3.LUT R6, R7, R6, RZ, 0x3c, !PT ;  /* 0x0000000607060212 */ /* 0x000fc800078e3cff */
[----:B------:R-:W-:-:S05]  /*146e0*/  @P0 LOP3.LUT R7, R7, R6, RZ, 0x3c, !PT ;  /* 0x0000000607070212 */ /* 0x000fca00078e3cff */
[----:B------:R0:W2:Y:S04]  /*146f0*/  @P0 LDG.E.U16 R25, [R6.64] ;  /* 0x0000000606190981 */ /* 0x0000a8000c1e1500 */
[----:B0-----:R-:W3:Y:S04]  /*14700*/  LDL R6, [R1+0x1300] ;  /* 0x0013000001067983 */ /* 0x001ee80000100800 */
[----:B------:R-:W3:Y:S01]  /*14710*/  LDL R7, [R1+0x1304] ;  /* 0x0013040001077983 */ /* 0x000ee20000100800 */
[----:B------:R-:W-:Y:S02]  /*14720*/  PRMT R24, RZ, 0x7610, R24 ;  /* 0x00007610ff187816 */ /* 0x000fe40000000018 */
[----:B---3--:R-:W-:-:S04]  /*14730*/  @P0 LOP3.LUT R7, R7, R6, RZ, 0x3c, !PT ;  /* 0x0000000607070212 */ /* 0x008fc800078e3cff */
[----:B------:R-:W-:-:S04]  /*14740*/  @P0 LOP3.LUT R6, R7, R6, RZ, 0x3c, !PT ;  /* 0x0000000607060212 */ /* 0x000fc800078e3cff */
[----:B------:R-:W-:-:S05]  /*14750*/  @P0 LOP3.LUT R7, R7, R6, RZ, 0x3c, !PT ;  /* 0x0000000607070212 */ /* 0x000fca00078e3cff */
[----:B------:R0:W3:Y:S04]  /*14760*/  @P0 LDG.E.U16 R24, [R6.64] ;  /* 0x0000000606180981 */ /* 0x0000e8000c1e1500 */
[----:B0-----:R-:W2:Y:S04]  /*14770*/  LDL R6, [R1+0x12f8] ;  /* 0x0012f80001067983 */ /* 0x001ea80000100800 */
[----:B------:R-:W2:Y:S01]  /*14780*/  LDL R7, [R1+0x12fc] ;  /* 0x0012fc0001077983 */ /* 0x000ea20000100800 */
[----:B------:R-:W-:Y:S02]  /*14790*/  ISETP.GT.AND P1, PT, R4, 0x9, PT ;  /* 0x000000090400780c */ /* 0x000fe40003f24270 */
[----:B------:R-:W-:-:S11]  /*147a0*/  PRMT R5, RZ, 0x7610, R5 ;  /* 0x00007610ff057816 */ /* 0x000fd60000000005 */
[----:B--2---:R-:W-:-:S04]  /*147b0*/  @P1 LOP3.LUT R7, R7, R6, RZ, 0x3c, !PT ;  /* 0x0000000607071212 */ /* 0x004fc800078e3cff */
        /* <DEDUP_REMOVED lines=21> */
[----:B------:R-:W3:Y:S04]  /*14910*/  @P0 LDG.E.U16 R15, [R6.64] ;  /* 0x00000006060f0981 */ /* 0x000ee8000c1e1500 */
[----:B---3--:R0:W-:Y:S04]  /*14920*/  STL [R1+0x2c], R15 ;  /* 0x00002c0f01007387 */ /* 0x0081e80000100800 */
[----:B0-----:R-:W3:Y:S04]  /*14930*/  LDL.LU R15, [R1+0x3bc0] ;  /* 0x003bc000010f7983 */ /* 0x001ee80000300800 */
[----:B------:R-:W2:Y:S04]  /*14940*/  LDL R6, [R1+0x12e0] ;  /* 0x0012e00001067983 */ /* 0x000ea80000100800 */
[----:B------:R-:W2:Y:S01]  /*14950*/  LDL R7, [R1+0x12e4] ;  /* 0x0012e40001077983 */ /* 0x000ea20000100800 */
[----:B------:R-:W-:-:S02]  /*14960*/  PRMT R14, RZ, 0x7610, R14 ;  /* 0x00007610ff0e7816 */ /* 0x000fc4000000000e */
[----:B--2---:R-:W-:-:S04]  /*14970*/  @P0 LOP3.LUT R7, R7, R6, RZ, 0x3c, !PT ;  /* 0x0000000607070212 */ /* 0x004fc800078e3cff */
[----:B------:R-:W-:-:S04]  /*14980*/  @P0 LOP3.LUT R6, R7, R6, RZ, 0x3c, !PT ;  /* 0x0000000607060212 */ /* 0x000fc800078e3cff */
[----:B------:R-:W-:-:S05]  /*14990*/  @P0 LOP3.LUT R7, R7, R6, RZ, 0x3c, !PT ;  /* 0x0000000607070212 */ /* 0x000fca00078e3cff */
[----:B------:R-:W2:Y:S01]  /*149a0*/  @P0 LDG.E.U16 R14, [R6.64] ;  /* 0x00000006060e0981 */ /* 0x000ea2000c1e1500 */
[----:B------:R-:W-:-:S03]  /*149b0*/  ISETP.GT.AND P1, PT, R4, 0xb, PT ;  /* 0x0000000b0400780c */ /* 0x000fc60003f24270 */
[----:B--2---:R0:W-:Y:S04]  /*149c0*/  STL [R1+0x28], R14 ;  /* 0x0000280e01007387 */ /* 0x0041e80000100800 */
[----:B0-----:R-:W2:Y:S04]  /*149d0*/  LDL.LU R14, [R1+0x3bbc] ;  /* 0x003bbc00010e7983 */ /* 0x001ea80000300800 */
[----:B------:R-:W2:Y:S04]  /*149e0*/  LDL R6, [R1+0x12d8] ;  /* 0x0012d80001067983 */ /* 0x000ea80000100800 */
[----:B------:R-:W2:Y:S01]  /*149f0*/  LDL R7, [R1+0x12dc] ;  /* 0x0012dc0001077983 */ /* 0x000ea20000100800 */
[----:B------:R-:W-:-:S02]  /*14a00*/  PRMT R19, RZ, 0x7610, R19 ;  /* 0x00007610ff137816 */ /* 0x000fc40000000013 */
[----:B--2---:R-:W-:-:S04]  /*14a10*/  @P1 LOP3.LUT R7, R7, R6, RZ, 0x3c, !PT ;  /* 0x0000000607071212 */ /* 0x004fc800078e3cff */
[----:B------:R-:W-:-:S04]  /*14a20*/  @P1 LOP3.LUT R6, R7, R6, RZ, 0x3c, !PT ;  /* 0x0000000607061212 */ /* 0x000fc800078e3cff */
[----:B------:R-:W-:-:S05]  /*14a30*/  @P1 LOP3.LUT R7, R7, R6, RZ, 0x3c, !PT ;  /* 0x0000000607071212 */ /* 0x000fca00078e3cff */
[----:B------:R-:W2:Y:S04]  /*14a40*/  @P1 LDG.E.U16 R19, [R6.64] ;  /* 0x0000000606131981 */ /* 0x000ea8000c1e1500 */
        /* <DEDUP_REMOVED lines=8> */
[----:B------:R0:W2:Y:S04]  /*14ad0*/  @P1 LDG.E.U16 R29, [R6.64] ;  /* 0x00000006061d1981 */ /* 0x0000a8000c1e1500 */
        /* <DEDUP_REMOVED lines=8> */
[----:B------:R-:W-:Y:S04]  /*14b60*/  STL [R1+0x3b3c], R29 ;  /* 0x003b3c1d01007387 */ /* 0x000fe80000100800 */
[----:B------:R-:W-:Y:S04]  /*14b70*/  STL [R1+0x3b40], R29 ;  /* 0x003b401d01007387 */ /* 0x000fe80000100800 */
        /* <DEDUP_REMOVED lines=65> */
[----:B0-----:R-:W4:Y:S04]  /*14f90*/  LDL R6, [R1+0x1288] ;  /* 0x0012880001067983 */ /* 0x001f280000100800 */
[----:B------:R-:W4:Y:S01]  /*14fa0*/  LDL R7, [R1+0x128c] ;  /* 0x00128c0001077983 */ /* 0x000f220000100800 */
[----:B------:R-:W-:Y:S02]  /*14fb0*/  ISETP.GT.AND P0, PT, R4, 0x10, PT ;  /* 0x000000100400780c */ /* 0x000fe40003f04270 */
[----:B---3--:R-:W-:Y:S01]  /*14fc0*/  PRMT R15, RZ, 0x7610, R15 ;  /* 0x00007610ff0f7816 */ /* 0x008fe2000000000f */
[----:B--2---:R0:W-:Y:S01]  /*14fd0*/  STL [R1+0x1158], R5 ;  /* 0x0011580501007387 */ /* 0x0041e20000100800 */
[----:B------:R-:W-:-:S02]  /*14fe0*/  PRMT R14, RZ, 0x7610, R14 ;  /* 0x00007610ff0e7816 */ /* 0x000fc4000000000e */
[----:B------:R-:W-:Y:S02]  /*14ff0*/  ISETP.GT.AND P1, PT, R4, 0x11, PT ;  /* 0x000000110400780c */ /* 0x000fe40003f24270 */
[----:B------:R-:W-:Y:S02]  /*15000*/  PRMT R19, RZ, 0x7610, R19 ;  /* 0x00007610ff137816 */ /* 0x000fe40000000013 */
[----:B------:R-:W-:Y:S01]  /*15010*/  PRMT R11, RZ, 0x7610, R11 ;  /* 0x00007610ff0b7816 */ /* 0x000fe2000000000b */
[----:B0-----:R-:W2:Y:S02]  /*15020*/  LDL R5, [R1+0x1204] ;  /* 0x0012040001057983 */ /* 0x001ea40000100800 */
[----:B----4-:R-:W-:-:S04]  /*15030*/  @P0 LOP3.LUT R7, R7, R6, RZ, 0x3c, !PT ;  /* 0x0000000607070212 */ /* 0x010fc800078e3cff */
[----:B------:R-:W-:-:S04]  /*15040*/  @P0 LOP3.LUT R6, R7, R6, RZ, 0x3c, !PT ;  /* 0x0000000607060212 */ /* 0x000fc800078e3cff */
[----:B------:R-:W-:-:S05]  /*15050*/  @P0 LOP3.LUT R7, R7, R6, RZ, 0x3c, !PT ;  /* 0x0000000607070212 */ /* 0x000fca00078e3cff */
[----:B------:R0:W3:Y:S04]  /*15060*/  @P0 LDG.E.U16 R15, [R6.64] ;  /* 0x00000006060f0981 */ /* 0x0000e8000c1e1500 */
[----:B0-----:R-:W4:Y:S04]  /*15070*/  LDL R6, [R1+0x1280] ;  /* 0x0012800001067983 */ /* 0x001f280000100800 */
[----:B------:R-:W4:Y:S02]  /*15080*/  LDL R7, [R1+0x1284] ;  /* 0x0012840001077983 */ /* 0x000f240000100800 */
[----:B----4-:R-:W-:-:S04]  /*15090*/  @P0 LOP3.LUT R7, R7, R6, RZ, 0x3c, !PT ;  /* 0x0000000607070212 */ /* 0x010fc800078e3cff */
[----:B------:R-:W-:-:S04]  /*150a0*/  @P0 LOP3.LUT R6, R7, R6, RZ, 0x3c, !PT ;  /* 0x0000000607060212 */ /* 0x000fc800078e3cff */
[----:B------:R-:W-:-:S05]  /*150b0*/  @P0 LOP3.LUT R7, R7, R6, RZ, 0x3c, !PT ;  /* 0x0000000607070212 */ /* 0x000fca00078e3cff */
[----:B------:R0:W4:Y:S04]  /*150c0*/  @P0 LDG.E.U16 R14, [R6.64] ;  /* 0x00000006060e0981 */ /* 0x000128000c1e1500 */
[----:B0-----:R-:W2:Y:S04]  /*150d0*/  LDL R6, [R1+0x1278] ;  /* 0x0012780001067983 */ /* 0x001ea80000100800 */
[----:B------:R-:W2:Y:S02]  /*150e0*/  LDL R7, [R1+0x127c] ;  /* 0x00127c0001077983 */ /* 0x000ea40000100800 */
[----:B--2---:R-:W-:-:S04]  /*150f0*/  @P1 LOP3.LUT R7, R7, R6, RZ, 0x3c, !PT ;  /* 0x0000000607071212 */ /* 0x004fc800078e3cff */
[----:B------:R-:W-:-:S04]  /*15100*/  @P1 LOP3.LUT R6, R7, R6, RZ, 0x3c, !PT ;  /* 0x0000000607061212 */ /* 0x000fc800078e3cff */
[----:B------:R-:W-:-:S05]  /*15110*/  @P1 LOP3.LUT R7, R7, R6, RZ, 0x3c, !PT ;  /* 0x0000000607071212 */ /* 0x000fca00078e3cff */
[----:B------:R0:W2:Y:S04]  /*15120*/  @P1 LDG.E.U16 R19, [R6.64] ;  /* 0x0000000606131981 */ /* 0x0000a8000c1e1500 */
[----:B0-----:R-:W3:Y:S04]  /*15130*/  LDL R6, [R1+0x1208] ;  /* 0x0012080001067983 */ /* 0x001ee80000100800 */
[----:B------:R-:W3:Y:S01]  /*15140*/  LDL R7, [R1+0x120c] ;  /* 0x00120c0001077983 */ /* 0x000ee20000100800 */
[----:B------:R-:W-:-:S03]  /*15150*/  ISETP.GT.AND P0, PT, R4, 0x18, PT ;  /* 0x000000180400780c */ /* 0x000fc60003f04270 */
[----:B--2---:R-:W-:Y:S10]  /*15160*/  STL [R1+0x3b54], R19 ;  /* 0x003b541301007387 */ /* 0x004ff40000100800 */
[----:B---3--:R-:W-:-:S04]  /*15170*/  @P0 LOP3.LUT R7, R7, R6, RZ, 0x3c, !PT ;  /* 0x0000000607070212 */ /* 0x008fc800078e3cff */
[----:B------:R-:W-:-:S04]  /*15180*/  @P0 LOP3.LUT R6, R7, R6, RZ, 0x3c, !PT ;  /* 0x0000000607060212 */ /* 0x000fc800078e3cff */
[----:B------:R-:W-:-:S05]  /*15190*/  @P0 LOP3.LUT R7, R7, R6, RZ, 0x3c, !PT ;  /* 0x0000000607070212 */ /* 0x000fca00078e3cff */
[----:B------:R0:W2:Y:S04]  /*151a0*/  @P0 LDG.E.U16 R11, [R6.64] ;  /* 0x00000006060b0981 */ /* 0x0000a8000c1e1500 */
[----:B0-----:R-:W3:Y:S01]  /*151b0*/  LDL R7, [R1+0x1200] ;  /* 0x0012000001077983 */ /* 0x001ee20000100800 */
[----:B------:R-:W-:Y:S01]  /*151c0*/  PRMT R10, RZ, 0x7610, R10 ;  /* 0x00007610ff0a7816 */ /* 0x000fe2000000000a */
[----:B------:R-:W-:Y:S01]  /*151d0*/  @P0 IMAD.MOV.U32 R6, RZ, RZ, R5 ;  /* 0x000000ffff060224 */ /* 0x000fe200078e0005 */
[----:B------:R-:W-:Y:S01]  /*151e0*/  PRMT R18, RZ, 0x7610, R18 ;  /* 0x00007610ff127816 */ /* 0x000fe20000000012 */
[----:B------:R-:W2:Y:S04]  /*151f0*/  LDL R5, [R1+0x1254] ;  /* 0x0012540001057983 */ /* 0x000ea80000100800 */
[----:B---3--:R0:W3:Y:S04]  /*15200*/  @P0 LDG.E.U16 R10, [R6.64] ;  /* 0x00000006060a0981 */ /* 0x0080e8000c1e1500 */
[----:B0-----:R-:W2:Y:S04]  /*15210*/  LDL R6, [R1+0x1270] ;  /* 0x0012700001067983 */ /* 0x001ea80000100800 */
[----:B------:R-:W2:Y:S02]  /*15220*/  LDL R7, [R1+0x1274] ;  /* 0x0012740001077983 */ /* 0x000ea40000100800 */
        /* <DEDUP_REMOVED lines=11> */
[----:B------:R0:W2:Y:S04]  /*152e0*/  @P0 LDG.E.U16 R23, [R6.64] ;  /* 0x0000000606170981 */ /* 0x0000a8000c1e1500 */
[----:B0-----:R-:W2:Y:S04]  /*152f0*/  LDL R6, [R1+0x1260] ;  /* 0x0012600001067983 */ /* 0x001ea80000100800 */
[----:B------:R-:W2:Y:S01]  /*15300*/  LDL R7, [R1+0x1264] ;  /* 0x0012640001077983 */ /* 0x000ea20000100800 */
[----:B------:R-:W-:Y:S02]  /*15310*/  PRMT R22, RZ, 0x7610, R22 ;  /* 0x00007610ff167816 */ /* 0x000fe40000000016 */
        /* <DEDUP_REMOVED lines=11> */
[----:B------:R-:W2:Y:S01]  /*153d0*/  @P1 LDG.E.U16 R8, [R6.64] ;  /* 0x0000000606081981 */ /* 0x000ea2000c1e1500 */
[----:B------:R-:W-:-:S03]  /*153e0*/  PRMT R13, RZ, 0x7610, R13 ;  /* 0x00007610ff0d7816 */ /* 0x000fc6000000000d */
[----:B--2---:R0:W-:Y:S04]  /*153f0*/  STL [R1+0x4], R8 ;  /* 0x0000040801007387 */ /* 0x0041e80000100800 */
[----:B0-----:R-:W2:Y:S04]  /*15400*/  LDL.LU R8, [R1+0x3b9c] ;  /* 0x003b9c0001087983 */ /* 0x001ea80000300800 */
[----:B------:R-:W2:Y:S01]  /*15410*/  LDL R7, [R1+0x1250] ;  /* 0x0012500001077983 */ /* 0x000ea20000100800 */
[----:B------:R-:W-:-:S03]  /*15420*/  @P1 IMAD.MOV.U32 R6, RZ, RZ, R5 ;  /* 0x000000ffff061224 */ /* 0x000fc600078e0005 */
[----:B------:R-:W3:Y:S04]  /*15430*/  LDL R5, [R1+0x123c] ;  /* 0x00123c0001057983 */ /* 0x000ee80000100800 */
[----:B--2---:R-:W2:Y:S01]  /*15440*/  @P1 LDG.E.U16 R13, [R6.64] ;  /* 0x00000006060d1981 */ /* 0x004ea2000c1e1500 */
[----:B------:R-:W-:-:S03]  /*15450*/  ISETP.GT.AND P0, PT, R4, 0x14, PT ;  /* 0x000000140400780c */ /* 0x000fc60003f04270 */
[----:B--2---:R0:W-:Y:S04]  /*15460*/  STL [R1], R13 ;  /* 0x0000000d01007387 */ /* 0x0041e80000100800 */
        /* <DEDUP_REMOVED lines=31> */
[----:B------:R-:W2:Y:S01]  /*15660*/  @P0 LDG.E.U16 R17, [R6.64] ;  /* 0x0000000606110981 */ /* 0x000ea2000c1e1500 */
[----:B------:R-:W-:Y:S02]  /*15670*/  ISETP.GT.AND P1, PT, R4, 0x15, PT ;  /* 0x000000150400780c */ /* 0x000fe40003f24270 */
[----:B------:R-:W-:Y:S01]  /*15680*/  PRMT R28, RZ, 0x7610, R28 ;  /* 0x00007610ff1c7816 */ /* 0x000fe2000000001c */
[----:B--2---:R0:W-:Y:S04]  /*15690*/  STL [R1+0x8], R17 ;  /* 0x0000081101007387 */ /* 0x0041e80000100800 */
[----:B0-----:R-:W2:Y:S04]  /*156a0*/  LDL.LU R17, [R1+0x3b90] ;  /* 0x003b900001117983 */ /* 0x001ea80000300800 */
[----:B------:R-:W2:Y:S02]  /*156b0*/  LDL R7, [R1+0x1238] ;  /* 0x0012380001077983 */ /* 0x000ea40000100800 */
[----:B---3--:R-:W-:Y:S01]  /*156c0*/  @P1 IMAD.MOV.U32 R6, RZ, RZ, R5 ;  /* 0x000000ffff061224 */ /* 0x008fe200078e0005 */
[----:B------:R-:W-:Y:S01]  /*156d0*/  PRMT R16, RZ, 0x7610, R16 ;  /* 0x00007610ff107816 */ /* 0x000fe20000000010 */
[----:B------:R-:W3:Y:S04]  /*156e0*/  LDL R5, [R1+0x11ec] ;  /* 0x0011ec0001057983 */ /* 0x000ee80000100800 */
[----:B--2---:R0:W2:Y:S04]  /*156f0*/  @P1 LDG.E.U16 R28, [R6.64] ;  /* 0x00000006061c1981 */ /* 0x0040a8000c1e1500 */
[----:B0-----:R-:W2:Y:S04]  /*15700*/  LDL R6, [R1+0x1230] ;  /* 0x0012300001067983 */ /* 0x001ea80000100800 */
[----:B------:R-:W2:Y:S02]  /*15710*/  LDL R7, [R1+0x1234] ;  /* 0x0012340001077983 */ /* 0x000ea40000100800 */
[----:B--2---:R-:W-:-:S04]  /*15720*/  @P1 LOP3.LUT R7, R7, R6, RZ, 0x3c, !PT ;  /* 0x0000000607071212 */ /* 0x004fc800078e3cff */
        /* <DEDUP_REMOVED lines=11> */
[----:B------:R-:W2:Y:S04]  /*157e0*/  LDL R6, [R1+0x1228] ;  /* 0x0012280001067983 */ /* 0x000ea80000100800 */
[----:B------:R-:W2:Y:S01]  /*157f0*/  LDL R7, [R1+0x122c] ;  /* 0x00122c0001077983 */ /* 0x000ea20000100800 */
[----:B------:R-:W-:-:S02]  /*15800*/  ISETP.GT.AND P0, PT, R4, 0x16, PT ;  /* 0x000000160400780c */ /* 0x000fc40003f04270 */
[----:B------:R-:W-:-:S11]  /*15810*/  PRMT R21, RZ, 0x7610, R21 ;  /* 0x00007610ff157816 */ /* 0x000fd60000000015 */
        /* <DEDUP_REMOVED lines=19> */
[----:B------:R-:W-:-:S02]  /*15950*/  PRMT R12, RZ, 0x7610, R12 ;  /* 0x00007610ff0c7816 */ /* 0x000fc4000000000c */
[----:B------:R-:W-:Y:S01]  /*15960*/  ISETP.GT.AND P0, PT, R4, 0x17, PT ;  /* 0x000000170400780c */ /* 0x000fe20003f04270 */
[----:B------:R-:W3:Y:S04]  /*15970*/  LDL R5, [R1+0x11d4] ;  /* 0x0011d40001057983 */ /* 0x000ee80000100800 */
[----:B--2---:R0:W2:Y:S04]  /*15980*/  @P1 LDG.E.U16 R13, [R6.64] ;  /* 0x00000006060d1981 */ /* 0x0040a8000c1e1500 */
        /* <DEDUP_REMOVED lines=32> */
[----:B0-----:R-:W2:Y:S01]  /*15b90*/  LDL R7, [R1+0x11d0] ;  /* 0x0011d00001077983 */ /* 0x001ea20000100800 */
[----:B------:R-:W-:Y:S01]  /*15ba0*/  PRMT R16, RZ, 0x7610, R16 ;  /* 0x00007610ff107816 */ /* 0x000fe20000000010 */
[----:B---3--:R-:W-:Y:S01]  /*15bb0*/  @P1 IMAD.MOV.U32 R6, RZ, RZ, R5 ;  /* 0x000000ffff061224 */ /* 0x008fe200078e0005 */
[----:B------:R-:W-:Y:S01]  /*15bc0*/  ISETP.GT.AND P0, PT, R4, 0x1c, PT ;  /* 0x0000001c0400780c */ /* 0x000fe20003f04270 */
[----:B------:R-:W3:Y:S04]  /*15bd0*/  LDL R5, [R1+0x11b4] ;  /* 0x0011b40001057983 */ /* 0x000ee80000100800 */
[----:B--2---:R0:W2:Y:S04]  /*15be0*/  @P1 LDG.E.U16 R16, [R6.64] ;  /* 0x0000000606101981 */ /* 0x0040a8000c1e1500 */
[----:B0-----:R-:W2:Y:S04]  /*15bf0*/  LDL R6, [R1+0x11c8] ;  /* 0x0011c80001067983 */ /* 0x001ea80000100800 */
[----:B------:R-:W2:Y:S01]  /*15c00*/  LDL R7, [R1+0x11cc] ;  /* 0x0011cc0001077983 */ /* 0x000ea20000100800 */
[----:B------:R-:W-:-:S02]  /*15c10*/  PRMT R21, RZ, 0x7610, R21 ;  /* 0x00007610ff157816 */ /* 0x000fc40000000015 */
[----:B--2---:R-:W-:-:S04]  /*15c20*/  @P0 LOP3.LUT R7, R7, R6, RZ, 0x3c, !PT ;  /* 0x0000000607070212 */ /* 0x004fc800078e3cff */
[----:B------:R-:W-:-:S04]  /*15c30*/  @P0 LOP3.LUT R6, R7, R6, RZ, 0x3c, !PT ;  /* 0x0000000607060212 */ /* 0x000fc800078e3cff */
[----:B------:R-:W-:-:S05]  /*15c40*/  @P0 LOP3.LUT R7, R7, R6, RZ, 0x3c, !PT ;  /* 0x0000000607070212 */ /* 0x000fca00078e3cff */
[----:B------:R0:W2:Y:S04]  /*15c50*/  @P0 LDG.E.U16 R21, [R6.64] ;  /* 0x0000000606150981 */ /* 0x0000a8000c1e1500 */
[----:B0-----:R-:W3:Y:S04]  /*15c60*/  LDL R6, [R1+0x11c0] ;  /* 0x0011c00001067983 */ /* 0x001ee80000100800 */
[----:B------:R-:W3:Y:S01]  /*15c70*/  LDL R7, [R1+0x11c4] ;  /* 0x0011c40001077983 */ /* 0x000ee20000100800 */
[----:B------:R-:W-:-:S03]  /*15c80*/  PRMT R20, RZ, 0x7610, R20 ;  /* 0x00007610ff147816 */ /* 0x000fc60000000014 */
[----:B--2---:R-:W-:Y:S01]  /*15c90*/  STL [R1+0x3b08], R21 ;  /* 0x003b081501007387 */ /* 0x004fe20000100800 */
[----:B---3--:R-:W-:-:S04]  /*15ca0*/  @P0 LOP3.LUT R7, R7, R6, RZ, 0x3c, !PT ;  /* 0x0000000607070212 */ /* 0x008fc800078e3cff */
[----:B------:R-:W-:-:S04]  /*15cb0*/  @P0 LOP3.LUT R6, R7, R6, RZ, 0x3c, !PT ;  /* 0x0000000607060212 */ /* 0x000fc800078e3cff */
[----:B------:R-:W-:Y:S01]  /*15cc0*/  @P0 LOP3.LUT R7, R7, R6, RZ, 0x3c, !PT ;  /* 0x0000000607070212 */ /* 0x000fe200078e3cff */
[----:B------:R-:W-:Y:S04]  /*15cd0*/  STL [R1+0x3b0c], R21 ;  /* 0x003b0c1501007387 */ /* 0x000fe80000100800 */
[----:B------:R0:W2:Y:S04]  /*15ce0*/  @P0 LDG.E.U16 R20, [R6.64] ;  /* 0x0000000606140981 */ /* 0x0000a8000c1e1500 */
[----:B0-----:R-:W3:Y:S04]  /*15cf0*/  LDL R6, [R1+0x11b8] ;  /* 0x0011b80001067983 */ /* 0x001ee80000100800 */
[----:B------:R-:W3:Y:S01]  /*15d00*/  LDL R7, [R1+0x11bc] ;  /* 0x0011bc0001077983 */ /* 0x000ee20000100800 */
[----:B------:R-:W-:-:S02]  /*15d10*/  ISETP.GT.AND P1, PT, R4, 0x1d, PT ;  /* 0x0000001d0400780c */ /* 0x000fc40003f24270 */
[----:B------:R-:W-:Y:S01]  /*15d20*/  PRMT R27, RZ, 0x7610, R27 ;  /* 0x00007610ff1b7816 */ /* 0x000fe2000000001b */
[----:B--2---:R-:W-:Y:S10]  /*15d30*/  STL [R1+0x3b14], R20 ;  /* 0x003b141401007387 */ /* 0x004ff40000100800 */
[----:B---3--:R-:W-:-:S04]  /*15d40*/  @P1 LOP3.LUT R7, R7, R6, RZ, 0x3c, !PT ;  /* 0x0000000607071212 */ /* 0x008fc800078e3cff */
[----:B------:R-:W-:-:S04]  /*15d50*/  @P1 LOP3.LUT R6, R7, R6, RZ, 0x3c, !PT ;  /* 0x0000000607061212 */ /* 0x000fc800078e3cff */
[----:B------:R-:W-:Y:S01]  /*15d60*/  @P1 LOP3.LUT R7, R7, R6, RZ, 0x3c, !PT ;  /* 0x0000000607071212 */ /* 0x000fe200078e3cff */
[----:B------:R0:W-:Y:S04]  /*15d70*/  STL [R1+0x3b18], R20 ;  /* 0x003b181401007387 */ /* 0x0001e80000100800 */
[----:B------:R1:W2:Y:S04]  /*15d80*/  @P1 LDG.E.U16 R27, [R6.64] ;  /* 0x00000006061b1981 */ /* 0x0002a8000c1e1500 */
[----:B-1----:R-:W3:Y:S01]  /*15d90*/  LDL R7, [R1+0x11b0] ;  /* 0x0011b00001077983 */ /* 0x002ee20000100800 */
[----:B------:R-:W-:Y:S01]  /*15da0*/  PRMT R26, RZ, 0x7610, R26 ;  /* 0x00007610ff1a7816 */ /* 0x000fe2000000001a */
[----:B------:R-:W-:-:S02]  /*15db0*/  @P1 IMAD.MOV.U32 R6, RZ, RZ, R5 ;  /* 0x000000ffff061224 */ /* 0x000fc400078e0005 */
[----:B--2---:R-:W-:Y:S01]  /*15dc0*/  STL [R1+0x3aec], R27 ;  /* 0x003aec1b01007387 */ /* 0x004fe20000100800 */
[----:B------:R-:W-:Y:S02]  /*15dd0*/  ISETP.GT.AND P0, PT, R4, 0x1e, PT ;  /* 0x0000001e0400780c */ /* 0x000fe40003f04270 */
[----:B0-----:R-:W-:Y:S01]  /*15de0*/  PRMT R20, RZ, 0x7610, R20 ;  /* 0x00007610ff147816 */ /* 0x001fe20000000014 */
[----:B------:R-:W2:Y:S04]  /*15df0*/  LDL R5, [R1+0x119c] ;  /* 0x00119c0001057983 */ /* 0x000ea80000100800 */
[----:B---3--:R0:W3:Y:S04]  /*15e00*/  @P1 LDG.E.U16 R26, [R6.64] ;  /* 0x00000006061a1981 */ /* 0x0080e8000c1e1500 */
[----:B0-----:R-:W2:Y:S04]  /*15e10*/  LDL R6, [R1+0x11a8] ;  /* 0x0011a80001067983 */ /* 0x001ea80000100800 */
[----:B------:R-:W2:Y:S02]  /*15e20*/  LDL R7, [R1+0x11ac] ;  /* 0x0011ac0001077983 */ /* 0x000ea40000100800 */
[----:B--2---:R-:W-:-:S04]  /*15e30*/  @P0 LOP3.LUT R7, R7, R6, RZ, 0x3c, !PT ;  /* 0x0000000607070212 */ /* 0x004fc800078e3cff */
[----:B------:R-:W-:-:S04]  /*15e40*/  @P0 LOP3.LUT R6, R7, R6, RZ, 0x3c, !PT ;  /* 0x0000000607060212 */ /* 0x000fc800078e3cff */
[----:B------:R-:W-:-:S05]  /*15e50*/  @P0 LOP3.LUT R7, R7, R6, RZ, 0x3c, !PT ;  /* 0x0000000607070212 */ /* 0x000fca00078e3cff */
[----:B------:R-:W2:Y:S04]  /*15e60*/  @P0 LDG.E.U16 R20, [R6.64] ;  /* 0x0000000606140981 */ /* 0x000ea8000c1e1500 */
[----:B---3--:R-:W-:Y:S04]  /*15e70*/  STL [R1+0x3ae8], R26 ;  /* 0x003ae81a01007387 */ /* 0x008fe80000100800 */
[----:B------:R-:W-:Y:S04]  /*15e80*/  STL [R1+0x3b04], R26 ;  /* 0x003b041a01007387 */ /* 0x000fe80000100800 */
[----:B------:R-:W-:Y:S04]  /*15e90*/  STL [R1+0x3b1c], R26 ;  /* 0x003b1c1a01007387 */ /* 0x000fe80000100800 */
[----:B------:R-:W-:Y:S04]  /*15ea0*/  STL [R1+0x3b20], R26 ;  /* 0x003b201a01007387 */ /* 0x000fe80000100800 */
[----:B--2---:R0:W-:Y:S04]  /*15eb0*/  STL [R1+0x18], R20 ;  /* 0x0000181401007387 */ /* 0x0041e80000100800 */
[----:B------:R-:W2:Y:S04]  /*15ec0*/  LDL R6, [R1+0x11a0] ;  /* 0x0011a00001067983 */ /* 0x000ea80000100800 */
[----:B------:R-:W2:Y:S04]  /*15ed0*/  LDL R7, [R1+0x11a4] ;  /* 0x0011a40001077983 */ /* 0x000ea80000100800 */
[----:B0-----:R-:W0:Y:S01]  /*15ee0*/  S2R R20, SR_TID.X ;  /* 0x0000000000147919 */ /* 0x001e220000002100 */
[----:B------:R-:W-:-:S02]  /*15ef0*/  PRMT R28, RZ, 0x7610, R28 ;  /* 0x00007610ff1c7816 */ /* 0x000fc4000000001c */
[----:B------:R-:W-:Y:S02]  /*15f00*/  ISETP.GT.AND P1, PT, R4, 0x1f, PT ;  /* 0x0000001f0400780c */ /* 0x000fe40003f24270 */
[----:B0-----:R-:W-:Y:S02]  /*15f10*/  LOP3.LUT R20, R20, 0x1f, RZ, 0xc0, !PT ;  /* 0x0000001f14147812 */ /* 0x001fe400078ec0ff */
[----:B--2---:R-:W-:-:S04]  /*15f20*/  @P0 LOP3.LUT R7, R7, R6, RZ, 0x3c, !PT ;  /* 0x0000000607070212 */ /* 0x004fc800078e3cff */
[----:B------:R-:W-:-:S04]  /*15f30*/  @P0 LOP3.LUT R6, R7, R6, RZ, 0x3c, !PT ;  /* 0x0000000607060212 */ /* 0x000fc800078e3cff */
[----:B------:R-:W-:-:S05]  /*15f40*/  @P0 LOP3.LUT R7, R7, R6, RZ, 0x3c, !PT ;  /* 0x0000000607070212 */ /* 0x000fca00078e3cff */
[----:B------:R0:W2:Y:S01]  /*15f50*/  @P0 LDG.E.U16 R28, [R6.64] ;  /* 0x00000006061c0981 */ /* 0x0000a2000c1e1500 */
[----:B------:R-:W-:-:S03]  /*15f60*/  ISETP.GE.AND P0, PT, R20, R4, PT ;  /* 0x000000041400720c */ /* 0x000fc60003f06270 */
[----:B------:R-:W3:Y:S01]  /*15f70*/  LDL R4, [R1+0x1198] ;  /* 0x0011980001047983 */ /* 0x000ee20000100800 */
[----:B0-----:R-:W-:Y:S02]  /*15f80*/  PRMT R7, RZ, 0x7610, R7 ;  /* 0x00007610ff077816 */ /* 0x001fe40000000007 */
[----:B---3--:R-:W-:-:S04]  /*15f90*/  @P1 LOP3.LUT R5, R5, R4, RZ, 0x3c, !PT ;  /* 0x0000000405051212 */ /* 0x008fc800078e3cff */
[----:B------:R-:W-:-:S04]  /*15fa0*/  @P1 LOP3.LUT R4, R5, R4, RZ, 0x3c, !PT ;  /* 0x0000000405041212 */ /* 0x000fc800078e3cff */
[----:B------:R-:W-:Y:S01]  /*15fb0*/  @P1 LOP3.LUT R5, R5, R4, RZ, 0x3c, !PT ;  /* 0x0000000405051212 */ /* 0x000fe200078e3cff */
[----:B--2---:R0:W-:Y:S04]  /*15fc0*/  STL [R1+0x14], R28 ;  /* 0x0000141c01007387 */ /* 0x0041e80000100800 */
[----:B------:R1:W2:Y:S01]  /*15fd0*/  @P1 LDG.E.U16 R7, [R4.64] ;  /* 0x0000000604071981 */ /* 0x0002a2000c1e1500 */
[----:B------:R-:W-:-:S03]  /*15fe0*/  PRMT R0, RZ, 0x7610, R0 ;  /* 0x00007610ff007816 */ /* 0x000fc60000000000 */
[----:B------:R-:W3:Y:S04]  /*15ff0*/  LDL R20, [R1+0x1760] ;  /* 0x0017600001147983 */ /* 0x000ee80000100800 */
[----:B0-----:R-:W2:Y:S04]  /*16000*/  LDL R28, [R1+0x175c] ;  /* 0x00175c00011c7983 */ /* 0x001ea80000100800 */
[----:B-1----:R-:W2:Y:S04]  /*16010*/  LDL R4, [R1+0x1178] ;  /* 0x0011780001047983 */ /* 0x002ea80000100800 */
        /* <DEDUP_REMOVED lines=8> */
[----:B------:R-:W-:Y:S01]  /*160a0*/  STL [R1+0x3b2c], R7 ;  /* 0x003b2c0701007387 */ /* 0x000fe20000100800 */
[----:B------:R-:W-:-:S03]  /*160b0*/  PRMT R29, RZ, 0x7610, R29 ;  /* 0x00007610ff1d7816 */ /* 0x000fc6000000001d */
[----:B------:R-:W-:Y:S06]  /*160c0*/  BAR.SYNC.DEFER_BLOCKING 0x0 ;  /* 0x0000000000007b1d */ /* 0x000fec0000010000 */
[----:B--2---:R0:W-:Y:S04]  /*160d0*/  STL [R1+0x3c], R0 ;  /* 0x00003c0001007387 */ /* 0x0041e80000100800 */
[----:B0-----:R-:W2:Y:S04]  /*160e0*/  LDL.LU R0, [R1+0x3b78] ;  /* 0x003b780001007983 */ /* 0x001ea80000300800 */
[----:B------:R-:W2:Y:S02]  /*160f0*/  LDL R5, [R1+0x1384] ;  /* 0x0013840001057983 */ /* 0x000ea40000100800 */
[----:B--2---:R-:W-:-:S02]  /*16100*/  @!P0 IMAD.MOV.U32 R4, RZ, RZ, R5 ;  /* 0x000000ffff048224 */ /* 0x004fc400078e0005 */
[----:B------:R-:W-:-:S05]  /*16110*/  @!P0 IMAD.MOV.U32 R5, RZ, RZ, R3 ;  /* 0x000000ffff058224 */ /* 0x000fca00078e0003 */
[----:B------:R3:W2:Y:S01]  /*16120*/  @!P0 LDG.E.U16 R29, [R4.64] ;  /* 0x00000006041d8981 */ /* 0x0006a2000c1e1500 */
[----:B------:R-:W-:-:S03]  /*16130*/  PRMT R6, RZ, 0x7610, R6 ;  /* 0x00007610ff067816 */ /* 0x000fc60000000006 */
[----:B------:R-:W-:Y:S01]  /*16140*/  STL [R1+0x17a0], R3 ;  /* 0x0017a00301007387 */ /* 0x000fe20000100800 */
[----:B---3--:R-:W-:Y:S02]  /*16150*/  @!P0 IMAD.MOV.U32 R4, RZ, RZ, R20 ;  /* 0x000000ffff048224 */ /* 0x008fe400078e0014 */
[----:B------:R-:W-:Y:S01]  /*16160*/  @!P0 IMAD.MOV.U32 R5, RZ, RZ, R28 ;  /* 0x000000ffff058224 */ /* 0x000fe200078e001c */
[----:B------:R-:W3:Y:S04]  /*16170*/  LDL R20, [R1+0x173c] ;  /* 0x00173c0001147983 */ /* 0x000ee80000100800 */
[----:B------:R-:W3:Y:S04]  /*16180*/  LDL R28, [R1+0x1738] ;  /* 0x00173800011c7983 */ /* 0x000ee80000100800 */
[----:B------:R0:W3:Y:S04]  /*16190*/  @!P0 LDG.E.U16 R6, [R4.64] ;  /* 0x0000000604068981 */ /* 0x0000e8000c1e1500 */
[----:B--2---:R1:W-:Y:S04]  /*161a0*/  STL [R1+0x1164], R29 ;  /* 0x0011641d01007387 */ /* 0x0043e80000100800 */
[----:B0-----:R-:W2:Y:S04]  /*161b0*/  LDL R4, [R1+0x1378] ;  /* 0x0013780001047983 */ /* 0x001ea80000100800 */
[----:B------:R-:W2:Y:S01]  /*161c0*/  LDL R5, [R1+0x1758] ;  /* 0x0017580001057983 */ /* 0x000ea20000100800 */
[----:B------:R-:W-:-:S03]  /*161d0*/  PRMT R0, RZ, 0x7610, R0 ;  /* 0x00007610ff007816 */ /* 0x000fc60000000000 */
[----:B-1----:R-:W3:Y:S01]  /*161e0*/  LDL R29, [R1+0x172c] ;  /* 0x00172c00011d7983 */ /* 0x002ee20000100800 */
[----:B--2---:R-:W-:-:S04]  /*161f0*/  @!P0 LOP3.LUT R5, R5, R4, RZ, 0x3c, !PT ;  /* 0x0000000405058212 */ /* 0x004fc800078e3cff */
[----:B------:R-:W-:-:S04]  /*16200*/  @!P0 LOP3.LUT R4, R5, R4, RZ, 0x3c, !PT ;  /* 0x0000000405048212 */ /* 0x000fc800078e3cff */
[----:B------:R-:W-:-:S05]  /*16210*/  @!P0 LOP3.LUT R5, R5, R4, RZ, 0x3c, !PT ;  /* 0x0000000405058212 */ /* 0x000fca00078e3cff */
[----:B------:R-:W2:Y:S04]  /*16220*/  @!P0 LDG.E.U16 R0, [R4.64] ;  /* 0x0000000604008981 */ /* 0x000ea8000c1e1500 */
[----:B---3--:R-:W-:Y:S04]  /*16230*/  STL [R1+0x3aa8], R6 ;  /* 0x003aa80601007387 */ /* 0x008fe80000100800 */
        /* <DEDUP_REMOVED lines=9> */
[----:B---3--:R-:W-:-:S04]  /*162d0*/  @!P0 LOP3.LUT R5, R5, R4, RZ, 0x3c, !PT ;  /* 0x0000000405058212 */ /* 0x008fc800078e3cff */
[----:B------:R-:W-:-:S04]  /*162e0*/  @!P0 LOP3.LUT R4, R5, R4, RZ, 0x3c, !PT ;  /* 0x0000000405048212 */ /* 0x000fc800078e3cff */
[----:B------:R-:W-:-:S05]  /*162f0*/  @!P0 LOP3.LUT R5, R5, R4, RZ, 0x3c, !PT ;  /* 0x0000000405058212 */ /* 0x000fca00078e3cff */
[----:B------:R-:W2:Y:S04]  /*16300*/  @!P0 LDG.E.U16 R0, [R4.64] ;  /* 0x0000000604008981 */ /* 0x000ea8000c1e1500 */
        /* <DEDUP_REMOVED lines=8> */
[----:B------:R0:W2:Y:S01]  /*16390*/  @!P0 LDG.E.U16 R0, [R4.64] ;  /* 0x0000000604008981 */ /* 0x0000a2000c1e1500 */
[----:B------:R-:W-:Y:S01]  /*163a0*/  PRMT R21, RZ, 0x7610, R21 ;  /* 0x00007610ff157816 */ /* 0x000fe20000000015 */
[----:B0-----:R-:W-:Y:S02]  /*163b0*/  @!P0 IMAD.MOV.U32 R4, RZ, RZ, R20 ;  /* 0x000000ffff048224 */ /* 0x001fe400078e0014 */
[----:B------:R-:W-:-:S05]  /*163c0*/  @!P0 IMAD.MOV.U32 R5, RZ, RZ, R28 ;  /* 0x000000ffff058224 */ /* 0x000fca00078e001c */
[----:B------:R0:W3:Y:S04]  /*163d0*/  @!P0 LDG.E.U16 R21, [R4.64] ;  /* 0x0000000604158981 */ /* 0x0000e8000c1e1500 */
[----:B--2---:R1:W-:Y:S04]  /*163e0*/  STL [R1+0x54], R0 ;  /* 0x0000540001007387 */ /* 0x0043e80000100800 */
[----:B-1----:R-:W2:Y:S04]  /*163f0*/  LDL.LU R0, [R1+0x3b6c] ;  /* 0x003b6c0001007983 */ /* 0x002ea80000300800 */
[----:B0-----:R-:W2:Y:S01]  /*16400*/  LDL R5, [R1+0x1728] ;  /* 0x0017280001057983 */ /* 0x001ea20000100800 */
[----:B------:R-:W-:Y:S01]  /*16410*/  PRMT R27, RZ, 0x7610, R27 ;  /* 0x00007610ff1b7816 */ /* 0x000fe2000000001b */
[----:B------:R-:W-:-:S02]  /*16420*/  @!P0 IMAD.MOV.U32 R4, RZ, RZ, R29 ;  /* 0x000000ffff048224 */ /* 0x000fc400078e001d */
[----:B------:R-:W4:Y:S04]  /*16430*/  LDL R28, [R1+0x16f8] ;  /* 0x0016f800011c7983 */ /* 0x000f280000100800 */
[----:B------:R-:W4:Y:S04]  /*16440*/  LDL R20, [R1+0x16fc] ;  /* 0x0016fc0001147983 */ /* 0x000f280000100800 */
[----:B---3--:R0:W-:Y:S04]  /*16450*/  STL [R1+0x58], R21 ;  /* 0x0000581501007387 */ /* 0x0081e80000100800 */
[----:B------:R-:W3:Y:S04]  /*16460*/  LDL R29, [R1+0x16ec] ;  /* 0x0016ec00011d7983 */ /* 0x000ee80000100800 */
[----:B--2---:R1:W2:Y:S04]  /*16470*/  @!P0 LDG.E.U16 R27, [R4.64] ;  /* 0x00000006041b8981 */ /* 0x0042a8000c1e1500 */
[----:B-1----:R-:W3:Y:S04]  /*16480*/  LDL R4, [R1+0x1718] ;  /* 0x0017180001047983 */ /* 0x002ee80000100800 */
[----:B------:R-:W3:Y:S01]  /*16490*/  LDL R5, [R1+0x171c] ;  /* 0x00171c0001057983 */ /* 0x000ee20000100800 */
[----:B------:R-:W-:-:S03]  /*164a0*/  PRMT R0, RZ, 0x7610, R0 ;  /* 0x00007610ff007816 */ /* 0x000fc60000000000 */
[----:B--2---:R-:W-:Y:S01]  /*164b0*/  STL [R1+0x64], R27 ;  /* 0x0000641b01007387 */ /* 0x004fe20000100800 */
[----:B---3--:R-:W-:-:S04]  /*164c0*/  @!P0 LOP3.LUT R5, R5, R4, RZ, 0x3c, !PT ;  /* 0x0000000405058212 */ /* 0x008fc800078e3cff */
[----:B------:R-:W-:-:S04]  /*164d0*/  @!P0 LOP3.LUT R4, R5, R4, RZ, 0x3c, !PT ;  /* 0x0000000405048212 */ /* 0x000fc800078e3cff */
[----:B------:R-:W-:-:S05]  /*164e0*/  @!P0 LOP3.LUT R5, R5, R4, RZ, 0x3c, !PT ;  /* 0x0000000405058212 */ /* 0x000fca00078e3cff */
[----:B------:R1:W2:Y:S04]  /*164f0*/  @!P0 LDG.E.U16 R0, [R4.64] ;  /* 0x0000000604008981 */ /* 0x0002a8000c1e1500 */
[----:B-1----:R-:W3:Y:S04]  /*16500*/  LDL R4, [R1+0x1708] ;  /* 0x0017080001047983 */ /* 0x002ee80000100800 */
[----:B------:R-:W3:Y:S01]  /*16510*/  LDL R5, [R1+0x170c] ;  /* 0x00170c0001057983 */ /* 0x000ee20000100800 */
[----:B------:R-:W-:Y:S02]  /*16520*/  PRMT R2, RZ, 0x7610, R2 ;  /* 0x00007610ff027816 */ /* 0x000fe40000000002 */
[----:B---3--:R-:W-:-:S04]  /*16530*/  @!P0 LOP3.LUT R5, R5, R4, RZ, 0x3c, !PT ;  /* 0x0000000405058212 */ /* 0x008fc800078e3cff */
[----:B------:R-:W-:-:S04]  /*16540*/  @!P0 LOP3.LUT R4, R5, R4, RZ, 0x3c, !PT ;  /* 0x0000000405048212 */ /* 0x000fc800078e3cff */
[----:B------:R-:W-:-:S05]  /*16550*/  @!P0 LOP3.LUT R5, R5, R4, RZ, 0x3c, !PT ;  /* 0x0000000405058212 */ /* 0x000fca00078e3cff */
[----:B------:R-:W3:Y:S04]  /*16560*/  @!P0 LDG.E.U16 R2, [R4.64] ;  /* 0x0000000604028981 */ /* 0x000ee8000c1e1500 */
[----:B--2---:R-:W-:Y:S04]  /*16570*/  STL [R1+0x68], R0 ;  /* 0x0000680001007387 */ /* 0x004fe80000100800 */
[----:B0-----:R-:W0:Y:S04]  /*16580*/  S2R R21, SR_TID.X ;  /* 0x0000000000157919 */ /* 0x001e280000002100 */
[----:B---3--:R1:W-:Y:S04]  /*16590*/  STL [R1+0x10dc], R2 ;  /* 0x0010dc0201007387 */ /* 0x0083e80000100800 */
[----:B-1----:R-:W2:Y:S04]  /*165a0*/  LDL.LU R2, [R1+0x3b68] ;  /* 0x003b680001027983 */ /* 0x002ea80000300800 */
[----:B------:R-:W3:Y:S01]  /*165b0*/  LDL.LU R5, [R1+0x34] ;  /* 0x0000340001057983 */ /* 0x000ee20000300800 */
[----:B0-----:R-:W-:-:S05]  /*165c0*/  LOP3.LUT R27, R21, 0x7f, RZ, 0xc0, !PT ;  /* 0x0000007f151b7812 */ /* 0x001fca00078ec0ff */
[----:B------:R-:W-:Y:S02]  /*165d0*/  IMAD.SHL.U32 R0, R27, 0x2, RZ ;  /* 0x000000021b007824 */ /* 0x000fe400078e00ff */
[----:B----4-:R-:W-:Y:S02]  /*165e0*/  @!P0 IMAD.MOV.U32 R4, RZ, RZ, R20 ;  /* 0x000000ffff048224 */ /* 0x010fe400078e0014 */
[----:B------:R-:W4:Y:S01]  /*165f0*/  LDL R20, [R1+0x16bc] ;  /* 0x0016bc0001147983 */ /* 0x000f220000100800 */
[----:B--2---:R-:W-:-:S03]  /*16600*/  PRMT R2, RZ, 0x7610, R2 ;  /* 0x00007610ff027816 */ /* 0x004fc60000000002 */
[----:B---3--:R0:W-:Y:S02]  /*16610*/  STS.U16 [R0+0x8000], R5 ;  /* 0x0080000500007388 */ /* 0x0081e40000000400 */
[----:B0-----:R-:W-:Y:S02]  /*16620*/  @!P0 IMAD.MOV.U32 R5, RZ, RZ, R28 ;  /* 0x000000ffff058224 */ /* 0x001fe400078e001c */
[----:B------:R-:W2:Y:S04]  /*16630*/  LDL R28, [R1+0x16b8] ;  /* 0x0016b800011c7983 */ /* 0x000ea80000100800 */
[----:B------:R-:W3:Y:S04]  /*16640*/  @!P0 LDG.E.U16 R2, [R4.64] ;  /* 0x0000000604028981 */ /* 0x000ee8000c1e1500 */
[----:B---3--:R0:W-:Y:S04]  /*16650*/  STL [R1+0x10d8], R2 ;  /* 0x0010d80201007387 */ /* 0x0081e80000100800 */
[----:B0-----:R-:W3:Y:S04]  /*16660*/  LDL.LU R2, [R1+0x3b64] ;  /* 0x003b640001027983 */ /* 0x001ee80000300800 */
[----:B------:R-:W2:Y:S04]  /*16670*/  LDL.LU R4, [R1+0x30] ;  /* 0x0000300001047983 */ /* 0x000ea80000300800 */
[----:B------:R-:W4:Y:S01]  /*16680*/  LDL R5, [R1+0x16e8] ;  /* 0x0016e80001057983 */ /* 0x000f220000100800 */
[----:B---3--:R-:W-:-:S03]  /*16690*/  PRMT R2, RZ, 0x7610, R2 ;  /* 0x00007610ff027816 */ /* 0x008fc60000000002 */
[----:B--2---:R0:W-:Y:S02]  /*166a0*/  STS.U16 [R0+0x8100], R4 ;  /* 0x0081000400007388 */ /* 0x0041e40000000400 */
[----:B0-----:R-:W-:Y:S02]  /*166b0*/  @!P0 IMAD.MOV.U32 R4, RZ, RZ, R29 ;  /* 0x000000ffff048224 */ /* 0x001fe400078e001d */
[----:B------:R-:W2:Y:S04]  /*166c0*/  LDL.LU R29, [R1+0x60] ;  /* 0x00006000011d7983 */ /* 0x000ea80000300800 */
[----:B----4-:R-:W3:Y:S04]  /*166d0*/  @!P0 LDG.E.U16 R2, [R4.64] ;  /* 0x0000000604028981 */ /* 0x010ee8000c1e1500 */
[----:B---3--:R0:W-:Y:S04]  /*166e0*/  STL [R1+0x10d4], R2 ;  /* 0x0010d40201007387 */ /* 0x0081e80000100800 */
[----:B0-----:R-:W3:Y:S04]  /*166f0*/  LDL.LU R2, [R1+0x3b60] ;  /* 0x003b600001027983 */ /* 0x001ee80000300800 */
[----:B------:R-:W4:Y:S04]  /*16700*/  LDL R4, [R1+0x16d8] ;  /* 0x0016d80001047983 */ /* 0x000f280000100800 */
[----:B------:R-:W4:Y:S01]  /*16710*/  LDL R5, [R1+0x16dc] ;  /* 0x0016dc0001057983 */ /* 0x000f220000100800 */
[----:B---3--:R-:W-:-:S02]  /*16720*/  PRMT R2, RZ, 0x7610, R2 ;  /* 0x00007610ff027816 */ /* 0x008fc40000000002 */
[----:B----4-:R-:W-:-:S04]  /*16730*/  @!P0 LOP3.LUT R5, R5, R4, RZ, 0x3c, !PT ;  /* 0x0000000405058212 */ /* 0x010fc800078e3cff */
[----:B------:R-:W-:-:S04]  /*16740*/  @!P0 LOP3.LUT R4, R5, R4, RZ, 0x3c, !PT ;  /* 0x0000000405048212 */ /* 0x000fc800078e3cff */
[----:B------:R-:W-:-:S05]  /*16750*/  @!P0 LOP3.LUT R5, R5, R4, RZ, 0x3c, !PT ;  /* 0x0000000405058212 */ /* 0x000fca00078e3cff */
[----:B------:R-:W3:Y:S04]  /*16760*/  @!P0 LDG.E.U16 R2, [R4.64] ;  /* 0x0000000604028981 */ /* 0x000ee8000c1e1500 */
        /* <DEDUP_REMOVED lines=8> */
[----:B------:R0:W3:Y:S01]  /*167f0*/  @!P0 LDG.E.U16 R2, [R4.64] ;  /* 0x0000000604028981 */ /* 0x0000e2000c1e1500 */
[----:B------:R-:W-:Y:S01]  /*16800*/  PRMT R6, RZ, 0x7610, R6 ;  /* 0x00007610ff067816 */ /* 0x000fe20000000006 */
[----:B0-----:R-:W-:Y:S02]  /*16810*/  @!P0 IMAD.MOV.U32 R4, RZ, RZ, R20 ;  /* 0x000000ffff048224 */ /* 0x001fe400078e0014 */
[----:B------:R-:W-:-:S05]  /*16820*/  @!P0 IMAD.MOV.U32 R5, RZ, RZ, R28 ;  /* 0x000000ffff058224 */ /* 0x000fca00078e001c */
[----:B------:R0:W4:Y:S04]  /*16830*/  @!P0 LDG.E.U16 R6, [R4.64] ;  /* 0x0000000604068981 */ /* 0x000128000c1e1500 */
[----:B---3--:R1:W-:Y:S04]  /*16840*/  STL [R1+0xb8], R2 ;  /* 0x0000b80201007387 */ /* 0x0083e80000100800 */
[----:B-1----:R-:W3:Y:S04]  /*16850*/  LDL.LU R2, [R1+0x3b58] ;  /* 0x003b580001027983 */ /* 0x002ee80000300800 */
[----:B0-----:R-:W2:Y:S04]  /*16860*/  LDL R4, [R1+0x16a8] ;  /* 0x0016a80001047983 */ /* 0x001ea80000100800 */
[----:B------:R-:W2:Y:S04]  /*16870*/  LDL R5, [R1+0x16ac] ;  /* 0x0016ac0001057983 */ /* 0x000ea80000100800 */
[----:B------:R-:W4:Y:S04]  /*16880*/  LDL R28, [R1+0x168c] ;  /* 0x00168c00011c7983 */ /* 0x000f280000100800 */
[----:B------:R-:W4:Y:S01]  /*16890*/  LDL R20, [R1+0x1678] ;  /* 0x0016780001147983 */ /* 0x000f220000100800 */
[----:B---3--:R-:W-:-:S02]  /*168a0*/  PRMT R2, RZ, 0x7610, R2 ;  /* 0x00007610ff027816 */ /* 0x008fc40000000002 */
[----:B--2---:R-:W-:-:S04]  /*168b0*/  @!P0 LOP3.LUT R5, R5, R4, RZ, 0x3c, !PT ;  /* 0x0000000405058212 */ /* 0x004fc800078e3cff */
[----:B------:R-:W-:-:S04]  /*168c0*/  @!P0 LOP3.LUT R4, R5, R4, RZ, 0x3c, !PT ;  /* 0x0000000405048212 */ /* 0x000fc800078e3cff */
[----:B------:R-:W-:-:S05]  /*168d0*/  @!P0 LOP3.LUT R5, R5, R4, RZ, 0x3c, !PT ;  /* 0x0000000405058212 */ /* 0x000fca00078e3cff */
[----:B------:R0:W2:Y:S04]  /*168e0*/  @!P0 LDG.E.U16 R2, [R4.64] ;  /* 0x0000000604028981 */ /* 0x0000a8000c1e1500 */
[----:B----4-:R1:W-:Y:S04]  /*168f0*/  STL [R1+0xb4], R6 ;  /* 0x0000b40601007387 */ /* 0x0103e80000100800 */
[----:B0-----:R-:W3:Y:S04]  /*16900*/  LDL R4, [R1+0x1698] ;  /* 0x0016980001047983 */ /* 0x001ee80000100800 */
[----:B-1----:R-:W4:Y:S04]  /*16910*/  LDL R6, [R1+0x167c] ;  /* 0x00167c0001067983 */ /* 0x002f280000100800 */
[----:B--2---:R-:W-:Y:S04]  /*16920*/  STL [R1+0xb0], R2 ;  /* 0x0000b00201007387 */ /* 0x004fe80000100800 */
[----:B------:R-:W3:Y:S01]  /*16930*/  LDL R5, [R1+0x169c] ;  /* 0x00169c0001057983 */ /* 0x000ee20000100800 */
[----:B------:R-:W-:-:S02]  /*16940*/  PRMT R19, RZ, 0x7610, R19 ;  /* 0x00007610ff137816 */ /* 0x000fc40000000013 */
[----:B---3--:R-:W-:-:S04]  /*16950*/  @!P0 LOP3.LUT R5, R5, R4, RZ, 0x3c, !PT ;  /* 0x0000000405058212 */ /* 0x008fc800078e3cff */
[----:B------:R-:W-:-:S04]  /*16960*/  @!P0 LOP3.LUT R4, R5, R4, RZ, 0x3c, !PT ;  /* 0x0000000405048212 */ /* 0x000fc800078e3cff */
[----:B------:R-:W-:-:S05]  /*16970*/  @!P0 LOP3.LUT R5, R5, R4, RZ, 0x3c, !PT ;  /* 0x0000000405058212 */ /* 0x000fca00078e3cff */
[----:B------:R-:W2:Y:S01]  /*16980*/  @!P0 LDG.E.U16 R19, [R4.64] ;  /* 0x0000000604138981 */ /* 0x000ea2000c1e1500 */
[----:B------:R-:W-:-:S03]  /*16990*/  PRMT R26, RZ, 0x7610, R26 ;  /* 0x00007610ff1a7816 */ /* 0x000fc6000000001a */
[----:B--2---:R0:W-:Y:S04]  /*169a0*/  STL [R1+0x34], R19 ;  /* 0x0000341301007387 */ /* 0x0041e80000100800 */
[----:B0-----:R-:W2:Y:S04]  /*169b0*/  LDL.LU R19, [R1+0x3b54] ;  /* 0x003b540001137983 */ /* 0x001ea80000300800 */
[----:B------:R-:W3:Y:S01]  /*169c0*/  LDL R5, [R1+0x1688] ;  /* 0x0016880001057983 */ /* 0x000ee20000100800 */
[----:B------:R-:W-:-:S03]  /*169d0*/  @!P0 IMAD.MOV.U32 R4, RZ, RZ, R28 ;  /* 0x000000ffff048224 */ /* 0x000fc600078e001c */
[----:B------:R-:W0:Y:S04]  /*169e0*/  S2R R2, SR_TID.X ;  /* 0x0000000000027919 */ /* 0x000e280000002100 */
[----:B------:R1:W-:Y:S04]  /*169f0*/  STS.U16 [R0+0x9000], R25 ;  /* 0x0090001900007388 */ /* 0x0003e80000000400 */
[----:B---3--:R4:W3:Y:S01]  /*16a00*/  @!P0 LDG.E.U16 R26, [R4.64] ;  /* 0x00000006041a8981 */ /* 0x0088e2000c1e1500 */
[----:B0-----:R-:W-:Y:S02]  /*16a10*/  LOP3.LUT R2, R2, 0x7f, RZ, 0xc0, !PT ;  /* 0x0000007f02027812 */ /* 0x001fe400078ec0ff */
[----:B-1----:R-:W-:-:S03]  /*16a20*/  PRMT R25, RZ, 0x7610, R25 ;  /* 0x00007610ff197816 */ /* 0x002fc60000000019 */
[----:B------:R-:W-:Y:S01]  /*16a30*/  IMAD.SHL.U32 R2, R2, 0x2, RZ ;  /* 0x0000000202027824 */ /* 0x000fe200078e00ff */
[----:B------:R-:W-:Y:S01]  /*16a40*/  STS.U16 [R0+0x9100], R24 ;  /* 0x0091001800007388 */ /* 0x000fe20000000400 */
[----:B----4-:R-:W-:Y:S02]  /*16a50*/  @!P0 IMAD.MOV.U32 R4, RZ, RZ, R6 ;  /* 0x000000ffff048224 */ /* 0x010fe400078e0006 */
[----:B------:R-:W-:Y:S01]  /*16a60*/  @!P0 IMAD.MOV.U32 R5, RZ, RZ, R20 ;  /* 0x000000ffff058224 */ /* 0x000fe200078e0014 */
[----:B------:R-:W-:Y:S01]  /*16a70*/  LOP3.LUT R2, R2, 0x10, RZ, 0x3c, !PT ;  /* 0x0000001002027812 */ /* 0x000fe200078e3cff */
[----:B------:R-:W-:Y:S04]  /*16a80*/  STS.U16 [R0+0xa000], R15 ;  /* 0x00a0000f00007388 */ /* 0x000fe80000000400 */
[----:B------:R-:W-:Y:S04]  /*16a90*/  STL [R1+0x3acc], R0 ;  /* 0x003acc0001007387 */ /* 0x000fe80000100800 */
[----:B------:R-:W-:Y:S04]  /*16aa0*/  STS.U16 [R0+0xa100], R14 ;  /* 0x00a1000e00007388 */ /* 0x000fe80000000400 */
[----:B------:R-:W-:Y:S04]  /*16ab0*/  STL [R1+0x3ad0], R0 ;  /* 0x003ad00001007387 */ /* 0x000fe80000100800 */
[----:B------:R0:W4:Y:S04]  /*16ac0*/  @!P0 LDG.E.U16 R25, [R4.64] ;  /* 0x0000000604198981 */ /* 0x000128000c1e1500 */
[----:B------:R-:W-:Y:S04]  /*16ad0*/  STS.U16 [R0+0xb000], R11 ;  /* 0x00b0000b00007388 */ /* 0x000fe80000000400 */
[----:B------:R-:W2:Y:S04]  /*16ae0*/  LDL R28, [R1+0x1668] ;  /* 0x00166800011c7983 */ /* 0x000ea80000100800 */
[----:B------:R-:W2:Y:S04]  /*16af0*/  LDL R20, [R1+0x166c] ;  /* 0x00166c0001147983 */ /* 0x000ea80000100800 */
[----:B------:R-:W-:Y:S04]  /*16b00*/  STS.U16 [R0+0xb100], R10 ;  /* 0x00b1000a00007388 */ /* 0x000fe80000000400 */
[----:B------:R-:W-:Y:S04]  /*16b10*/  STS.U16 [R2+0x8200], R29 ;  /* 0x0082001d02007388 */ /* 0x000fe80000000400 */
[----:B---3--:R1:W-:Y:S04]  /*16b20*/  STL [R1+0x30], R26 ;  /* 0x0000301a01007387 */ /* 0x0083e80000100800 */
[----:B------:R-:W3:Y:S04]  /*16b30*/  LDL R6, [R1+0x165c] ;  /* 0x00165c0001067983 */ /* 0x000ee80000100800 */
[----:B-1----:R-:W3:Y:S04]  /*16b40*/  LDL R26, [R1+0x1658] ;  /* 0x00165800011a7983 */ /* 0x002ee80000100800 */
[----:B------:R-:W3:Y:S04]  /*16b50*/  LDL.LU R29, [R1+0xc] ;  /* 0x00000c00011d7983 */ /* 0x000ee80000300800 */
[----:B0-----:R-:W3:Y:S01]  /*16b60*/  LDL.LU R5, [R1+0x5c] ;  /* 0x00005c0001057983 */ /* 0x001ee20000300800 */
[----:B------:R-:W-:-:S03]  /*16b70*/  PRMT R24, RZ, 0x7610, R24 ;  /* 0x00007610ff187816 */ /* 0x000fc60000000018 */
[----:B----4-:R-:W-:Y:S04]  /*16b80*/  STL [R1+0x3a4c], R25 ;  /* 0x003a4c1901007387 */ /* 0x010fe80000100800 */
[----:B------:R-:W-:Y:S04]  /*16b90*/  STL [R1+0x3a50], R25 ;  /* 0x003a501901007387 */ /* 0x000fe80000100800 */
[----:B------:R-:W-:Y:S04]  /*16ba0*/  STL [R1+0x3a8c], R25 ;  /* 0x003a8c1901007387 */ /* 0x000fe80000100800 */
[----:B------:R-:W-:Y:S01]  /*16bb0*/  STL [R1+0x3a90], R25 ;  /* 0x003a901901007387 */ /* 0x000fe20000100800 */
[----:B--2---:R-:W-:-:S03]  /*16bc0*/  @!P0 IMAD.MOV.U32 R4, RZ, RZ, R20 ;  /* 0x000000ffff048224 */ /* 0x004fc600078e0014 */
[----:B------:R-:W-:Y:S04]  /*16bd0*/  STL [R1+0x3a94], R25 ;  /* 0x003a941901007387 */ /* 0x000fe80000100800 */
[----:B------:R-:W-:Y:S04]  /*16be0*/  STL [R1+0x3a98], R25 ;  /* 0x003a981901007387 */ /* 0x000fe80000100800 */
[----:B------:R-:W-:Y:S04]  /*16bf0*/  STL [R1+0x3a9c], R25 ;  /* 0x003a9c1901007387 */ /* 0x000fe80000100800 */
[----:B------:R-:W-:Y:S04]  /*16c00*/  STL [R1+0x3aa0], R25 ;  /* 0x003aa01901007387 */ /* 0x000fe80000100800 */
[----:B------:R-:W-:Y:S04]  /*16c10*/  STL [R1+0x3abc], R25 ;  /* 0x003abc1901007387 */ /* 0x000fe80000100800 */
[----:B------:R-:W-:Y:S04]  /*16c20*/  STL [R1+0x3ac0], R25 ;  /* 0x003ac01901007387 */ /* 0x000fe80000100800 */
[----:B------:R-:W-:Y:S04]  /*16c30*/  STL [R1+0x3ae0], R25 ;  /* 0x003ae01901007387 */ /* 0x000fe80000100800 */
[----:B------:R-:W2:Y:S04]  /*16c40*/  LDL R20, [R1+0x164c] ;  /* 0x00164c0001147983 */ /* 0x000ea80000100800 */
[----:B---3--:R0:W-:Y:S02]  /*16c50*/  STS.U16 [R2+0x8300], R5 ;  /* 0x0083000502007388 */ /* 0x0081e40000000400 */
[----:B0-----:R-:W-:-:S02]  /*16c60*/  @!P0 IMAD.MOV.U32 R5, RZ, RZ, R28 ;  /* 0x000000ffff058224 */ /* 0x001fc400078e001c */
[----:B------:R-:W3:Y:S04]  /*16c70*/  LDL R28, [R1+0x1648] ;  /* 0x00164800011c7983 */ /* 0x000ee80000100800 */
[----:B------:R0:W4:Y:S04]  /*16c80*/  @!P0 LDG.E.U16 R24, [R4.64] ;  /* 0x0000000604188981 */ /* 0x000128000c1e1500 */
[----:B0-----:R-:W2:Y:S01]  /*16c90*/  LDL.LU R5, [R1+0x10] ;  /* 0x0000100001057983 */ /* 0x001ea20000300800 */
[----:B------:R-:W-:Y:S01]  /*16ca0*/  PRMT R15, RZ, 0x7610, R15 ;  /* 0x00007610ff0f7816 */ /* 0x000fe2000000000f */
[----:B------:R-:W-:-:S02]  /*16cb0*/  @!P0 IMAD.MOV.U32 R4, RZ, RZ, R6 ;  /* 0x000000ffff048224 */ /* 0x000fc400078e0006 */
[----:B----4-:R-:W-:Y:S04]  /*16cc0*/  STL [R1+0x3a48], R24 ;  /* 0x003a481801007387 */ /* 0x010fe80000100800 */
[----:B------:R-:W-:Y:S04]  /*16cd0*/  STL [R1+0x3a54], R24 ;  /* 0x003a541801007387 */ /* 0x000fe80000100800 */
[----:B--2---:R0:W-:Y:S04]  /*16ce0*/  STS.U16 [R2+0x9200], R5 ;  /* 0x0092000502007388 */ /* 0x0041e80000000400 */
[----:B------:R-:W-:Y:S04]  /*16cf0*/  STL [R1+0x3a58], R24 ;  /* 0x003a581801007387 */ /* 0x000fe80000100800 */
[----:B------:R-:W2:Y:S01]  /*16d00*/  LDL R6, [R1+0x163c] ;  /* 0x00163c0001067983 */ /* 0x000ea20000100800 */
[----:B0-----:R-:W-:-:S03]  /*16d10*/  @!P0 IMAD.MOV.U32 R5, RZ, RZ, R26 ;  /* 0x000000ffff058224 */ /* 0x001fc600078e001a */
[----:B------:R-:W4:Y:S04]  /*16d20*/  LDL R26, [R1+0x1638] ;  /* 0x00163800011a7983 */ /* 0x000f280000100800 */
[----:B------:R0:W4:Y:S01]  /*16d30*/  @!P0 LDG.E.U16 R15, [R4.64] ;  /* 0x00000006040f8981 */ /* 0x000122000c1e1500 */
[----:B------:R-:W-:Y:S02]  /*16d40*/  PRMT R14, RZ, 0x7610, R14 ;  /* 0x00007610ff0e7816 */ /* 0x000fe4000000000e */
[----:B------:R-:W-:Y:S01]  /*16d50*/  PRMT R11, RZ, 0x7610, R11 ;  /* 0x00007610ff0b7816 */ /* 0x000fe2000000000b */
[----:B0-----:R-:W-:Y:S02]  /*16d60*/  @!P0 IMAD.MOV.U32 R4, RZ, RZ, R20 ;  /* 0x000000ffff048224 */ /* 0x001fe400078e0014 */
[----:B---3--:R-:W-:-:S05]  /*16d70*/  @!P0 IMAD.MOV.U32 R5, RZ, RZ, R28 ;  /* 0x000000ffff058224 */ /* 0x008fca00078e001c */
[----:B------:R2:W3:Y:S02]  /*16d80*/  @!P0 LDG.E.U16 R14, [R4.64] ;  /* 0x00000006040e8981 */ /* 0x0004e4000c1e1500 */
[----:B--2---:R-:W-:Y:S02]  /*16d90*/  @!P0 IMAD.MOV.U32 R4, RZ, RZ, R6 ;  /* 0x000000ffff048224 */ /* 0x004fe400078e0006 */
[----:B----4-:R-:W-:Y:S01]  /*16da0*/  @!P0 IMAD.MOV.U32 R5, RZ, RZ, R26 ;  /* 0x000000ffff058224 */ /* 0x010fe200078e001a */
[----:B------:R-:W-:Y:S04]  /*16db0*/  STL [R1+0x3a44], R15 ;  /* 0x003a440f01007387 */ /* 0x000fe80000100800 */
[----:B------:R-:W-:Y:S04]  /*16dc0*/  STL [R1+0x3a5c], R15 ;  /* 0x003a5c0f01007387 */ /* 0x000fe80000100800 */
[----:B------:R-:W-:Y:S04]  /*16dd0*/  STL [R1+0x3a60], R15 ;  /* 0x003a600f01007387 */ /* 0x000fe80000100800 */
[----:B------:R-:W-:Y:S04]  /*16de0*/  STL [R1+0x3ac4], R15 ;  /* 0x003ac40f01007387 */ /* 0x000fe80000100800 */
[----:B------:R-:W2:Y:S04]  /*16df0*/  LDL R28, [R1+0x1628] ;  /* 0x00162800011c7983 */ /* 0x000ea80000100800 */
[----:B------:R-:W4:Y:S04]  /*16e00*/  LDL R20, [R1+0x162c] ;  /* 0x00162c0001147983 */ /* 0x000f280000100800 */
[----:B------:R2:W4:Y:S04]  /*16e10*/  @!P0 LDG.E.U16 R11, [R4.64] ;  /* 0x00000006040b8981 */ /* 0x000528000c1e1500 */
[----:B------:R0:W-:Y:S01]  /*16e20*/  STS.U16 [R2+0x9300], R29 ;  /* 0x0093001d02007388 */ /* 0x0001e20000000400 */
[----:B------:R-:W-:-:S03]  /*16e30*/  PRMT R10, RZ, 0x7610, R10 ;  /* 0x00007610ff0a7816 */ /* 0x000fc6000000000a */
[----:B0-----:R-:W4:Y:S04]  /*16e40*/  LDL.LU R29, [R1+0x6c] ;  /* 0x00006c00011d7983 */ /* 0x001f280000300800 */
[----:B---3--:R-:W-:Y:S04]  /*16e50*/  STL [R1+0x3a64], R14 ;  /* 0x003a640e01007387 */ /* 0x008fe80000100800 */
[----:B------:R-:W-:Y:S04]  /*16e60*/  STL [R1+0x3a68], R14 ;  /* 0x003a680e01007387 */ /* 0x000fe80000100800 */
[----:B------:R-:W-:Y:S04]  /*16e70*/  STL [R1+0x3ac8], R14 ;  /* 0x003ac80e01007387 */ /* 0x000fe80000100800 */
[----:B------:R-:W-:Y:S04]  /*16e80*/  STL [R1+0x3ad4], R14 ;  /* 0x003ad40e01007387 */ /* 0x000fe80000100800 */
[----:B------:R-:W-:Y:S04]  /*16e90*/  STL [R1+0x3ad8], R14 ;  /* 0x003ad80e01007387 */ /* 0x000fe80000100800 */
[----:B------:R-:W3:Y:S04]  /*16ea0*/  LDL R26, [R1+0x1608] ;  /* 0x00160800011a7983 */ /* 0x000ee80000100800 */
[----:B------:R-:W3:Y:S01]  /*16eb0*/  LDL R6, [R1+0x160c] ;  /* 0x00160c0001067983 */ /* 0x000ee20000100800 */
[----:B--2---:R-:W-:-:S02]  /*16ec0*/  @!P0 IMAD.MOV.U32 R5, RZ, RZ, R28 ;  /* 0x000000ffff058224 */ /* 0x004fc400078e001c */
[----:B----4-:R-:W-:Y:S01]  /*16ed0*/  @!P0 IMAD.MOV.U32 R4, RZ, RZ, R20 ;  /* 0x000000ffff048224 */ /* 0x010fe200078e0014 */
[----:B------:R-:W-:Y:S04]  /*16ee0*/  STL [R1+0x3a40], R11 ;  /* 0x003a400b01007387 */ /* 0x000fe80000100800 */
[----:B------:R-:W-:Y:S04]  /*16ef0*/  STL [R1+0x3a6c], R11 ;  /* 0x003a6c0b01007387 */ /* 0x000fe80000100800 */
[----:B------:R-:W-:Y:S04]  /*16f00*/  STL [R1+0x3a70], R11 ;  /* 0x003a700b01007387 */ /* 0x000fe80000100800 */
[----:B------:R-:W2:Y:S04]  /*16f10*/  LDL.LU R28, [R1+0x28] ;  /* 0x00002800011c7983 */ /* 0x000ea80000300800 */
[----:B------:R0:W4:Y:S04]  /*16f20*/  @!P0 LDG.E.U16 R10, [R4.64] ;  /* 0x00000006040a8981 */ /* 0x000128000c1e1500 */
[----:B0-----:R-:W2:Y:S04]  /*16f30*/  LDL R4, [R1+0x1618] ;  /* 0x0016180001047983 */ /* 0x001ea80000100800 */
[----:B------:R-:W2:Y:S04]  /*16f40*/  LDL R5, [R1+0x161c] ;  /* 0x00161c0001057983 */ /* 0x000ea80000100800 */
[----:B------:R-:W-:Y:S04]  /*16f50*/  STS.U16 [R2+0xa200], R19 ;  /* 0x00a2001302007388 */ /* 0x000fe80000000400 */
[----:B------:R-:W-:Y:S04]  /*16f60*/  STS.U16 [R2+0xa300], R18 ;  /* 0x00a3001202007388 */ /* 0x000fe80000000400 */
[----:B------:R0:W-:Y:S02]  /*16f70*/  STS.U16 [R2+0xb200], R9 ;  /* 0x00b2000902007388 */ /* 0x0001e40000000400 */
[----:B0-----:R-:W-:-:S02]  /*16f80*/  PRMT R9, RZ, 0x7610, R9 ;  /* 0x00007610ff097816 */ /* 0x001fc40000000009 */
[----:B------:R-:W0:Y:S01]  /*16f90*/  S2R R20, SR_TID.X ;  /* 0x0000000000147919 */ /* 0x000e220000002100 */
[----:B--2---:R-:W-:-:S04]  /*16fa0*/  @!P0 LOP3.LUT R5, R5, R4, RZ, 0x3c, !PT ;  /* 0x0000000405058212 */ /* 0x004fc800078e3cff */
[----:B------:R-:W-:-:S04]  /*16fb0*/  @!P0 LOP3.LUT R4, R5, R4, RZ, 0x3c, !PT ;  /* 0x0000000405048212 */ /* 0x000fc800078e3cff */
[----:B------:R-:W-:-:S05]  /*16fc0*/  @!P0 LOP3.LUT R5, R5, R4, RZ, 0x3c, !PT ;  /* 0x0000000405058212 */ /* 0x000fca00078e3cff */
[----:B------:R1:W2:Y:S01]  /*16fd0*/  @!P0 LDG.E.U16 R9, [R4.64] ;  /* 0x0000000604098981 */ /* 0x0002a2000c1e1500 */
[----:B0-----:R-:W-:-:S05]  /*16fe0*/  LOP3.LUT R20, R20, 0x7f, RZ, 0xc0, !PT ;  /* 0x0000007f14147812 */ /* 0x001fca00078ec0ff */
[----:B-1----:R-:W-:-:S05]  /*16ff0*/  IMAD.SHL.U32 R5, R20, 0x2, RZ ;  /* 0x0000000214057824 */ /* 0x002fca00078e00ff */
[----:B------:R-:W-:Y:S01]  /*17000*/  LOP3.LUT R5, R5, 0x10, RZ, 0x3c, !PT ;  /* 0x0000001005057812 */ /* 0x000fe200078e3cff */
[----:B----4-:R-:W-:Y:S01]  /*17010*/  STL [R1+0x3a74], R10 ;  /* 0x003a740a01007387 */ /* 0x010fe20000100800 */
[----:B---3--:R-:W-:-:S03]  /*17020*/  @!P0 IMAD.MOV.U32 R4, RZ, RZ, R6 ;  /* 0x000000ffff048224 */ /* 0x008fc600078e0006 */
[----:B------:R0:W-:Y:S04]  /*17030*/  STS.U16 [R5+0xb300], R8 ;  /* 0x00b3000805007388 */ /* 0x0001e80000000400 */
[----:B------:R-:W-:Y:S04]  /*17040*/  STL [R1+0x3a78], R10 ;  /* 0x003a780a01007387 */ /* 0x000fe80000100800 */
[----:B------:R-:W3:Y:S01]  /*17050*/  LDL.LU R2, [R1+0x3b50] ;  /* 0x003b500001027983 */ /* 0x000ee20000300800 */
[----:B0-----:R-:W-:Y:S01]  /*17060*/  PRMT R8, RZ, 0x7610, R8 ;  /* 0x00007610ff087816 */ /* 0x001fe20000000008 */
[----:B------:R-:W-:-:S05]  /*17070*/  @!P0 IMAD.MOV.U32 R5, RZ, RZ, R26 ;  /* 0x000000ffff058224 */ /* 0x000fca00078e001a */
[----:B------:R0:W4:Y:S04]  /*17080*/  @!P0 LDG.E.U16 R8, [R4.64] ;  /* 0x0000000604088981 */ /* 0x000128000c1e1500 */
[----:B--2---:R-:W-:Y:S04]  /*17090*/  STL [R1+0x3a3c], R9 ;  /* 0x003a3c0901007387 */ /* 0x004fe80000100800 */
[----:B------:R-:W-:Y:S04]  /*170a0*/  STL [R1+0x3a7c], R9 ;  /* 0x003a7c0901007387 */ /* 0x000fe80000100800 */
[----:B------:R-:W-:Y:S04]  /*170b0*/  STL [R1+0x3a80], R9 ;  /* 0x003a800901007387 */ /* 0x000fe80000100800 */
[----:B0-----:R-:W2:Y:S04]  /*170c0*/  LDL R4, [R1+0x15f8] ;  /* 0x0015f80001047983 */ /* 0x001ea80000100800 */
[----:B------:R-:W2:Y:S01]  /*170d0*/  LDL R5, [R1+0x15fc] ;  /* 0x0015fc0001057983 */ /* 0x000ea20000100800 */
[----:B------:R-:W-:-:S03]  /*170e0*/  PRMT R18, RZ, 0x7610, R18 ;  /* 0x00007610ff127816 */ /* 0x000fc60000000012 */
[----:B------:R-:W0:Y:S04]  /*170f0*/  S2R R20, SR_TID.X ;  /* 0x0000000000147919 */ /* 0x000e280000002100 */
[----:B------:R-:W3:Y:S01]  /*17100*/  LDL R26, [R1+0x15dc] ;  /* 0x0015dc00011a7983 */ /* 0x000ee20000100800 */
[----:B--2---:R-:W-:-:S04]  /*17110*/  @!P0 LOP3.LUT R5, R5, R4, RZ, 0x3c, !PT ;  /* 0x0000000405058212 */ /* 0x004fc800078e3cff */
[----:B------:R-:W-:-:S04]  /*17120*/  @!P0 LOP3.LUT R4, R5, R4, RZ, 0x3c, !PT ;  /* 0x0000000405048212 */ /* 0x000fc800078e3cff */
[----:B------:R-:W-:-:S05]  /*17130*/  @!P0 LOP3.LUT R5, R5, R4, RZ, 0x3c, !PT ;  /* 0x0000000405058212 */ /* 0x000fca00078e3cff */
[----:B------:R1:W2:Y:S01]  /*17140*/  @!P0 LDG.E.U16 R18, [R4.64] ;  /* 0x0000000604128981 */ /* 0x0002a2000c1e1500 */
[----:B0-----:R-:W-:-:S05]  /*17150*/  LOP3.LUT R20, R20, 0x7f, RZ, 0xc0, !PT ;  /* 0x0000007f14147812 */ /* 0x001fca00078ec0ff */
[----:B------:R-:W-:Y:S01]  /*17160*/  IMAD.SHL.U32 R20, R20, 0x2, RZ ;  /* 0x0000000214147824 */ /* 0x000fe200078e00ff */
[----:B----4-:R-:W-:Y:S04]  /*17170*/  STL [R1+0x3a38], R8 ;  /* 0x003a380801007387 */ /* 0x010fe80000100800 */
[----:B------:R-:W-:Y:S01]  /*17180*/  STL [R1+0x3a84], R8 ;  /* 0x003a840801007387 */ /* 0x000fe20000100800 */
[----:B------:R-:W-:-:S03]  /*17190*/  LOP3.LUT R20, R20, 0x20, RZ, 0x3c, !PT ;  /* 0x0000002014147812 */ /* 0x000fc600078e3cff */
[----:B------:R-:W-:Y:S04]  /*171a0*/  STL [R1+0x3a88], R8 ;  /* 0x003a880801007387 */ /* 0x000fe80000100800 */
[----:B-1----:R-:W4:Y:S04]  /*171b0*/  LDL R4, [R1+0x15e8] ;  /* 0x0015e80001047983 */ /* 0x002f280000100800 */
[----:B------:R-:W4:Y:S04]  /*171c0*/  LDL R5, [R1+0x15ec] ;  /* 0x0015ec0001057983 */ /* 0x000f280000100800 */
[----:B------:R0:W-:Y:S04]  /*171d0*/  STS.U16 [R20+0x8400], R29 ;  /* 0x0084001d14007388 */ /* 0x0001e80000000400 */
[----:B------:R-:W4:Y:S04]  /*171e0*/  LDL R6, [R1+0x15cc] ;  /* 0x0015cc0001067983 */ /* 0x000f280000100800 */
[----:B---3--:R1:W-:Y:S04]  /*171f0*/  STS.U16 [R20+0x8500], R2 ;  /* 0x0085000214007388 */ /* 0x0083e80000000400 */
[----:B0-----:R-:W3:Y:S04]  /*17200*/  LDL R29, [R1+0x15c8] ;  /* 0x0015c800011d7983 */ /* 0x001ee80000100800 */
[----:B--2---:R-:W-:Y:S04]  /*17210*/  STL [R1+0x3a34], R18 ;  /* 0x003a341201007387 */ /* 0x004fe80000100800 */
[----:B-1----:R-:W2:Y:S01]  /*17220*/  LDL.LU R2, [R1+0x3b4c] ;  /* 0x003b4c0001027983 */ /* 0x002ea20000300800 */
[----:B----4-:R-:W-:-:S04]  /*17230*/  @!P0 LOP3.LUT R5, R5, R4, RZ, 0x3c, !PT ;  /* 0x0000000405058212 */ /* 0x010fc800078e3cff */
[----:B------:R-:W-:-:S04]  /*17240*/  @!P0 LOP3.LUT R4, R5, R4, RZ, 0x3c, !PT ;  /* 0x0000000405048212 */ /* 0x000fc800078e3cff */
[----:B------:R-:W-:Y:S02]  /*17250*/  @!P0 LOP3.LUT R5, R5, R4, RZ, 0x3c, !PT ;  /* 0x0000000405058212 */ /* 0x000fe400078e3cff */
[----:B--2---:R-:W-:-:S06]  /*17260*/  PRMT R2, RZ, 0x7610, R2 ;  /* 0x00007610ff027816 */ /* 0x004fcc0000000002 */
[----:B------:R-:W2:Y:S04]  /*17270*/  @!P0 LDG.E.U16 R2, [R4.64] ;  /* 0x0000000604028981 */ /* 0x000ea8000c1e1500 */
[----:B--2---:R0:W-:Y:S04]  /*17280*/  STL [R1+0x10e4], R2 ;  /* 0x0010e40201007387 */ /* 0x0041e80000100800 */
[----:B0-----:R-:W2:Y:S04]  /*17290*/  LDL.LU R2, [R1+0x3b48] ;  /* 0x003b480001027983 */ /* 0x001ea80000300800 */
[----:B------:R-:W4:Y:S04]  /*172a0*/  LDL.LU R4, [R1+0x2c] ;  /* 0x00002c0001047983 */ /* 0x000f280000300800 */
[----:B------:R-:W2:Y:S01]  /*172b0*/  LDL R5, [R1+0x15d8] ;  /* 0x0015d80001057983 */ /* 0x000ea20000100800 */
[----:B------:R-:W-:-:S03]  /*172c0*/  PRMT R7, RZ, 0x7610, R7 ;  /* 0x00007610ff077816 */ /* 0x000fc60000000007 */
[----:B----4-:R0:W-:Y:S02]  /*172d0*/  STS.U16 [R20+0x9400], R4 ;  /* 0x0094000414007388 */ /* 0x0101e40000000400 */
[----:B0-----:R-:W-:Y:S01]  /*172e0*/  @!P0 IMAD.MOV.U32 R4, RZ, RZ, R26 ;  /* 0x000000ffff048224 */ /* 0x001fe200078e001a */
[----:B--2---:R-:W-:Y:S01]  /*172f0*/  PRMT R2, RZ, 0x7610, R2 ;  /* 0x00007610ff027816 */ /* 0x004fe20000000002 */
[----:B------:R-:W2:Y:S04]  /*17300*/  LDL R26, [R1+0x15a8] ;  /* 0x0015a800011a7983 */ /* 0x000ea80000100800 */
[----:B------:R0:W4:Y:S04]  /*17310*/  @!P0 LDG.E.U16 R7, [R4.64] ;  /* 0x0000000604078981 */ /* 0x000128000c1e1500 */
[----:B------:R-:W-:Y:S01]  /*17320*/  STS.U16 [R20+0x9500], R28 ;  /* 0x0095001c14007388 */ /* 0x000fe20000000400 */
[----:B0-----:R-:W-:-:S02]  /*17330*/  @!P0 IMAD.MOV.U32 R4, RZ, RZ, R6 ;  /* 0x000000ffff048224 */ /* 0x001fc400078e0006 */
[----:B---3--:R-:W-:-:S05]  /*17340*/  @!P0 IMAD.MOV.U32 R5, RZ, RZ, R29 ;  /* 0x000000ffff058224 */ /* 0x008fca00078e001d */
[----:B------:R0:W3:Y:S04]  /*17350*/  @!P0 LDG.E.U16 R2, [R4.64] ;  /* 0x0000000604028981 */ /* 0x0000e8000c1e1500 */
[----:B----4-:R1:W-:Y:S04]  /*17360*/  STL [R1+0x10], R7 ;  /* 0x0000100701007387 */ /* 0x0103e80000100800 */
[----:B-1----:R-:W4:Y:S04]  /*17370*/  LDL R7, [R1+0x15ac] ;  /* 0x0015ac0001077983 */ /* 0x002f280000100800 */
[----:B------:R-:W2:Y:S04]  /*17380*/  LDL.LU R28, [R1+0x7c] ;  /* 0x00007c00011c7983 */ /* 0x000ea80000300800 */
[----:B------:R-:W2:Y:S04]  /*17390*/  LDL R6, [R1+0x159c] ;  /* 0x00159c0001067983 */ /* 0x000ea80000100800 */
[----:B------:R-:W2:Y:S04]  /*173a0*/  LDL.LU R29, [R1+0x80] ;  /* 0x00008000011d7983 */ /* 0x000ea80000300800 */
[----:B0-----:R-:W2:Y:S04]  /*173b0*/  LDL R4, [R1+0x15b8] ;  /* 0x0015b80001047983 */ /* 0x001ea80000100800 */
[----:B------:R-:W2:Y:S04]  /*173c0*/  LDL R5, [R1+0x15bc] ;  /* 0x0015bc0001057983 */ /* 0x000ea80000100800 */
[----:B------:R0:W-:Y:S02]  /*173d0*/  STS.U16 [R20+0xa400], R23 ;  /* 0x00a4001714007388 */ /* 0x0001e40000000400 */
[----:B0-----:R-:W-:-:S02]  /*173e0*/  PRMT R23, RZ, 0x7610, R23 ;  /* 0x00007610ff177816 */ /* 0x001fc40000000017 */
[----:B--2---:R-:W-:-:S04]  /*173f0*/  @!P0 LOP3.LUT R5, R5, R4, RZ, 0x3c, !PT ;  /* 0x0000000405058212 */ /* 0x004fc800078e3cff */
[----:B------:R-:W-:-:S04]  /*17400*/  @!P0 LOP3.LUT R4, R5, R4, RZ, 0x3c, !PT ;  /* 0x0000000405048212 */ /* 0x000fc800078e3cff */
[----:B------:R-:W-:-:S05]  /*17410*/  @!P0 LOP3.LUT R5, R5, R4, RZ, 0x3c, !PT ;  /* 0x0000000405058212 */ /* 0x000fca00078e3cff */
[----:B------:R4:W2:Y:S01]  /*17420*/  @!P0 LDG.E.U16 R23, [R4.64] ;  /* 0x0000000604178981 */ /* 0x0008a2000c1e1500 */
[----:B------:R-:W-:-:S03]  /*17430*/  PRMT R19, RZ, 0x7610, R19 ;  /* 0x00007610ff137816 */ /* 0x000fc60000000013 */
[----:B---3--:R-:W-:Y:S04]  /*17440*/  STL [R1+0x3a24], R2 ;  /* 0x003a240201007387 */ /* 0x008fe80000100800 */
[----:B------:R-:W-:Y:S01]  /*17450*/  STL [R1+0x3a28], R2 ;  /* 0x003a280201007387 */ /* 0x000fe20000100800 */
[----:B----4-:R-:W-:Y:S02]  /*17460*/  @!P0 IMAD.MOV.U32 R4, RZ, RZ, R7 ;  /* 0x000000ffff048224 */ /* 0x010fe400078e0007 */
[----:B------:R-:W-:-:S05]  /*17470*/  @!P0 IMAD.MOV.U32 R5, RZ, RZ, R26 ;  /* 0x000000ffff058224 */ /* 0x000fca00078e001a */
[----:B------:R0:W3:Y:S04]  /*17480*/  @!P0 LDG.E.U16 R19, [R4.64] ;  /* 0x0000000604138981 */ /* 0x0000e8000c1e1500 */
[----:B--2---:R-:W-:Y:S04]  /*17490*/  STL [R1+0x3a2c], R23 ;  /* 0x003a2c1701007387 */ /* 0x004fe80000100800 */
[----:B------:R-:W-:Y:S04]  /*174a0*/  STL [R1+0x3a30], R23 ;  /* 0x003a301701007387 */ /* 0x000fe80000100800 */
[----:B------:R-:W2:Y:S04]  /*174b0*/  LDL.LU R26, [R1+0x4] ;  /* 0x00000400011a7983 */ /* 0x000ea80000300800 */
[----:B0-----:R-:W4:Y:S01]  /*174c0*/  LDL R5, [R1+0x1598] ;  /* 0x0015980001057983 */ /* 0x001f220000100800 */
[----:B------:R-:W-:-:S03]  /*174d0*/  @!P0 IMAD.MOV.U32 R4, RZ, RZ, R6 ;  /* 0x000000ffff048224 */ /* 0x000fc600078e0006 */
[----:B------:R-:W-:Y:S04]  /*174e0*/  STS.U16 [R20+0xa500], R22 ;  /* 0x00a5001614007388 */ /* 0x000fe80000000400 */
[----:B------:R0:W-:Y:S02]  /*174f0*/  STS.U16 [R20+0xb400], R13 ;  /* 0x00b4000d14007388 */ /* 0x0001e40000000400 */
[----:B0-----:R-:W-:-:S06]  /*17500*/  PRMT R13, RZ, 0x7610, R13 ;  /* 0x00007610ff0d7816 */ /* 0x001fcc000000000d */
[----:B----4-:R0:W4:Y:S04]  /*17510*/  @!P0 LDG.E.U16 R13, [R4.64] ;  /* 0x00000006040d8981 */ /* 0x010128000c1e1500 */
[----:B0-----:R-:W2:Y:S04]  /*17520*/  LDL R4, [R1+0x1588] ;  /* 0x0015880001047983 */ /* 0x001ea80000100800 */
[----:B------:R-:W2:Y:S04]  /*17530*/  LDL R5, [R1+0x158c] ;  /* 0x00158c0001057983 */ /* 0x000ea80000100800 */
[----:B------:R-:W0:Y:S04]  /*17540*/  S2R R7, SR_TID.X ;  /* 0x0000000000077919 */ /* 0x000e280000002100 */
[----:B------:R1:W-:Y:S02]  /*17550*/  STS.U16 [R20+0xb500], R12 ;  /* 0x00b5000c14007388 */ /* 0x0003e40000000400 */
[----:B-1----:R-:W-:-:S02]  /*17560*/  PRMT R12, RZ, 0x7610, R12 ;  /* 0x00007610ff0c7816 */ /* 0x002fc4000000000c */
[----:B0-----:R-:W-:Y:S02]  /*17570*/  LOP3.LUT R6, R7, 0x7f, RZ, 0xc0, !PT ;  /* 0x0000007f07067812 */ /* 0x001fe400078ec0ff */
[----:B------:R-:W3:Y:S04]  /*17580*/  LDL R7, [R1+0x155c] ;  /* 0x00155c0001077983 */ /* 0x000ee80000100800 */
[----:B------:R-:W3:Y:S01]  /*17590*/  LDL.LU R20, [R1] ;  /* 0x0000000001147983 */ /* 0x000ee20000300800 */
[----:B--2---:R-:W-:-:S04]  /*175a0*/  @!P0 LOP3.LUT R5, R5, R4, RZ, 0x3c, !PT ;  /* 0x0000000405058212 */ /* 0x004fc800078e3cff */
[----:B------:R-:W-:-:S04]  /*175b0*/  @!P0 LOP3.LUT R4, R5, R4, RZ, 0x3c, !PT ;  /* 0x0000000405048212 */ /* 0x000fc800078e3cff */
[----:B------:R-:W-:-:S05]  /*175c0*/  @!P0 LOP3.LUT R5, R5, R4, RZ, 0x3c, !PT ;  /* 0x0000000405058212 */ /* 0x000fca00078e3cff */
[----:B------:R0:W2:Y:S04]  /*175d0*/  @!P0 LDG.E.U16 R12, [R4.64] ;  /* 0x00000006040c8981 */ /* 0x0000a8000c1e1500 */
[----:B0-----:R-:W2:Y:S04]  /*175e0*/  LDL R4, [R1+0x1578] ;  /* 0x0015780001047983 */ /* 0x001ea80000100800 */
[----:B------:R-:W2:Y:S01]  /*175f0*/  LDL R5, [R1+0x157c] ;  /* 0x00157c0001057983 */ /* 0x000ea20000100800 */
[----:B------:R-:W-:Y:S01]  /*17600*/  IMAD.SHL.U32 R6, R6, 0x2, RZ ;  /* 0x0000000206067824 */ /* 0x000fe200078e00ff */
[----:B------:R-:W-:-:S04]  /*17610*/  PRMT R22, RZ, 0x7610, R22 ;  /* 0x00007610ff167816 */ /* 0x000fc80000000016 */
[----:B------:R-:W-:-:S05]  /*17620*/  LOP3.LUT R6, R6, 0x30, RZ, 0x3c, !PT ;  /* 0x0000003006067812 */ /* 0x000fca00078e3cff */
[----:B------:R0:W-:Y:S04]  /*17630*/  STS.U16 [R6+0x8600], R28 ;  /* 0x0086001c06007388 */ /* 0x0001e80000000400 */
[----:B0-----:R-:W3:Y:S04]  /*17640*/  LDL.LU R28, [R1+0x3b44] ;  /* 0x003b4400011c7983 */ /* 0x001ee80000300800 */
[----:B------:R0:W-:Y:S01]  /*17650*/  STS.U16 [R6+0x8700], R29 ;  /* 0x0087001d06007388 */ /* 0x0001e20000000400 */
[----:B--2---:R-:W-:-:S04]  /*17660*/  @!P0 LOP3.LUT R5, R5, R4, RZ, 0x3c, !PT ;  /* 0x0000000405058212 */ /* 0x004fc800078e3cff */
[----:B------:R-:W-:-:S04]  /*17670*/  @!P0 LOP3.LUT R4, R5, R4, RZ, 0x3c, !PT ;  /* 0x0000000405048212 */ /* 0x000fc800078e3cff */
[----:B------:R-:W-:-:S05]  /*17680*/  @!P0 LOP3.LUT R5, R5, R4, RZ, 0x3c, !PT ;  /* 0x0000000405058212 */ /* 0x000fca00078e3cff */
[----:B------:R1:W2:Y:S04]  /*17690*/  @!P0 LDG.E.U16 R22, [R4.64] ;  /* 0x0000000604168981 */ /* 0x0002a8000c1e1500 */
[----:B-1----:R-:W2:Y:S04]  /*176a0*/  LDL R4, [R1+0x1568] ;  /* 0x0015680001047983 */ /* 0x002ea80000100800 */
[----:B------:R-:W2:Y:S04]  /*176b0*/  LDL R5, [R1+0x156c] ;  /* 0x00156c0001057983 */ /* 0x000ea80000100800 */
[----:B0-----:R-:W3:Y:S01]  /*176c0*/  LDL.LU R29, [R1+0x3b40] ;  /* 0x003b4000011d7983 */ /* 0x001ee20000300800 */
[----:B--2---:R-:W-:-:S04]  /*176d0*/  @!P0 LOP3.LUT R5, R5, R4, RZ, 0x3c, !PT ;  /* 0x0000000405058212 */ /* 0x004fc800078e3cff */
[C---:B------:R-:W-:Y:S02]  /*176e0*/  @!P0 LOP3.LUT R4, R5.reuse, R4, RZ, 0x3c, !PT ;  /* 0x0000000405048212 */ /* 0x040fe400078e3cff */
[----:B---3--:R-:W-:Y:S02]  /*176f0*/  PRMT R29, RZ, 0x7610, R29 ;  /* 0x00007610ff1d7816 */ /* 0x008fe4000000001d */
[----:B------:R-:W-:-:S05]  /*17700*/  @!P0 LOP3.LUT R5, R5, R4, RZ, 0x3c, !PT ;  /* 0x0000000405058212 */ /* 0x000fca00078e3cff */
[----:B------:R-:W2:Y:S04]  /*17710*/  @!P0 LDG.E.U16 R29, [R4.64] ;  /* 0x00000006041d8981 */ /* 0x000ea8000c1e1500 */
[----:B--2---:R0:W-:Y:S04]  /*17720*/  STL [R1+0x10fc], R29 ;  /* 0x0010fc1d01007387 */ /* 0x0041e80000100800 */
[----:B0-----:R-:W2:Y:S04]  /*17730*/  LDL.LU R29, [R1+0x3b3c] ;  /* 0x003b3c00011d7983 */ /* 0x001ea80000300800 */
[----:B------:R-:W3:Y:S04]  /*17740*/  LDL.LU R4, [R1+0x50] ;  /* 0x0000500001047983 */ /* 0x000ee80000300800 */
[----:B------:R-:W2:Y:S01]  /*17750*/  LDL R5, [R1+0x1558] ;  /* 0x0015580001057983 */ /* 0x000ea20000100800 */
[----:B------:R-:W-:-:S03]  /*17760*/  PRMT R3, RZ, 0x7610, R3 ;  /* 0x00007610ff037816 */ /* 0x000fc60000000003 */
[----:B---3--:R0:W-:Y:S02]  /*17770*/  STS.U16 [R6+0x9600], R4 ;  /* 0x0096000406007388 */ /* 0x0081e40000000400 */
[----:B0-----:R-:W-:Y:S02]  /*17780*/  @!P0 IMAD.MOV.U32 R4, RZ, RZ, R7 ;  /* 0x000000ffff048224 */ /* 0x001fe400078e0007 */
[----:B------:R-:W3:Y:S04]  /*17790*/  LDL.LU R7, [R1+0x90] ;  /* 0x0000900001077983 */ /* 0x000ee80000300800 */
[----:B--2---:R0:W2:Y:S04]  /*177a0*/  @!P0 LDG.E.U16 R3, [R4.64] ;  /* 0x0000000604038981 */ /* 0x0040a8000c1e1500 */
[----:B0-----:R-:W2:Y:S04]  /*177b0*/  LDL R4, [R1+0x1548] ;  /* 0x0015480001047983 */ /* 0x001ea80000100800 */
[----:B------:R-:W2:Y:S01]  /*177c0*/  LDL R5, [R1+0x154c] ;  /* 0x00154c0001057983 */ /* 0x000ea20000100800 */
[----:B------:R-:W-:-:S02]  /*177d0*/  PRMT R28, RZ, 0x7610, R28 ;  /* 0x00007610ff1c7816 */ /* 0x000fc4000000001c */
[----:B--2---:R-:W-:-:S04]  /*177e0*/  @!P0 LOP3.LUT R5, R5, R4, RZ, 0x3c, !PT ;  /* 0x0000000405058212 */ /* 0x004fc800078e3cff */
[----:B------:R-:W-:-:S04]  /*177f0*/  @!P0 LOP3.LUT R4, R5, R4, RZ, 0x3c, !PT ;  /* 0x0000000405048212 */ /* 0x000fc800078e3cff */
[----:B------:R-:W-:-:S05]  /*17800*/  @!P0 LOP3.LUT R5, R5, R4, RZ, 0x3c, !PT ;  /* 0x0000000405058212 */ /* 0x000fca00078e3cff */
[----:B------:R-:W2:Y:S04]  /*17810*/  @!P0 LDG.E.U16 R28, [R4.64] ;  /* 0x00000006041c8981 */ /* 0x000ea8000c1e1500 */
[----:B------:R0:W-:Y:S04]  /*17820*/  STL [R1+0x10f8], R3 ;  /* 0x0010f80301007387 */ /* 0x0001e80000100800 */
[----:B------:R1:W-:Y:S04]  /*17830*/  STS.U16 [R6+0x9700], R29 ;  /* 0x0097001d06007388 */ /* 0x0003e80000000400 */
[----:B0-----:R-:W3:Y:S04]  /*17840*/  LDL R3, [R1+0x151c] ;  /* 0x00151c0001037983 */ /* 0x001ee80000100800 */
[----:B-1----:R-:W3:Y:S04]  /*17850*/  LDL.LU R29, [R1+0x94] ;  /* 0x00009400011d7983 */ /* 0x002ee80000300800 */
        /* <DEDUP_REMOVED lines=9> */
[----:B------:R0:W-:Y:S04]  /*178f0*/  STS.U16 [R6+0xa600], R26 ;  /* 0x00a6001a06007388 */ /* 0x0001e80000000400 */
[----:B0-----:R-:W3:Y:S04]  /*17900*/  LDL.LU R26, [R1+0x78] ;  /* 0x00007800011a7983 */ /* 0x001ee80000300800 */
[----:B--2---:R0:W-:Y:S04]  /*17910*/  STL [R1+0x10f0], R28 ;  /* 0x0010f01c01007387 */ /* 0x0041e80000100800 */
[----:B0-----:R-:W2:Y:S04]  /*17920*/  LDL.LU R28, [R1+0x3b34] ;  /* 0x003b3400011c7983 */ /* 0x001ea80000300800 */
[----:B------:R-:W3:Y:S04]  /*17930*/  LDL R4, [R1+0x1528] ;  /* 0x0015280001047983 */ /* 0x000ee80000100800 */
[----:B------:R-:W3:Y:S04]  /*17940*/  LDL R5, [R1+0x152c] ;  /* 0x00152c0001057983 */ /* 0x000ee80000100800 */
[----:B------:R0:W-:Y:S04]  /*17950*/  STS.U16 [R6+0xa700], R20 ;  /* 0x00a7001406007388 */ /* 0x0001e80000000400 */
[----:B0-----:R-:W4:Y:S01]  /*17960*/  LDL.LU R20, [R1+0x74] ;  /* 0x0000740001147983 */ /* 0x001f220000300800 */
[----:B--2---:R-:W-:-:S02]  /*17970*/  PRMT R28, RZ, 0x7610, R28 ;  /* 0x00007610ff1c7816 */ /* 0x004fc4000000001c */
[----:B---3--:R-:W-:-:S04]  /*17980*/  @!P0 LOP3.LUT R5, R5, R4, RZ, 0x3c, !PT ;  /* 0x0000000405058212 */ /* 0x008fc800078e3cff */
[----:B------:R-:W-:-:S04]  /*17990*/  @!P0 LOP3.LUT R4, R5, R4, RZ, 0x3c, !PT ;  /* 0x0000000405048212 */ /* 0x000fc800078e3cff */
[----:B------:R-:W-:-:S05]  /*179a0*/  @!P0 LOP3.LUT R5, R5, R4, RZ, 0x3c, !PT ;  /* 0x0000000405058212 */ /* 0x000fca00078e3cff */
[----:B------:R0:W2:Y:S04]  /*179b0*/  @!P0 LDG.E.U16 R28, [R4.64] ;  /* 0x00000006041c8981 */ /* 0x0000a8000c1e1500 */
[----:B0-----:R-:W3:Y:S01]  /*179c0*/  LDL R5, [R1+0x1518] ;  /* 0x0015180001057983 */ /* 0x001ee20000100800 */
[----:B------:R-:W-:-:S03]  /*179d0*/  @!P0 IMAD.MOV.U32 R4, RZ, RZ, R3 ;  /* 0x000000ffff048224 */ /* 0x000fc600078e0003 */
[----:B------:R0:W-:Y:S01]  /*179e0*/  STS.U16 [R6+0xb600], R17 ;  /* 0x00b6001106007388 */ /* 0x0001e20000000400 */
[----:B------:R-:W-:Y:S02]  /*179f0*/  LOP3.LUT R3, R21, 0x7f, RZ, 0xc0, !PT ;  /* 0x0000007f15037812 */ /* 0x000fe400078ec0ff */
[----:B0-----:R-:W-:Y:S01]  /*17a00*/  PRMT R17, RZ, 0x7610, R17 ;  /* 0x00007610ff117816 */ /* 0x001fe20000000011 */
[----:B--2---:R0:W-:Y:S04]  /*17a10*/  STL [R1+0x10ec], R28 ;  /* 0x0010ec1c01007387 */ /* 0x0041e80000100800 */
[----:B0-----:R-:W2:Y:S04]  /*17a20*/  LDL.LU R28, [R1+0x1c] ;  /* 0x00001c00011c7983 */ /* 0x001ea80000300800 */
[----:B------:R-:W2:Y:S04]  /*17a30*/  LDL.LU R21, [R1+0x8] ;  /* 0x0000080001157983 */ /* 0x000ea80000300800 */
[----:B---3--:R0:W3:Y:S04]  /*17a40*/  @!P0 LDG.E.U16 R17, [R4.64] ;  /* 0x0000000604118981 */ /* 0x0080e8000c1e1500 */
[----:B0-----:R-:W2:Y:S04]  /*17a50*/  LDL R4, [R1+0x1508] ;  /* 0x0015080001047983 */ /* 0x001ea80000100800 */
[----:B------:R-:W2:Y:S04]  /*17a60*/  LDL R5, [R1+0x150c] ;  /* 0x00150c0001057983 */ /* 0x000ea80000100800 */
[----:B------:R0:W-:Y:S01]  /*17a70*/  STS.U16 [R6+0xb700], R16 ;  /* 0x00b7001006007388 */ /* 0x0001e20000000400 */
[----:B------:R-:W-:Y:S01]  /*17a80*/  IMAD.SHL.U32 R3, R3, 0x2, RZ ;  /* 0x0000000203037824 */ /* 0x000fe200078e00ff */
[----:B0-----:R-:W-:-:S04]  /*17a90*/  PRMT R16, RZ, 0x7610, R16 ;  /* 0x00007610ff107816 */ /* 0x001fc80000000010 */
[----:B------:R-:W-:-:S05]  /*17aa0*/  LOP3.LUT R3, R3, 0x40, RZ, 0x3c, !PT ;  /* 0x0000004003037812 */ /* 0x000fca00078e3cff */
[----:B------:R0:W-:Y:S04]  /*17ab0*/  STS.U16 [R3+0x8800], R7 ;  /* 0x0088000703007388 */ /* 0x0001e80000000400 */
[----:B---3--:R-:W-:Y:S04]  /*17ac0*/  STL [R1+0x3a10], R17 ;  /* 0x003a101101007387 */ /* 0x008fe80000100800 */
[----:B------:R-:W3:Y:S01]  /*17ad0*/  LDL.LU R6, [R1+0x3b30] ;  /* 0x003b300001067983 */ /* 0x000ee20000300800 */
        /* <DEDUP_REMOVED lines=12> */
[----:B------:R-:W-:Y:S04]  /*17ba0*/  STS.U16 [R3+0x8900], R29 ;  /* 0x0089001d03007388 */ /* 0x000fe80000000400 */
[----:B--2---:R0:W-:Y:S04]  /*17bb0*/  STL [R1+0x1104], R7 ;  /* 0x0011040701007387 */ /* 0x0041e80000100800 */
[----:B0-----:R-:W2:Y:S04]  /*17bc0*/  LDL.LU R7, [R1+0x3b28] ;  /* 0x003b280001077983 */ /* 0x001ea80000300800 */
[----:B------:R-:W3:Y:S04]  /*17bd0*/  LDL R4, [R1+0x14e8] ;  /* 0x0014e80001047983 */ /* 0x000ee80000100800 */
[----:B------:R-:W3:Y:S04]  /*17be0*/  LDL R5, [R1+0x14ec] ;  /* 0x0014ec0001057983 */ /* 0x000ee80000100800 */
[----:B------:R-:W2:Y:S01]  /*17bf0*/  LDL.LU R29, [R1+0x3b24] ;  /* 0x003b2400011d7983 */ /* 0x000ea20000300800 */
[----:B---3--:R-:W-:-:S04]  /*17c00*/  @!P0 LOP3.LUT R5, R5, R4, RZ, 0x3c, !PT ;  /* 0x0000000405058212 */ /* 0x008fc800078e3cff */
[C---:B------:R-:W-:Y:S02]  /*17c10*/  @!P0 LOP3.LUT R4, R5.reuse, R4, RZ, 0x3c, !PT ;  /* 0x0000000405048212 */ /* 0x040fe400078e3cff */
[----:B--2---:R-:W-:Y:S02]  /*17c20*/  PRMT R29, RZ, 0x7610, R29 ;  /* 0x00007610ff1d7816 */ /* 0x004fe4000000001d */
[----:B------:R-:W-:-:S05]  /*17c30*/  @!P0 LOP3.LUT R5, R5, R4, RZ, 0x3c, !PT ;  /* 0x0000000405058212 */ /* 0x000fca00078e3cff */
[----:B------:R0:W2:Y:S04]  /*17c40*/  @!P0 LDG.E.U16 R29, [R4.64] ;  /* 0x00000006041d8981 */ /* 0x0000a8000c1e1500 */
[----:B------:R-:W-:Y:S04]  /*17c50*/  STS.U16 [R3+0x9800], R26 ;  /* 0x0098001a03007388 */ /* 0x000fe80000000400 */
[----:B0-----:R-:W3:Y:S04]  /*17c60*/  LDL R4, [R1+0x14d8] ;  /* 0x0014d80001047983 */ /* 0x001ee80000100800 */
[----:B------:R-:W3:Y:S04]  /*17c70*/  LDL R5, [R1+0x14dc] ;  /* 0x0014dc0001057983 */ /* 0x000ee80000100800 */
[----:B--2---:R0:W-:Y:S04]  /*17c80*/  STL [R1+0x1124], R29 ;  /* 0x0011241d01007387 */ /* 0x0041e80000100800 */
[----:B0-----:R-:W2:Y:S04]  /*17c90*/  LDL.LU R29, [R1+0xa0] ;  /* 0x0000a000011d7983 */ /* 0x001ea80000300800 */
[----:B------:R-:W2:Y:S01]  /*17ca0*/  LDL.LU R26, [R1+0x3b20] ;  /* 0x003b2000011a7983 */ /* 0x000ea20000300800 */
[----:B---3--:R-:W-:-:S04]  /*17cb0*/  @!P0 LOP3.LUT R5, R5, R4, RZ, 0x3c, !PT ;  /* 0x0000000405058212 */ /* 0x008fc800078e3cff */
[----:B------:R-:W-:-:S04]  /*17cc0*/  @!P0 LOP3.LUT R4, R5, R4, RZ, 0x3c, !PT ;  /* 0x0000000405048212 */ /* 0x000fc800078e3cff */
[----:B------:R-:W-:Y:S02]  /*17cd0*/  @!P0 LOP3.LUT R5, R5, R4, RZ, 0x3c, !PT ;  /* 0x0000000405058212 */ /* 0x000fe400078e3cff */
[----:B--2---:R-:W-:-:S06]  /*17ce0*/  PRMT R26, RZ, 0x7610, R26 ;  /* 0x00007610ff1a7816 */ /* 0x004fcc000000001a */
[----:B------:R-:W2:Y:S04]  /*17cf0*/  @!P0 LDG.E.U16 R26, [R4.64] ;  /* 0x00000006041a8981 */ /* 0x000ea8000c1e1500 */
[----:B----4-:R-:W-:Y:S04]  /*17d00*/  STS.U16 [R3+0x9900], R20 ;  /* 0x0099001403007388 */ /* 0x010fe80000000400 */
[----:B--2---:R0:W-:Y:S04]  /*17d10*/  STL [R1+0x1120], R26 ;  /* 0x0011201a01007387 */ /* 0x0041e80000100800 */
[----:B0-----:R-:W2:Y:S04]  /*17d20*/  LDL.LU R26, [R1+0x3b1c] ;  /* 0x003b1c00011a7983 */ /* 0x001ea80000300800 */
[----:B------:R-:W3:Y:S04]  /*17d30*/  LDL R4, [R1+0x14c8] ;  /* 0x0014c80001047983 */ /* 0x000ee80000100800 */
[----:B------:R-:W3:Y:S04]  /*17d40*/  LDL R5, [R1+0x14cc] ;  /* 0x0014cc0001057983 */ /* 0x000ee80000100800 */
[----:B------:R-:W4:Y:S01]  /*17d50*/  LDL.LU R20, [R1+0x3b18] ;  /* 0x003b180001147983 */ /* 0x000f220000300800 */
[----:B---3--:R-:W-:-:S04]  /*17d60*/  @!P0 LOP3.LUT R5, R5, R4, RZ, 0x3c, !PT ;  /* 0x0000000405058212 */ /* 0x008fc800078e3cff */
[C---:B------:R-:W-:Y:S02]  /*17d70*/  @!P0 LOP3.LUT R4, R5.reuse, R4, RZ, 0x3c, !PT ;  /* 0x0000000405048212 */ /* 0x040fe400078e3cff */
[----:B----4-:R-:W-:Y:S02]  /*17d80*/  PRMT R20, RZ, 0x7610, R20 ;  /* 0x00007610ff147816 */ /* 0x010fe40000000014 */
[----:B------:R-:W-:-:S05]  /*17d90*/  @!P0 LOP3.LUT R5, R5, R4, RZ, 0x3c, !PT ;  /* 0x0000000405058212 */ /* 0x000fca00078e3cff */
[----:B------:R-:W3:Y:S04]  /*17da0*/  @!P0 LDG.E.U16 R20, [R4.64] ;  /* 0x0000000604148981 */ /* 0x000ee8000c1e1500 */
[----:B------:R-:W-:Y:S04]  /*17db0*/  STS.U16 [R3+0xa800], R28 ;  /* 0x00a8001c03007388 */ /* 0x000fe80000000400 */
[----:B---3--:R0:W-:Y:S04]  /*17dc0*/  STL [R1+0x111c], R20 ;  /* 0x00111c1401007387 */ /* 0x0081e80000100800 */
[----:B0-----:R-:W3:Y:S04]  /*17dd0*/  LDL.LU R20, [R1+0x3b14] ;  /* 0x003b140001147983 */ /* 0x001ee80000300800 */
[----:B------:R-:W4:Y:S04]  /*17de0*/  LDL R4, [R1+0x14b8] ;  /* 0x0014b80001047983 */ /* 0x000f280000100800 */
[----:B------:R-:W4:Y:S04]  /*17df0*/  LDL R5, [R1+0x14bc] ;  /* 0x0014bc0001057983 */ /* 0x000f280000100800 */
[----:B------:R-:W2:Y:S01]  /*17e00*/  LDL.LU R28, [R1+0x3b10] ;  /* 0x003b1000011c7983 */ /* 0x000ea20000300800 */
[----:B----4-:R-:W-:-:S04]  /*17e10*/  @!P0 LOP3.LUT R5, R5, R4, RZ, 0x3c, !PT ;  /* 0x0000000405058212 */ /* 0x010fc800078e3cff */
[C---:B------:R-:W-:Y:S02]  /*17e20*/  @!P0 LOP3.LUT R4, R5.reuse, R4, RZ, 0x3c, !PT ;  /* 0x0000000405048212 */ /* 0x040fe400078e3cff */
[----:B--2---:R-:W-:Y:S02]  /*17e30*/  PRMT R28, RZ, 0x7610, R28 ;  /* 0x00007610ff1c7816 */ /* 0x004fe4000000001c */
[----:B------:R-:W-:-:S05]  /*17e40*/  @!P0 LOP3.LUT R5, R5, R4, RZ, 0x3c, !PT ;  /* 0x0000000405058212 */ /* 0x000fca00078e3cff */
[----:B------:R0:W2:Y:S04]  /*17e50*/  @!P0 LDG.E.U16 R28, [R4.64] ;  /* 0x00000006041c8981 */ /* 0x0000a8000c1e1500 */
[----:B------:R-:W-:Y:S04]  /*17e60*/  STS.U16 [R3+0xa900], R21 ;  /* 0x00a9001503007388 */ /* 0x000fe80000000400 */
[----:B0-----:R-:W4:Y:S04]  /*17e70*/  LDL R4, [R1+0x14a8] ;  /* 0x0014a80001047983 */ /* 0x001f280000100800 */
[----:B------:R-:W4:Y:S04]  /*17e80*/  LDL R5, [R1+0x14ac] ;  /* 0x0014ac0001057983 */ /* 0x000f280000100800 */
[----:B--2---:R0:W-:Y:S04]  /*17e90*/  STL [R1+0x1118], R28 ;  /* 0x0011181c01007387 */ /* 0x0041e80000100800 */
[----:B0-----:R-:W2:Y:S04]  /*17ea0*/  LDL.LU R28, [R1+0x88] ;  /* 0x00008800011c7983 */ /* 0x001ea80000300800 */
[----:B------:R-:W2:Y:S01]  /*17eb0*/  LDL.LU R21, [R1+0x3b0c] ;  /* 0x003b0c0001157983 */ /* 0x000ea20000300800 */
[----:B----4-:R-:W-:-:S04]  /*17ec0*/  @!P0 LOP3.LUT R5, R5, R4, RZ, 0x3c, !PT ;  /* 0x0000000405058212 */ /* 0x010fc800078e3cff */
[----:B------:R-:W-:-:S04]  /*17ed0*/  @!P0 LOP3.LUT R4, R5, R4, RZ, 0x3c, !PT ;  /* 0x0000000405048212 */ /* 0x000fc800078e3cff */
[----:B------:R-:W-:Y:S02]  /*17ee0*/  @!P0 LOP3.LUT R5, R5, R4, RZ, 0x3c, !PT ;  /* 0x0000000405058212 */ /* 0x000fe400078e3cff */
[----:B--2---:R-:W-:-:S06]  /*17ef0*/  PRMT R21, RZ, 0x7610, R21 ;  /* 0x00007610ff157816 */ /* 0x004fcc0000000015 */
[----:B------:R-:W2:Y:S04]  /*17f00*/  @!P0 LDG.E.U16 R21, [R4.64] ;  /* 0x0000000604158981 */ /* 0x000ea8000c1e1500 */
[----:B--2---:R0:W-:Y:S04]  /*17f10*/  STL [R1+0x1114], R21 ;  /* 0x0011141501007387 */ /* 0x0041e80000100800 */
[----:B0-----:R-:W2:Y:S04]  /*17f20*/  LDL.LU R21, [R1+0x3b08] ;  /* 0x003b080001157983 */ /* 0x001ea80000300800 */
[----:B------:R-:W4:Y:S04]  /*17f30*/  LDL R4, [R1+0x1498] ;  /* 0x0014980001047983 */ /* 0x000f280000100800 */
[----:B------:R-:W4:Y:S01]  /*17f40*/  LDL R5, [R1+0x149c] ;  /* 0x00149c0001057983 */ /* 0x000f220000100800 */
[----:B------:R-:W-:-:S02]  /*17f50*/  PRMT R24, RZ, 0x7610, R24 ;  /* 0x00007610ff187816 */ /* 0x000fc40000000018 */
[----:B----4-:R-:W-:-:S04]  /*17f60*/  @!P0 LOP3.LUT R5, R5, R4, RZ, 0x3c, !PT ;  /* 0x0000000405058212 */ /* 0x010fc800078e3cff */
[----:B------:R-:W-:-:S04]  /*17f70*/  @!P0 LOP3.LUT R4, R5, R4, RZ, 0x3c, !PT ;  /* 0x0000000405048212 */ /* 0x000fc800078e3cff */
[----:B------:R-:W-:-:S05]  /*17f80*/  @!P0 LOP3.LUT R5, R5, R4, RZ, 0x3c, !PT ;  /* 0x0000000405058212 */ /* 0x000fca00078e3cff */
[----:B------:R0:W4:Y:S04]  /*17f90*/  @!P0 LDG.E.U16 R24, [R4.64] ;  /* 0x0000000604188981 */ /* 0x000128000c1e1500 */
[----:B0-----:R-:W2:Y:S04]  /*17fa0*/  LDL R4, [R1+0x1488] ;  /* 0x0014880001047983 */ /* 0x001ea80000100800 */
[----:B------:R-:W2:Y:S01]  /*17fb0*/  LDL R5, [R1+0x148c] ;  /* 0x00148c0001057983 */ /* 0x000ea20000100800 */
[----:B------:R-:W-:Y:S02]  /*17fc0*/  PRMT R26, RZ, 0x7610, R26 ;  /* 0x00007610ff1a7816 */ /* 0x000fe4000000001a */
[----:B--2---:R-:W-:-:S04]  /*17fd0*/  @!P0 LOP3.LUT R5, R5, R4, RZ, 0x3c, !PT ;  /* 0x0000000405058212 */ /* 0x004fc800078e3cff */
[----:B------:R-:W-:-:S04]  /*17fe0*/  @!P0 LOP3.LUT R4, R5, R4, RZ, 0x3c, !PT ;  /* 0x0000000405048212 */ /* 0x000fc800078e3cff */
[----:B------:R-:W-:-:S05]  /*17ff0*/  @!P0 LOP3.LUT R5, R5, R4, RZ, 0x3c, !PT ;  /* 0x0000000405058212 */ /* 0x000fca00078e3cff */
[----:B------:R-:W2:Y:S04]  /*18000*/  @!P0 LDG.E.U16 R26, [R4.64] ;  /* 0x00000006041a8981 */ /* 0x000ea8000c1e1500 */
[----:B------:R-:W-:Y:S04]  /*18010*/  STS.U16 [R3+0xb800], R21 ;  /* 0x00b8001503007388 */ /* 0x000fe80000000400 */
[----:B----4-:R0:W-:Y:S04]  /*18020*/  STL [R1+0x1110], R24 ;  /* 0x0011101801007387 */ /* 0x0101e80000100800 */
[----:B---3--:R1:W-:Y:S01]  /*18030*/  STS.U16 [R3+0xb900], R20 ;  /* 0x00b9001403007388 */ /* 0x0083e20000000400 */
[----:B0-----:R-:W-:-:S03]  /*18040*/  IMAD.SHL.U32 R24, R27, 0x2, RZ ;  /* 0x000000021b187824 */ /* 0x001fc600078e00ff */
[----:B-1----:R-:W3:Y:S04]  /*18050*/  LDL R3, [R1+0x145c] ;  /* 0x00145c0001037983 */ /* 0x002ee80000100800 */
[----:B------:R-:W4:Y:S04]  /*18060*/  LDL.LU R27, [R1+0x20] ;  /* 0x00002000011b7983 */ /* 0x000f280000300800 */
[----:B--2---:R0:W-:Y:S04]  /*18070*/  STL [R1+0x110c], R26 ;  /* 0x00110c1a01007387 */ /* 0x0041e80000100800 */
[----:B0-----:R-:W2:Y:S04]  /*18080*/  LDL.LU R26, [R1+0x3b04] ;  /* 0x003b0400011a7983 */ /* 0x001ea80000300800 */
[----:B------:R-:W2:Y:S04]  /*18090*/  LDL R4, [R1+0x1478] ;  /* 0x0014780001047983 */ /* 0x000ea80000100800 */
[----:B------:R-:W2:Y:S01]  /*180a0*/  LDL R5, [R1+0x147c] ;  /* 0x00147c0001057983 */ /* 0x000ea20000100800 */
[----:B------:R-:W-:-:S02]  /*180b0*/  PRMT R9, RZ, 0x7610, R9 ;  /* 0x00007610ff097816 */ /* 0x000fc40000000009 */
[----:B------:R-:W-:-:S05]  /*180c0*/  LOP3.LUT R24, R24, 0x50, RZ, 0x3c, !PT ;  /* 0x0000005018187812 */ /* 0x000fca00078e3cff */
[----:B------:R0:W-:Y:S04]  /*180d0*/  STS.U16 [R24+0x8a00], R29 ;  /* 0x008a001d18007388 */ /* 0x0001e80000000400 */
[----:B0-----:R-:W3:Y:S01]  /*180e0*/  LDL.LU R29, [R1+0x3b00] ;  /* 0x003b0000011d7983 */ /* 0x001ee20000300800 */
[----:B--2---:R-:W-:-:S04]  /*180f0*/  @!P0 LOP3.LUT R5, R5, R4, RZ, 0x3c, !PT ;  /* 0x0000000405058212 */ /* 0x004fc800078e3cff */
[----:B------:R-:W-:-:S04]  /*18100*/  @!P0 LOP3.LUT R4, R5, R4, RZ, 0x3c, !PT ;  /* 0x0000000405048212 */ /* 0x000fc800078e3cff */
[----:B------:R-:W-:-:S05]  /*18110*/  @!P0 LOP3.LUT R5, R5, R4, RZ, 0x3c, !PT ;  /* 0x0000000405058212 */ /* 0x000fca00078e3cff */
[----:B------:R0:W2:Y:S04]  /*18120*/  @!P0 LDG.E.U16 R9, [R4.64] ;  /* 0x0000000604098981 */ /* 0x0000a8000c1e1500 */
[----:B0-----:R-:W4:Y:S04]  /*18130*/  LDL R4, [R1+0x1468] ;  /* 0x0014680001047983 */ /* 0x001f280000100800 */
[----:B------:R-:W4:Y:S04]  /*18140*/  LDL R5, [R1+0x146c] ;  /* 0x00146c0001057983 */ /* 0x000f280000100800 */
[----:B---3--:R-:W-:Y:S04]  /*18150*/  STS.U16 [R24+0x8b00], R29 ;  /* 0x008b001d18007388 */ /* 0x008fe80000000400 */
[----:B--2---:R0:W-:Y:S04]  /*18160*/  STL [R1+0x1128], R9 ;  /* 0x0011280901007387 */ /* 0x0041e80000100800 */
[----:B0-----:R-:W2:Y:S04]  /*18170*/  LDL R9, [R1+0x143c] ;  /* 0x00143c0001097983 */ /* 0x001ea80000100800 */
[----:B------:R-:W3:Y:S01]  /*18180*/  LDL.LU R29, [R1+0x3afc] ;  /* 0x003afc00011d7983 */ /* 0x000ee20000300800 */
[----:B----4-:R-:W-:-:S04]  /*18190*/  @!P0 LOP3.LUT R5, R5, R4, RZ, 0x3c, !PT ;  /* 0x0000000405058212 */ /* 0x010fc800078e3cff */
[----:B------:R-:W-:-:S04]  /*181a0*/  @!P0 LOP3.LUT R4, R5, R4, RZ, 0x3c, !PT ;  /* 0x0000000405048212 */ /* 0x000fc800078e3cff */
[----:B------:R-:W-:Y:S02]  /*181b0*/  @!P0 LOP3.LUT R5, R5, R4, RZ, 0x3c, !PT ;  /* 0x0000000405058212 */ /* 0x000fe400078e3cff */
[----:B---3--:R-:W-:-:S06]  /*181c0*/  PRMT R29, RZ, 0x7610, R29 ;  /* 0x00007610ff1d7816 */ /* 0x008fcc000000001d */
[----:B------:R-:W3:Y:S04]  /*181d0*/  @!P0 LDG.E.U16 R29, [R4.64] ;  /* 0x00000006041d8981 */ /* 0x000ee8000c1e1500 */
[----:B---3--:R0:W-:Y:S04]  /*181e0*/  STL [R1+0x1130], R29 ;  /* 0x0011301d01007387 */ /* 0x0081e80000100800 */
[----:B0-----:R-:W3:Y:S04]  /*181f0*/  LDL.LU R29, [R1+0x3af8] ;  /* 0x003af800011d7983 */ /* 0x001ee80000300800 */
[----:B------:R-:W4:Y:S04]  /*18200*/  LDL.LU R4, [R1+0x84] ;  /* 0x0000840001047983 */ /* 0x000f280000300800 */
[----:B------:R-:W2:Y:S01]  /*18210*/  LDL R5, [R1+0x1458] ;  /* 0x0014580001057983 */ /* 0x000ea20000100800 */
[----:B---3--:R-:W-:-:S03]  /*18220*/  PRMT R29, RZ, 0x7610, R29 ;  /* 0x00007610ff1d7816 */ /* 0x008fc6000000001d */
[----:B----4-:R0:W-:Y:S02]  /*18230*/  STS.U16 [R24+0x9a00], R4 ;  /* 0x009a000418007388 */ /* 0x0101e40000000400 */
[----:B0-----:R-:W-:Y:S02]  /*18240*/  @!P0 IMAD.MOV.U32 R4, RZ, RZ, R3 ;  /* 0x000000ffff048224 */ /* 0x001fe400078e0003 */
[----:B------:R-:W3:Y:S04]  /*18250*/  LDL.LU R3, [R1+0xac] ;  /* 0x0000ac0001037983 */ /* 0x000ee80000300800 */
[----:B--2---:R0:W2:Y:S04]  /*18260*/  @!P0 LDG.E.U16 R29, [R4.64] ;  /* 0x00000006041d8981 */ /* 0x0040a8000c1e1500 */
[----:B------:R1:W-:Y:S04]  /*18270*/  STS.U16 [R24+0x9b00], R28 ;  /* 0x009b001c18007388 */ /* 0x0003e80000000400 */
[----:B0-----:R-:W4:Y:S04]  /*18280*/  LDL R4, [R1+0x1448] ;  /* 0x0014480001047983 */ /* 0x001f280000100800 */
[----:B------:R-:W4:Y:S04]  /*18290*/  LDL R5, [R1+0x144c] ;  /* 0x00144c0001057983 */ /* 0x000f280000100800 */
[----:B-1----:R-:W2:Y:S01]  /*182a0*/  LDL.LU R28, [R1+0x3af4] ;  /* 0x003af400011c7983 */ /* 0x002ea20000300800 */
[----:B----4-:R-:W-:-:S04]  /*182b0*/  @!P0 LOP3.LUT R5, R5, R4, RZ, 0x3c, !PT ;  /* 0x0000000405058212 */ /* 0x010fc800078e3cff */
[C---:B------:R-:W-:Y:S02]  /*182c0*/  @!P0 LOP3.LUT R4, R5.reuse, R4, RZ, 0x3c, !PT ;  /* 0x0000000405048212 */ /* 0x040fe400078e3cff */
[----:B--2---:R-:W-:Y:S02]  /*182d0*/  PRMT R28, RZ, 0x7610, R28 ;  /* 0x00007610ff1c7816 */ /* 0x004fe4000000001c */
[----:B------:R-:W-:-:S05]  /*182e0*/  @!P0 LOP3.LUT R5, R5, R4, RZ, 0x3c, !PT ;  /* 0x0000000405058212 */ /* 0x000fca00078e3cff */
[----:B------:R-:W2:Y:S01]  /*182f0*/  @!P0 LDG.E.U16 R28, [R4.64] ;  /* 0x00000006041c8981 */ /* 0x000ea2000c1e1500 */
[----:B------:R-:W-:-:S03]  /*18300*/  PRMT R7, RZ, 0x7610, R7 ;  /* 0x00007610ff077816 */ /* 0x000fc60000000007 */
[----:B--2---:R0:W-:Y:S04]  /*18310*/  STL [R1+0x1148], R28 ;  /* 0x0011481c01007387 */ /* 0x0041e80000100800 */
[----:B0-----:R-:W2:Y:S04]  /*18320*/  LDL.LU R28, [R1+0x3af0] ;  /* 0x003af000011c7983 */ /* 0x001ea80000300800 */
[----:B------:R-:W4:Y:S01]  /*18330*/  LDL R5, [R1+0x1438] ;  /* 0x0014380001057983 */ /* 0x000f220000100800 */
[----:B------:R-:W-:-:S03]  /*18340*/  @!P0 IMAD.MOV.U32 R4, RZ, RZ, R9 ;  /* 0x000000ffff048224 */ /* 0x000fc600078e0009 */
[----:B--2---:R0:W-:Y:S04]  /*18350*/  STS.U16 [R24+0xaa00], R28 ;  /* 0x00aa001c18007388 */ /* 0x0041e80000000400 */
[----:B----4-:R1:W2:Y:S04]  /*18360*/  @!P0 LDG.E.U16 R7, [R4.64] ;  /* 0x0000000604078981 */ /* 0x0102a8000c1e1500 */
[----:B0-----:R-:W4:Y:S04]  /*18370*/  LDL.LU R28, [R1+0x98] ;  /* 0x00009800011c7983 */ /* 0x001f280000300800 */
[----:B-1----:R-:W2:Y:S04]  /*18380*/  LDL R4, [R1+0x1428] ;  /* 0x0014280001047983 */ /* 0x002ea80000100800 */
[----:B------:R-:W2:Y:S01]  /*18390*/  LDL R5, [R1+0x142c] ;  /* 0x00142c0001057983 */ /* 0x000ea20000100800 */
[----:B------:R-:W-:-:S03]  /*183a0*/  PRMT R0, RZ, 0x7610, R0 ;  /* 0x00007610ff007816 */ /* 0x000fc60000000000 */
[----:B------:R-:W3:Y:S01]  /*183b0*/  LDL R9, [R1+0x13f8] ;  /* 0x0013f80001097983 */ /* 0x000ee20000100800 */
        /* <DEDUP_REMOVED lines=8> */
[----:B--2---:R-:W-:Y:S04]  /*18440*/  STL [R1+0x1140], R0 ;  /* 0x0011400001007387 */ /* 0x004fe80000100800 */
[----:B------:R-:W2:Y:S04]  /*18450*/  LDL R4, [R1+0x1418] ;  /* 0x0014180001047983 */ /* 0x000ea80000100800 */
[----:B------:R-:W2:Y:S01]  /*18460*/  LDL R5, [R1+0x141c] ;  /* 0x00141c0001057983 */ /* 0x000ea20000100800 */
[----:B------:R-:W-:-:S02]  /*18470*/  PRMT R26, RZ, 0x7610, R26 ;  /* 0x00007610ff1a7816 */ /* 0x000fc4000000001a */
[----:B--2---:R-:W-:-:S04]  /*18480*/  @!P0 LOP3.LUT R5, R5, R4, RZ, 0x3c, !PT ;  /* 0x0000000405058212 */ /* 0x004fc800078e3cff */
[----:B------:R-:W-:-:S04]  /*18490*/  @!P0 LOP3.LUT R4, R5, R4, RZ, 0x3c, !PT ;  /* 0x0000000405048212 */ /* 0x000fc800078e3cff */
[----:B------:R-:W-:-:S05]  /*184a0*/  @!P0 LOP3.LUT R5, R5, R4, RZ, 0x3c, !PT ;  /* 0x0000000405058212 */ /* 0x000fca00078e3cff */
[----:B------:R-:W2:Y:S04]  /*184b0*/  @!P0 LDG.E.U16 R26, [R4.64] ;  /* 0x00000006041a8981 */ /* 0x000ea8000c1e1500 */
[----:B--2---:R0:W-:Y:S04]  /*184c0*/  STL [R1+0x113c], R26 ;  /* 0x00113c1a01007387 */ /* 0x0041e80000100800 */
[----:B0-----:R-:W2:Y:S04]  /*184d0*/  LDL.LU R26, [R1+0x3ae8] ;  /* 0x003ae800011a7983 */ /* 0x001ea80000300800 */
[----:B------:R-:W2:Y:S04]  /*184e0*/  LDL R4, [R1+0x1408] ;  /* 0x0014080001047983 */ /* 0x000ea80000100800 */
[----:B------:R-:W2:Y:S01]  /*184f0*/  LDL R5, [R1+0x140c] ;  /* 0x00140c0001057983 */ /* 0x000ea20000100800 */
[----:B------:R-:W-:-:S02]  /*18500*/  PRMT R6, RZ, 0x7610, R6 ;  /* 0x00007610ff067816 */ /* 0x000fc40000000006 */
[----:B--2---:R-:W-:-:S04]  /*18510*/  @!P0 LOP3.LUT R5, R5, R4, RZ, 0x3c, !PT ;  /* 0x0000000405058212 */ /* 0x004fc800078e3cff */
[----:B------:R-:W-:-:S04]  /*18520*/  @!P0 LOP3.LUT R4, R5, R4, RZ, 0x3c, !PT ;  /* 0x0000000405048212 */ /* 0x000fc800078e3cff */
[----:B------:R-:W-:-:S05]  /*18530*/  @!P0 LOP3.LUT R5, R5, R4, RZ, 0x3c, !PT ;  /* 0x0000000405058212 */ /* 0x000fca00078e3cff */
[----:B------:R-:W2:Y:S04]  /*18540*/  @!P0 LDG.E.U16 R6, [R4.64] ;  /* 0x0000000604068981 */ /* 0x000ea8000c1e1500 */
[----:B---3--:R-:W-:Y:S04]  /*18550*/  STS.U16 [R24+0xba00], R27 ;  /* 0x00ba001b18007388 */ /* 0x008fe80000000400 */
[----:B------:R0:W-:Y:S04]  /*18560*/  STS.U16 [R24+0xbb00], R26 ;  /* 0x00bb001a18007388 */ /* 0x0001e80000000400 */
[----:B0-----:R-:W3:Y:S04]  /*18570*/  LDL.LU R24, [R1+0x44] ;  /* 0x0000440001187983 */ /* 0x001ee80000300800 */
[----:B------:R-:W0:Y:S04]  /*18580*/  S2R R0, SR_TID.X ;  /* 0x0000000000007919 */ /* 0x000e280000002100 */
[----:B--2---:R1:W-:Y:S04]  /*18590*/  STL [R1+0x1138], R6 ;  /* 0x0011380601007387 */ /* 0x0043e80000100800 */
[----:B-1----:R-:W2:Y:S04]  /*185a0*/  LDL.LU R6, [R1+0x3ae4] ;  /* 0x003ae40001067983 */ /* 0x002ea80000300800 */
[----:B------:R-:W3:Y:S01]  /*185b0*/  LDL.LU R5, [R1+0xa8] ;  /* 0x0000a80001057983 */ /* 0x000ee20000300800 */
[----:B0-----:R-:W-:-:S05]  /*185c0*/  LOP3.LUT R0, R0, 0x7f, RZ, 0xc0, !PT ;  /* 0x0000007f00007812 */ /* 0x001fca00078ec0ff */
[----:B------:R-:W-:-:S05]  /*185d0*/  IMAD.SHL.U32 R0, R0, 0x2, RZ ;  /* 0x0000000200007824 */ /* 0x000fca00078e00ff */
[----:B------:R-:W-:Y:S01]  /*185e0*/  LOP3.LUT R0, R0, 0x60, RZ, 0x3c, !PT ;  /* 0x0000006000007812 */ /* 0x000fe200078e3cff */
[----:B------:R-:W-:Y:S01]  /*185f0*/  @!P0 IMAD.MOV.U32 R4, RZ, RZ, R7 ;  /* 0x000000ffff048224 */ /* 0x000fe200078e0007 */
[----:B--2---:R-:W-:-:S03]  /*18600*/  PRMT R6, RZ, 0x7610, R6 ;  /* 0x00007610ff067816 */ /* 0x004fc60000000006 */
[----:B---3--:R0:W-:Y:S02]  /*18610*/  STS.U16 [R0+0x8c00], R5 ;  /* 0x008c000500007388 */ /* 0x0081e40000000400 */
[----:B0-----:R-:W-:-:S05]  /*18620*/  @!P0 IMAD.MOV.U32 R5, RZ, RZ, R9 ;  /* 0x000000ffff058224 */ /* 0x001fca00078e0009 */
[----:B------:R0:W2:Y:S04]  /*18630*/  @!P0 LDG.E.U16 R6, [R4.64] ;  /* 0x0000000604068981 */ /* 0x0000a8000c1e1500 */
[----:B0-----:R-:W3:Y:S04]  /*18640*/  LDL R4, [R1+0x13e8] ;  /* 0x0013e80001047983 */ /* 0x001ee80000100800 */
[----:B------:R-:W3:Y:S01]  /*18650*/  LDL R5, [R1+0x13ec] ;  /* 0x0013ec0001057983 */ /* 0x000ee20000100800 */
[----:B------:R-:W-:-:S03]  /*18660*/  PRMT R25, RZ, 0x7610, R25 ;  /* 0x00007610ff197816 */ /* 0x000fc60000000019 */
[----:B------:R-:W2:Y:S01]  /*18670*/  LDL.LU R7, [R1+0x18] ;  /* 0x0000180001077983 */ /* 0x000ea20000300800 */
[----:B---3--:R-:W-:-:S04]  /*18680*/  @!P0 LOP3.LUT R5, R5, R4, RZ, 0x3c, !PT ;  /* 0x0000000405058212 */ /* 0x008fc800078e3cff */
[----:B------:R-:W-:-:S04]  /*18690*/  @!P0 LOP3.LUT R4, R5, R4, RZ, 0x3c, !PT ;  /* 0x0000000405048212 */ /* 0x000fc800078e3cff */
[----:B------:R-:W-:-:S05]  /*186a0*/  @!P0 LOP3.LUT R5, R5, R4, RZ, 0x3c, !PT ;  /* 0x0000000405058212 */ /* 0x000fca00078e3cff */
[----:B------:R-:W3:Y:S04]  /*186b0*/  @!P0 LDG.E.U16 R25, [R4.64] ;  /* 0x0000000604198981 */ /* 0x000ee8000c1e1500 */
[----:B--2---:R0:W-:Y:S04]  /*186c0*/  STL [R1+0x112c], R6 ;  /* 0x00112c0601007387 */ /* 0x0041e80000100800 */
[----:B------:R1:W-:Y:S04]  /*186d0*/  STS.U16 [R0+0x8d00], R3 ;  /* 0x008d000300007388 */ /* 0x0003e80000000400 */
[----:B0-----:R-:W2:Y:S04]  /*186e0*/  LDL R6, [R1+0x13bc] ;  /* 0x0013bc0001067983 */ /* 0x001ea80000100800 */
[----:B------:R-:W2:Y:S04]  /*186f0*/  LDL.LU R9, [R1+0x14] ;  /* 0x0000140001097983 */ /* 0x000ea80000300800 */
[----:B-1----:R-:W2:Y:S04]  /*18700*/  LDL.LU R3, [R1+0x13a8] ;  /* 0x0013a80001037983 */ /* 0x002ea80000300800 */
[----:B---3--:R0:W-:Y:S04]  /*18710*/  STL [R1+0x1108], R25 ;  /* 0x0011081901007387 */ /* 0x0081e80000100800 */
[----:B0-----:R-:W3:Y:S04]  /*18720*/  LDL.LU R25, [R1+0x3ae0] ;  /* 0x003ae00001197983 */ /* 0x001ee80000300800 */
[----:B------:R-:W2:Y:S04]  /*18730*/  LDL R4, [R1+0x13d8] ;  /* 0x0013d80001047983 */ /* 0x000ea80000100800 */
[----:B------:R-:W2:Y:S01]  /*18740*/  LDL R5, [R1+0x13dc] ;  /* 0x0013dc0001057983 */ /* 0x000ea20000100800 */
[----:B------:R-:W-:-:S03]  /*18750*/  PRMT R15, RZ, 0x7610, R15 ;  /* 0x00007610ff0f7816 */ /* 0x000fc6000000000f */
[----:B----4-:R0:W-:Y:S04]  /*18760*/  STS.U16 [R0+0x9c00], R28 ;  /* 0x009c001c00007388 */ /* 0x0101e80000000400 */
[----:B0-----:R-:W4:Y:S01]  /*18770*/  LDL.LU R28, [R1+0x3adc] ;  /* 0x003adc00011c7983 */ /* 0x001f220000300800 */
[----:B--2---:R-:W-:-:S04]  /*18780*/  @!P0 LOP3.LUT R5, R5, R4, RZ, 0x3c, !PT ;  /* 0x0000000405058212 */ /* 0x004fc800078e3cff */
[----:B------:R-:W-:-:S04]  /*18790*/  @!P0 LOP3.LUT R4, R5, R4, RZ, 0x3c, !PT ;  /* 0x0000000405048212 */ /* 0x000fc800078e3cff */
[----:B------:R-:W-:-:S05]  /*187a0*/  @!P0 LOP3.LUT R5, R5, R4, RZ, 0x3c, !PT ;  /* 0x0000000405058212 */ /* 0x000fca00078e3cff */
[----:B------:R0:W2:Y:S04]  /*187b0*/  @!P0 LDG.E.U16 R15, [R4.64] ;  /* 0x00000006040f8981 */ /* 0x0000a8000c1e1500 */
[----:B0-----:R-:W2:Y:S04]  /*187c0*/  LDL R4, [R1+0x13c8] ;  /* 0x0013c80001047983 */ /* 0x001ea80000100800 */
[----:B------:R-:W2:Y:S01]  /*187d0*/  LDL R5, [R1+0x13cc] ;  /* 0x0013cc0001057983 */ /* 0x000ea20000100800 */
[----:B---3--:R-:W-:-:S03]  /*187e0*/  PRMT R25, RZ, 0x7610, R25 ;  /* 0x00007610ff197816 */ /* 0x008fc60000000019 */
[----:B----4-:R-:W-:Y:S04]  /*187f0*/  STS.U16 [R0+0x9d00], R28 ;  /* 0x009d001c00007388 */ /* 0x010fe80000000400 */
[----:B--2---:R0:W-:Y:S04]  /*18800*/  STL [R1+0x1100], R15 ;  /* 0x0011000f01007387 */ /* 0x0041e80000100800 */
[----:B0-----:R-:W2:Y:S01]  /*18810*/  LDL.LU R15, [R1+0x115c] ;  /* 0x00115c00010f7983 */ /* 0x001ea20000300800 */
[----:B------:R-:W-:-:S03]  /*18820*/  @!P0 LOP3.LUT R5, R5, R4, RZ, 0x3c, !PT ;  /* 0x0000000405058212 */ /* 0x000fc600078e3cff */
[----:B------:R-:W3:Y:S01]  /*18830*/  LDL.LU R28, [R1+0x1388] ;  /* 0x00138800011c7983 */ /* 0x000ee20000300800 */
[----:B------:R-:W-:-:S04]  /*18840*/  @!P0 LOP3.LUT R4, R5, R4, RZ, 0x3c, !PT ;  /* 0x0000000405048212 */ /* 0x000fc800078e3cff */
[----:B------:R-:W-:-:S05]  /*18850*/  @!P0 LOP3.LUT R5, R5, R4, RZ, 0x3c, !PT ;  /* 0x0000000405058212 */ /* 0x000fca00078e3cff */
[----:B------:R0:W4:Y:S04]  /*18860*/  @!P0 LDG.E.U16 R25, [R4.64] ;  /* 0x0000000604198981 */ /* 0x000128000c1e1500 */
[----:B0-----:R-:W2:Y:S04]  /*18870*/  LDL.LU R4, [R1+0x48] ;  /* 0x0000480001047983 */ /* 0x001ea80000300800 */
[----:B------:R-:W3:Y:S01]  /*18880*/  LDL R5, [R1+0x13b8] ;  /* 0x0013b80001057983 */ /* 0x000ee20000100800 */
[----:B------:R-:W-:-:S03]  /*18890*/  PRMT R14, RZ, 0x7610, R14 ;  /* 0x00007610ff0e7816 */ /* 0x000fc6000000000e */
[----:B--2---:R0:W-:Y:S02]  /*188a0*/  STS.U16 [R0+0xac00], R4 ;  /* 0x00ac000400007388 */ /* 0x0041e40000000400 */
[----:B0-----:R-:W-:-:S05]  /*188b0*/  @!P0 IMAD.MOV.U32 R4, RZ, RZ, R6 ;  /* 0x000000ffff048224 */ /* 0x001fca00078e0006 */
[----:B---3--:R-:W2:Y:S04]  /*188c0*/  @!P0 LDG.E.U16 R14, [R4.64] ;  /* 0x00000006040e8981 */ /* 0x008ea8000c1e1500 */
[----:B----4-:R0:W-:Y:S04]  /*188d0*/  STL [R1+0x10e8], R25 ;  /* 0x0010e81901007387 */ /* 0x0101e80000100800 */
[----:B0-----:R-:W3:Y:S04]  /*188e0*/  LDL.LU R25, [R1+0x1160] ;  /* 0x0011600001197983 */ /* 0x001ee80000300800 */
[----:B------:R-:W4:Y:S04]  /*188f0*/  LDL.LU R6, [R1+0x1154] ;  /* 0x0011540001067983 */ /* 0x000f280000300800 */
[----:B--2---:R0:W-:Y:S04]  /*18900*/  STL [R1+0x10e0], R14 ;  /* 0x0010e00e01007387 */ /* 0x0041e80000100800 */
[----:B0-----:R-:W2:Y:S04]  /*18910*/  LDL.LU R14, [R1+0x3ad8] ;  /* 0x003ad800010e7983 */ /* 0x001ea80000300800 */
[----:B------:R-:W3:Y:S01]  /*18920*/  LDL R5, [R1+0x13ac] ;  /* 0x0013ac0001057983 */ /* 0x000ee20000100800 */
[----:B--2---:R-:W-:Y:S01]  /*18930*/  PRMT R14, RZ, 0x7610, R14 ;  /* 0x00007610ff0e7816 */ /* 0x004fe2000000000e */
[----:B---3--:R-:W-:-:S02]  /*18940*/  @!P0 IMAD.MOV.U32 R4, RZ, RZ, R5 ;  /* 0x000000ffff048224 */ /* 0x008fc400078e0005 */
[----:B------:R-:W-:-:S05]  /*18950*/  @!P0 IMAD.MOV.U32 R5, RZ, RZ, R3 ;  /* 0x000000ffff058224 */ /* 0x000fca00078e0003 */
[----:B------:R-:W2:Y:S04]  /*18960*/  @!P0 LDG.E.U16 R14, [R4.64] ;  /* 0x00000006040e8981 */ /* 0x000ea8000c1e1500 */
[----:B------:R0:W-:Y:S04]  /*18970*/  STS.U16 [R0+0xad00], R24 ;  /* 0x00ad001800007388 */ /* 0x0001e80000000400 */
[----:B0-----:R-:W3:Y:S04]  /*18980*/  LDL.LU R24, [R1+0x1158] ;  /* 0x0011580001187983 */ /* 0x001ee80000300800 */
[----:B------:R-:W-:Y:S04]  /*18990*/  STL [R1+0x17a4], R3 ;  /* 0x0017a40301007387 */ /* 0x000fe80000100800 */
[----:B------:R-:W-:Y:S04]  /*189a0*/  STS.U16 [R0+0xbc00], R7 ;  /* 0x00bc000700007388 */ /* 0x000fe80000000400 */
[----:B--2---:R0:W-:Y:S04]  /*189b0*/  STL [R1+0xac], R14 ;  /* 0x0000ac0e01007387 */ /* 0x0041e80000100800 */
[----:B0-----:R-:W2:Y:S04]  /*189c0*/  LDL.LU R14, [R1+0x3ad4] ;  /* 0x003ad400010e7983 */ /* 0x001ea80000300800 */
[----:B------:R-:W2:Y:S04]  /*189d0*/  LDL R4, [R1+0x1398] ;  /* 0x0013980001047983 */ /* 0x000ea80000100800 */
[----:B------:R-:W2:Y:S04]  /*189e0*/  LDL R5, [R1+0x139c] ;  /* 0x00139c0001057983 */ /* 0x000ea80000100800 */
[----:B------:R-:W3:Y:S04]  /*189f0*/  LDL.LU R0, [R1+0x3ad0] ;  /* 0x003ad00001007983 */ /* 0x000ee80000300800 */
[----:B------:R-:W4:Y:S01]  /*18a00*/  LDL.LU R7, [R1+0x8c] ;  /* 0x00008c0001077983 */ /* 0x000f220000300800 */
[----:B--2---:R-:W-:-:S04]  /*18a10*/  @!P0 LOP3.LUT R5, R5, R4, RZ, 0x3c, !PT ;  /* 0x0000000405058212 */ /* 0x004fc800078e3cff */
[C---:B------:R-:W-:Y:S02]  /*18a20*/  @!P0 LOP3.LUT R4, R5.reuse, R4, RZ, 0x3c, !PT ;  /* 0x0000000405048212 */ /* 0x040fe400078e3cff */
[----:B---3--:R-:W-:Y:S02]  /*18a30*/  PRMT R0, RZ, 0x7610, R0 ;  /* 0x00007610ff007816 */ /* 0x008fe40000000000 */
[----:B------:R-:W-:-:S05]  /*18a40*/  @!P0 LOP3.LUT R5, R5, R4, RZ, 0x3c, !PT ;  /* 0x0000000405058212 */ /* 0x000fca00078e3cff */
[----:B------:R0:W2:Y:S04]  /*18a50*/  @!P0 LDG.E.U16 R0, [R4.64] ;  /* 0x0000000604008981 */ /* 0x0000a8000c1e1500 */
[----:B0-----:R-:W0:Y:S02]  /*18a60*/  S2R R5, SR_TID.X ;  /* 0x0000000000057919 */ /* 0x001e240000002100 */
[----:B0-----:R-:W-:-:S05]  /*18a70*/  LOP3.LUT R5, R5, 0x7f, RZ, 0xc0, !PT ;  /* 0x0000007f05057812 */ /* 0x001fca00078ec0ff */
[----:B------:R-:W-:-:S05]  /*18a80*/  IMAD.SHL.U32 R5, R5, 0x2, RZ ;  /* 0x0000000205057824 */ /* 0x000fca00078e00ff */
[----:B------:R-:W-:Y:S01]  /*18a90*/  LOP3.LUT R4, R5, 0x60, RZ, 0x3c, !PT ;  /* 0x0000006005047812 */ /* 0x000fe200078e3cff */
[----:B--2---:R0:W-:Y:S04]  /*18aa0*/  STL [R1+0xa8], R0 ;  /* 0x0000a80001007387 */ /* 0x0041e80000100800 */
[----:B0-----:R-:W2:Y:S04]  /*18ab0*/  LDL.LU R0, [R1+0x3acc] ;  /* 0x003acc0001007983 */ /* 0x001ea80000300800 */
[----:B------:R-:W3:Y:S01]  /*18ac0*/  LDL R5, [R1+0x138c] ;  /* 0x00138c0001057983 */ /* 0x000ee20000100800 */
[----:B------:R-:W-:-:S03]  /*18ad0*/  PRMT R14, RZ, 0x7610, R14 ;  /* 0x00007610ff0e7816 */ /* 0x000fc6000000000e */
[----:B------:R0:W-:Y:S04]  /*18ae0*/  STS.U16 [R4+0xbd00], R9 ;  /* 0x00bd000904007388 */ /* 0x0001e80000000400 */
[----:B0-----:R-:W2:Y:S01]  /*18af0*/  LDL.LU R9, [R1+0x114c] ;  /* 0x00114c0001097983 */ /* 0x001ea20000300800 */
[----:B---3--:R-:W-:Y:S02]  /*18b00*/  @!P0 IMAD.MOV.U32 R4, RZ, RZ, R5 ;  /* 0x000000ffff048224 */ /* 0x008fe400078e0005 */
[----:B------:R-:W-:-:S05]  /*18b10*/  @!P0 IMAD.MOV.U32 R5, RZ, RZ, R28 ;  /* 0x000000ffff058224 */ /* 0x000fca00078e001c */
[----:B------:R-:W3:Y:S04]  /*18b20*/  @!P0 LDG.E.U16 R14, [R4.64] ;  /* 0x00000006040e8981 */ /* 0x000ee8000c1e1500 */
[----:B------:R-:W-:Y:S04]  /*18b30*/  STL [R1+0x17a8], R28 ;  /* 0x0017a81c01007387 */ /* 0x000fe80000100800 */
[----:B---3--:R0:W-:Y:S04]  /*18b40*/  STL [R1+0xa4], R14 ;  /* 0x0000a40e01007387 */ /* 0x0081e80000100800 */
[----:B0-----:R-:W3:Y:S04]  /*18b50*/  LDL.LU R14, [R1+0x3ac8] ;  /* 0x003ac800010e7983 */ /* 0x001ee80000300800 */
[----:B------:R-:W2:Y:S04]  /*18b60*/  LDL R4, [R1+0x1174] ;  /* 0x0011740001047983 */ /* 0x000ea80000100800 */
[----:B------:R-:W2:Y:S01]  /*18b70*/  LDL R5, [R1+0x137c] ;  /* 0x00137c0001057983 */ /* 0x000ea20000100800 */
[----:B------:R-:W-:-:S02]  /*18b80*/  PRMT R8, RZ, 0x7610, R8 ;  /* 0x00007610ff087816 */ /* 0x000fc40000000008 */
[----:B--2---:R-:W-:-:S04]  /*18b90*/  @!P0 LOP3.LUT R5, R5, R4, RZ, 0x3c, !PT ;  /* 0x0000000405058212 */ /* 0x004fc800078e3cff */
[----:B------:R-:W-:-:S04]  /*18ba0*/  @!P0 LOP3.LUT R4, R5, R4, RZ, 0x3c, !PT ;  /* 0x0000000405048212 */ /* 0x000fc800078e3cff */
[----:B------:R-:W-:-:S05]  /*18bb0*/  @!P0 LOP3.LUT R5, R5, R4, RZ, 0x3c, !PT ;  /* 0x0000000405058212 */ /* 0x000fca00078e3cff */
[----:B------:R0:W2:Y:S01]  /*18bc0*/  @!P0 LDG.E.U16 R8, [R4.64] ;  /* 0x0000000604088981 */ /* 0x0000a2000c1e1500 */
[----:B------:R-:W-:-:S05]  /*18bd0*/  LOP3.LUT R0, R0, 0x70, RZ, 0x3c, !PT ;  /* 0x0000007000007812 */ /* 0x000fca00078e3cff */
[----:B------:R1:W-:Y:S04]  /*18be0*/  STS.U16 [R0+0x8e00], R15 ;  /* 0x008e000f00007388 */ /* 0x0003e80000000400 */
[----:B-1----:R-:W3:Y:S04]  /*18bf0*/  LDL.LU R15, [R1+0x3ac4] ;  /* 0x003ac400010f7983 */ /* 0x002ee80000300800 */
[----:B0-----:R-:W3:Y:S04]  /*18c00*/  LDL R4, [R1+0x1374] ;  /* 0x0013740001047983 */ /* 0x001ee80000100800 */
[----:B------:R-:W3:Y:S04]  /*18c10*/  LDL R5, [R1+0x1754] ;  /* 0x0017540001057983 */ /* 0x000ee80000100800 */
[----:B------:R-:W-:Y:S04]  /*18c20*/  STS.U16 [R0+0x8f00], R25 ;  /* 0x008f001900007388 */ /* 0x000fe80000000400 */
        /* <DEDUP_REMOVED lines=19> */
[----:B---3--:R0:W-:Y:S04]  /*18d60*/  STL [R1+0x98], R6 ;  /* 0x0000980601007387 */ /* 0x0081e80000100800 */
[----:B0-----:R-:W3:Y:S04]  /*18d70*/  LDL.LU R6, [R1+0x3ab4] ;  /* 0x003ab40001067983 */ /* 0x001ee80000300800 */
[----:B------:R-:W4:Y:S04]  /*18d80*/  LDL R4, [R1+0x1740] ;  /* 0x0017400001047983 */ /* 0x000f280000100800 */
[----:B------:R-:W4:Y:S01]  /*18d90*/  LDL R5, [R1+0x1744] ;  /* 0x0017440001057983 */ /* 0x000f220000100800 */
[----:B------:R-:W-:-:S02]  /*18da0*/  PRMT R14, RZ, 0x7610, R14 ;  /* 0x00007610ff0e7816 */ /* 0x000fc4000000000e */
[----:B----4-:R-:W-:-:S04]  /*18db0*/  @!P0 LOP3.LUT R5, R5, R4, RZ, 0x3c, !PT ;  /* 0x0000000405058212 */ /* 0x010fc800078e3cff */
[----:B------:R-:W-:-:S04]  /*18dc0*/  @!P0 LOP3.LUT R4, R5, R4, RZ, 0x3c, !PT ;  /* 0x0000000405048212 */ /* 0x000fc800078e3cff */
[----:B------:R-:W-:-:S05]  /*18dd0*/  @!P0 LOP3.LUT R5, R5, R4, RZ, 0x3c, !PT ;  /* 0x0000000405058212 */ /* 0x000fca00078e3cff */
[----:B------:R0:W4:Y:S04]  /*18de0*/  @!P0 LDG.E.U16 R14, [R4.64] ;  /* 0x00000006040e8981 */ /* 0x000128000c1e1500 */
[----:B------:R1:W-:Y:S04]  /*18df0*/  STS.U16 [R0+0x9f00], R24 ;  /* 0x009f001800007388 */ /* 0x0003e80000000400 */
[----:B-1----:R-:W2:Y:S04]  /*18e00*/  LDL.LU R24, [R1+0x38] ;  /* 0x0000380001187983 */ /* 0x002ea80000300800 */
[----:B0-----:R-:W2:Y:S04]  /*18e10*/  LDL R4, [R1+0x1730] ;  /* 0x0017300001047983 */ /* 0x001ea80000100800 */
[----:B------:R-:W2:Y:S04]  /*18e20*/  LDL R5, [R1+0x1734] ;  /* 0x0017340001057983 */ /* 0x000ea80000100800 */
[----:B------:R-:W-:Y:S04]  /*18e30*/  STS.U16 [R0+0xae00], R7 ;  /* 0x00ae000700007388 */ /* 0x000fe80000000400 */
[----:B----4-:R0:W-:Y:S04]  /*18e40*/  STL [R1+0x94], R14 ;  /* 0x0000940e01007387 */ /* 0x0101e80000100800 */
[----:B0-----:R-:W4:Y:S04]  /*18e50*/  LDL.LU R14, [R1+0x40] ;  /* 0x00004000010e7983 */ /* 0x001f280000300800 */
[----:B------:R-:W3:Y:S01]  /*18e60*/  LDL.LU R7, [R1+0x3ab0] ;  /* 0x003ab00001077983 */ /* 0x000ee20000300800 */
[----:B--2---:R-:W-:-:S04]  /*18e70*/  @!P0 LOP3.LUT R5, R5, R4, RZ, 0x3c, !PT ;  /* 0x0000000405058212 */ /* 0x004fc800078e3cff */
[----:B------:R-:W-:-:S04]  /*18e80*/  @!P0 LOP3.LUT R4, R5, R4, RZ, 0x3c, !PT ;  /* 0x0000000405048212 */ /* 0x000fc800078e3cff */
[----:B------:R-:W-:Y:S02]  /*18e90*/  @!P0 LOP3.LUT R5, R5, R4, RZ, 0x3c, !PT ;  /* 0x0000000405058212 */ /* 0x000fe400078e3cff */
[----:B---3--:R-:W-:-:S06]  /*18ea0*/  PRMT R7, RZ, 0x7610, R7 ;  /* 0x00007610ff077816 */ /* 0x008fcc0000000007 */
[----:B------:R-:W2:Y:S04]  /*18eb0*/  @!P0 LDG.E.U16 R7, [R4.64] ;  /* 0x0000000604078981 */ /* 0x000ea8000c1e1500 */
[----:B--2---:R0:W-:Y:S04]  /*18ec0*/  STL [R1+0x90], R7 ;  /* 0x0000900701007387 */ /* 0x0041e80000100800 */
[----:B0-----:R-:W2:Y:S04]  /*18ed0*/  LDL.LU R7, [R1+0x3aac] ;  /* 0x003aac0001077983 */ /* 0x001ea80000300800 */
[----:B------:R-:W3:Y:S04]  /*18ee0*/  LDL R4, [R1+0x1720] ;  /* 0x0017200001047983 */ /* 0x000ee80000100800 */
[----:B------:R-:W3:Y:S01]  /*18ef0*/  LDL R5, [R1+0x1724] ;  /* 0x0017240001057983 */ /* 0x000ee20000100800 */
[----:B------:R-:W-:-:S03]  /*18f00*/  PRMT R10, RZ, 0x7610, R10 ;  /* 0x00007610ff0a7816 */ /* 0x000fc6000000000a */
[----:B------:R0:W-:Y:S04]  /*18f10*/  STS.U16 [R0+0xaf00], R9 ;  /* 0x00af000900007388 */ /* 0x0001e80000000400 */
[----:B0-----:R-:W2:Y:S01]  /*18f20*/  LDL.LU R9, [R1+0x54] ;  /* 0x0000540001097983 */ /* 0x001ea20000300800 */
[----:B---3--:R-:W-:-:S04]  /*18f30*/  @!P0 LOP3.LUT R5, R5, R4, RZ, 0x3c, !PT ;  /* 0x0000000405058212 */ /* 0x008fc800078e3cff */
[----:B------:R-:W-:-:S04]  /*18f40*/  @!P0 LOP3.LUT R4, R5, R4, RZ, 0x3c, !PT ;  /* 0x0000000405048212 */ /* 0x000fc800078e3cff */
[----:B------:R-:W-:-:S05]  /*18f50*/  @!P0 LOP3.LUT R5, R5, R4, RZ, 0x3c, !PT ;  /* 0x0000000405058212 */ /* 0x000fca00078e3cff */
[----:B------:R0:W3:Y:S04]  /*18f60*/  @!P0 LDG.E.U16 R10, [R4.64] ;  /* 0x00000006040a8981 */ /* 0x0000e8000c1e1500 */
[----:B0-----:R-:W2:Y:S04]  /*18f70*/  LDL R4, [R1+0x1710] ;  /* 0x0017100001047983 */ /* 0x001ea80000100800 */
[----:B------:R-:W2:Y:S01]  /*18f80*/  LDL R5, [R1+0x1714] ;  /* 0x0017140001057983 */ /* 0x000ea20000100800 */
[----:B------:R-:W-:Y:S02]  /*18f90*/  PRMT R6, RZ, 0x7610, R6 ;  /* 0x00007610ff067816 */ /* 0x000fe40000000006 */
[----:B--2---:R-:W-:-:S04]  /*18fa0*/  @!P0 LOP3.LUT R5, R5, R4, RZ, 0x3c, !PT ;  /* 0x0000000405058212 */ /* 0x004fc800078e3cff */
[----:B------:R-:W-:-:S04]  /*18fb0*/  @!P0 LOP3.LUT R4, R5, R4, RZ, 0x3c, !PT ;  /* 0x0000000405048212 */ /* 0x000fc800078e3cff */
[----:B------:R-:W-:-:S05]  /*18fc0*/  @!P0 LOP3.LUT R5, R5, R4, RZ, 0x3c, !PT ;  /* 0x0000000405058212 */ /* 0x000fca00078e3cff */
[----:B------:R-:W2:Y:S04]  /*18fd0*/  @!P0 LDG.E.U16 R6, [R4.64] ;  /* 0x0000000604068981 */ /* 0x000ea8000c1e1500 */
[----:B---3--:R0:W-:Y:S04]  /*18fe0*/  STL [R1+0x8c], R10 ;  /* 0x00008c0a01007387 */ /* 0x0081e80000100800 */
[----:B0-----:R-:W3:Y:S04]  /*18ff0*/  LDL.LU R10, [R1+0x58] ;  /* 0x00005800010a7983 */ /* 0x001ee80000300800 */
[----:B--2---:R0:W-:Y:S04]  /*19000*/  STL [R1+0x88], R6 ;  /* 0x0000880601007387 */ /* 0x0041e80000100800 */
[----:B0-----:R-:W2:Y:S04]  /*19010*/  LDL.LU R6, [R1+0x3aa8] ;  /* 0x003aa80001067983 */ /* 0x001ea80000300800 */
[----:B------:R-:W2:Y:S04]  /*19020*/  LDL R4, [R1+0x1700] ;  /* 0x0017000001047983 */ /* 0x000ea80000100800 */
[----:B------:R-:W2:Y:S01]  /*19030*/  LDL R5, [R1+0x1704] ;  /* 0x0017040001057983 */ /* 0x000ea20000100800 */
[----:B------:R-:W-:-:S03]  /*19040*/  PRMT R15, RZ, 0x7610, R15 ;  /* 0x00007610ff0f7816 */ /* 0x000fc6000000000f */
[----:B------:R-:W-:Y:S04]  /*19050*/  STS.U16 [R0+0xbe00], R7 ;  /* 0x00be000700007388 */ /* 0x000fe80000000400 */
[----:B------:R0:W-:Y:S04]  /*19060*/  STS.U16 [R0+0xbf00], R8 ;  /* 0x00bf000800007388 */ /* 0x0001e80000000400 */
[----:B0-----:R-:W3:Y:S01]  /*19070*/  LDL.LU R0, [R1+0x3aa4] ;  /* 0x003aa40001007983 */ /* 0x001ee20000300800 */
[----:B------:R-:W-:-:S03]  /*19080*/  PRMT R25, RZ, 0x7610, R25 ;  /* 0x00007610ff197816 */ /* 0x000fc60000000019 */
[----:B------:R-:W3:Y:S01]  /*19090*/  LDL R8, [R1+0x16d4] ;  /* 0x0016d40001087983 */ /* 0x000ee20000100800 */
[----:B--2---:R-:W-:-:S04]  /*190a0*/  @!P0 LOP3.LUT R5, R5, R4, RZ, 0x3c, !PT ;  /* 0x0000000405058212 */ /* 0x004fc800078e3cff */
[----:B------:R-:W-:-:S04]  /*190b0*/  @!P0 LOP3.LUT R4, R5, R4, RZ, 0x3c, !PT ;  /* 0x0000000405048212 */ /* 0x000fc800078e3cff */
[----:B------:R-:W-:-:S05]  /*190c0*/  @!P0 LOP3.LUT R5, R5, R4, RZ, 0x3c, !PT ;  /* 0x0000000405058212 */ /* 0x000fca00078e3cff */
[----:B------:R0:W2:Y:S04]  /*190d0*/  @!P0 LDG.E.U16 R15, [R4.64] ;  /* 0x00000006040f8981 */ /* 0x0000a8000c1e1500 */
[----:B0-----:R-:W2:Y:S04]  /*190e0*/  LDL R4, [R1+0x16f0] ;  /* 0x0016f00001047983 */ /* 0x001ea80000100800 */
[----:B------:R-:W2:Y:S02]  /*190f0*/  LDL R5, [R1+0x16f4] ;  /* 0x0016f40001057983 */ /* 0x000ea40000100800 */
[----:B--2---:R-:W-:-:S04]  /*19100*/  @!P0 LOP3.LUT R5, R5, R4, RZ, 0x3c, !PT ;  /* 0x0000000405058212 */ /* 0x004fc800078e3cff */
[----:B------:R-:W-:-:S04]  /*19110*/  @!P0 LOP3.LUT R4, R5, R4, RZ, 0x3c, !PT ;  /* 0x0000000405048212 */ /* 0x000fc800078e3cff */
[----:B------:R-:W-:-:S05]  /*19120*/  @!P0 LOP3.LUT R5, R5, R4, RZ, 0x3c, !PT ;  /* 0x0000000405058212 */ /* 0x000fca00078e3cff */
[----:B------:R-:W2:Y:S04]  /*19130*/  @!P0 LDG.E.U16 R25, [R4.64] ;  /* 0x0000000604198981 */ /* 0x000ea8000c1e1500 */
[----:B------:R0:W-:Y:S04]  /*19140*/  STL [R1+0x84], R15 ;  /* 0x0000840f01007387 */ /* 0x0001e80000100800 */
[----:B0-----:R-:W3:Y:S04]  /*19150*/  LDL.LU R15, [R1+0x68] ;  /* 0x00006800010f7983 */ /* 0x001ee80000300800 */
        /* <DEDUP_REMOVED lines=13> */
[----:B------:R-:W3:Y:S01]  /*19230*/  LDL R5, [R1+0x16d0] ;  /* 0x0016d00001057983 */ /* 0x000ee20000100800 */
[----:B------:R-:W-:Y:S01]  /*19240*/  @!P0 IMAD.MOV.U32 R4, RZ, RZ, R8 ;  /* 0x000000ffff048224 */ /* 0x000fe200078e0008 */
[----:B--2---:R-:W-:-:S06]  /*19250*/  PRMT R25, RZ, 0x7610, R25 ;  /* 0x00007610ff197816 */ /* 0x004fcc0000000019 */
[----:B---3--:R-:W2:Y:S04]  /*19260*/  @!P0 LDG.E.U16 R25, [R4.64] ;  /* 0x0000000604198981 */ /* 0x008ea8000c1e1500 */
[----:B----4-:R0:W-:Y:S04]  /*19270*/  STS.U16 [R0+0x400], R14 ;  /* 0x0004000e00007388 */ /* 0x0101e80000000400 */
[----:B0-----:R-:W3:Y:S04]  /*19280*/  LDL R14, [R1+0x16a4] ;  /* 0x0016a400010e7983 */ /* 0x001ee80000100800 */
[----:B------:R-:W4:Y:S04]  /*19290*/  LDL.LU R8, [R1+0x10d8] ;  /* 0x0010d80001087983 */ /* 0x000f280000300800 */
        /* <DEDUP_REMOVED lines=13> */
[----:B------:R-:W2:Y:S04]  /*19370*/  LDL R4, [R1+0x16b0] ;  /* 0x0016b00001047983 */ /* 0x000ea80000100800 */
[----:B------:R-:W2:Y:S01]  /*19380*/  LDL R5, [R1+0x16b4] ;  /* 0x0016b40001057983 */ /* 0x000ea20000100800 */
[----:B------:R-:W-:-:S03]  /*19390*/  PRMT R11, RZ, 0x7610, R11 ;  /* 0x00007610ff0b7816 */ /* 0x000fc6000000000b */
[----:B------:R0:W-:Y:S04]  /*193a0*/  STS.U16 [R0+0x800], R10 ;  /* 0x0008000a00007388 */ /* 0x0001e80000000400 */
[----:B0-----:R-:W3:Y:S01]  /*193b0*/  LDL.LU R10, [R1+0xbc] ;  /* 0x0000bc00010a7983 */ /* 0x001ee20000300800 */
[----:B--2---:R-:W-:-:S04]  /*193c0*/  @!P0 LOP3.LUT R5, R5, R4, RZ, 0x3c, !PT ;  /* 0x0000000405058212 */ /* 0x004fc800078e3cff */
[----:B------:R-:W-:-:S04]  /*193d0*/  @!P0 LOP3.LUT R4, R5, R4, RZ, 0x3c, !PT ;  /* 0x0000000405048212 */ /* 0x000fc800078e3cff */
[----:B------:R-:W-:-:S05]  /*193e0*/  @!P0 LOP3.LUT R5, R5, R4, RZ, 0x3c, !PT ;  /* 0x0000000405058212 */ /* 0x000fca00078e3cff */
[----:B------:R0:W2:Y:S04]  /*193f0*/  @!P0 LDG.E.U16 R11, [R4.64] ;  /* 0x00000006040b8981 */ /* 0x0000a8000c1e1500 */
[----:B0-----:R-:W2:Y:S04]  /*19400*/  LDL.LU R4, [R1+0x64] ;  /* 0x0000640001047983 */ /* 0x001ea80000300800 */
[----:B------:R-:W3:Y:S01]  /*19410*/  LDL R5, [R1+0x16a0] ;  /* 0x0016a00001057983 */ /* 0x000ee20000100800 */
[----:B------:R-:W-:-:S03]  /*19420*/  PRMT R25, RZ, 0x7610, R25 ;  /* 0x00007610ff197816 */ /* 0x000fc60000000019 */
[----:B--2---:R0:W-:Y:S02]  /*19430*/  STS.U16 [R0+0xa00], R4 ;  /* 0x000a000400007388 */ /* 0x0041e40000000400 */
[----:B0-----:R-:W-:-:S05]  /*19440*/  @!P0 IMAD.MOV.U32 R4, RZ, RZ, R14 ;  /* 0x000000ffff048224 */ /* 0x001fca00078e000e */
[----:B---3--:R-:W2:Y:S04]  /*19450*/  @!P0 LDG.E.U16 R25, [R4.64] ;  /* 0x0000000604198981 */ /* 0x008ea8000c1e1500 */
[----:B------:R0:W-:Y:S04]  /*19460*/  STL [R1+0x70], R11 ;  /* 0x0000700b01007387 */ /* 0x0001e80000100800 */
[----:B0-----:R-:W3:Y:S04]  /*19470*/  LDL.LU R11, [R1+0xb8] ;  /* 0x0000b800010b7983 */ /* 0x001ee80000300800 */
[----:B------:R-:W3:Y:S04]  /*19480*/  LDL.LU R14, [R1+0xb4] ;  /* 0x0000b400010e7983 */ /* 0x000ee80000300800 */
        /* <DEDUP_REMOVED lines=19> */
[----:B------:R0:W2:Y:S04]  /*195c0*/  @!P0 LDG.E.U16 R25, [R4.64] ;  /* 0x0000000604198981 */ /* 0x0000a8000c1e1500 */
[----:B------:R1:W-:Y:S04]  /*195d0*/  STS.U16 [R0+0xe00], R24 ;  /* 0x000e001800007388 */ /* 0x0003e80000000400 */
[----:B-1----:R-:W3:Y:S04]  /*195e0*/  LDL.LU R24, [R1+0x34] ;  /* 0x0000340001187983 */ /* 0x002ee80000300800 */
[----:B0-----:R-:W3:Y:S04]  /*195f0*/  LDL R4, [R1+0x1670] ;  /* 0x0016700001047983 */ /* 0x001ee80000100800 */
[----:B------:R-:W3:Y:S04]  /*19600*/  LDL R5, [R1+0x1674] ;  /* 0x0016740001057983 */ /* 0x000ee80000100800 */
[----:B----4-:R-:W-:Y:S04]  /*19610*/  STS.U16 [R0+0x1000], R8 ;  /* 0x0010000800007388 */ /* 0x010fe80000000400 */
[----:B--2---:R0:W-:Y:S04]  /*19620*/  STL [R1+0x64], R25 ;  /* 0x0000641901007387 */ /* 0x0041e80000100800 */
[----:B0-----:R-:W2:Y:S04]  /*19630*/  LDL.LU R25, [R1+0x30] ;  /* 0x0000300001197983 */ /* 0x001ea80000300800 */
[----:B------:R-:W4:Y:S01]  /*19640*/  LDL.LU R8, [R1+0x3a88] ;  /* 0x003a880001087983 */ /* 0x000f220000300800 */
[----:B---3--:R-:W-:-:S04]  /*19650*/  @!P0 LOP3.LUT R5, R5, R4, RZ, 0x3c, !PT ;  /* 0x0000000405058212 */ /* 0x008fc800078e3cff */
[----:B------:R-:W-:-:S04]  /*19660*/  @!P0 LOP3.LUT R4, R5, R4, RZ, 0x3c, !PT ;  /* 0x0000000405048212 */ /* 0x000fc800078e3cff */
[----:B------:R-:W-:Y:S02]  /*19670*/  @!P0 LOP3.LUT R5, R5, R4, RZ, 0x3c, !PT ;  /* 0x0000000405058212 */ /* 0x000fe400078e3cff */
[----:B----4-:R-:W-:-:S06]  /*19680*/  PRMT R8, RZ, 0x7610, R8 ;  /* 0x00007610ff087816 */ /* 0x010fcc0000000008 */
        /* <DEDUP_REMOVED lines=11> */
[----:B------:R-:W2:Y:S04]  /*19740*/  @!P0 LDG.E.U16 R9, [R4.64] ;  /* 0x0000000604098981 */ /* 0x000ea8000c1e1500 */
[----:B------:R-:W-:Y:S04]  /*19750*/  STS.U16 [R0+0x1400], R10 ;  /* 0x0014000a00007388 */ /* 0x000fe80000000400 */
[----:B--2---:R0:W-:Y:S04]  /*19760*/  STL [R1+0x5c], R9 ;  /* 0x00005c0901007387 */ /* 0x0041e80000100800 */
[----:B0-----:R-:W2:Y:S04]  /*19770*/  LDL.LU R9, [R1+0x3a7c] ;  /* 0x003a7c0001097983 */ /* 0x001ea80000300800 */
        /* <DEDUP_REMOVED lines=71> */
[----:B------:R-:W4:Y:S04]  /*19bf0*/  @!P0 LDG.E.U16 R24, [R4.64] ;  /* 0x0000000604188981 */ /* 0x000f28000c1e1500 */
[----:B----4-:R0:W-:Y:S04]  /*19c00*/  STL [R1+0x40], R24 ;  /* 0x0000401801007387 */ /* 0x0101e80000100800 */
[----:B0-----:R-:W4:Y:S04]  /*19c10*/  LDL.LU R24, [R1+0x3a48] ;  /* 0x003a480001187983 */ /* 0x001f280000300800 */
        /* <DEDUP_REMOVED lines=15> */
[----:B------:R0:W2:Y:S04]  /*19d10*/  @!P0 LDG.E.U16 R2, [R4.64] ;  /* 0x0000000604028981 */ /* 0x0000a8000c1e1500 */
[----:B0-----:R-:W2:Y:S04]  /*19d20*/  LDL R4, [R1+0x15c0] ;  /* 0x0015c00001047983 */ /* 0x001ea80000100800 */
[----:B------:R-:W2:Y:S01]  /*19d30*/  LDL R5, [R1+0x15c4] ;  /* 0x0015c40001057983 */ /* 0x000ea20000100800 */
[----:B------:R-:W-:Y:S02]  /*19d40*/  PRMT R11, RZ, 0x7610, R11 ;  /* 0x00007610ff0b7816 */ /* 0x000fe4000000000b */
        /* <DEDUP_REMOVED lines=23> */
[----:B0-----:R-:W3:Y:S04]  /*19ec0*/  LDL R28, [R1+0x1564] ;  /* 0x00156400011c7983 */ /* 0x001ee80000100800 */
[----:B--2---:R0:W-:Y:S04]  /*19ed0*/  STL [R1+0x2c], R9 ;  /* 0x00002c0901007387 */ /* 0x0041e80000100800 */
[----:B0-----:R-:W2:Y:S04]  /*19ee0*/  LDL.LU R9, [R1+0x3a3c] ;  /* 0x003a3c0001097983 */ /* 0x001ea80000300800 */
[----:B------:R-:W2:Y:S04]  /*19ef0*/  LDL R4, [R1+0x1590] ;  /* 0x0015900001047983 */ /* 0x000ea80000100800 */
[----:B------:R-:W2:Y:S01]  /*19f00*/  LDL R5, [R1+0x1594] ;  /* 0x0015940001057983 */ /* 0x000ea20000100800 */
[----:B---3--:R-:W-:-:S02]  /*19f10*/  PRMT R8, RZ, 0x7610, R8 ;  /* 0x00007610ff087816 */ /* 0x008fc40000000008 */
[----:B--2---:R-:W-:-:S04]  /*19f20*/  @!P0 LOP3.LUT R5, R5, R4, RZ, 0x3c, !PT ;  /* 0x0000000405058212 */ /* 0x004fc800078e3cff */
[----:B------:R-:W-:-:S04]  /*19f30*/  @!P0 LOP3.LUT R4, R5, R4, RZ, 0x3c, !PT ;  /* 0x0000000405048212 */ /* 0x000fc800078e3cff */
[----:B------:R-:W-:-:S05]  /*19f40*/  @!P0 LOP3.LUT R5, R5, R4, RZ, 0x3c, !PT ;  /* 0x0000000405058212 */ /* 0x000fca00078e3cff */
[----:B------:R-:W2:Y:S04]  /*19f50*/  @!P0 LDG.E.U16 R8, [R4.64] ;  /* 0x0000000604088981 */ /* 0x000ea8000c1e1500 */
[----:B--2---:R0:W-:Y:S04]  /*19f60*/  STL [R1+0x28], R8 ;  /* 0x0000280801007387 */ /* 0x0041e80000100800 */
[----:B0-----:R-:W2:Y:S04]  /*19f70*/  LDL.LU R8, [R1+0x3a38] ;  /* 0x003a380001087983 */ /* 0x001ea80000300800 */
[----:B------:R-:W3:Y:S04]  /*19f80*/  LDL R4, [R1+0x1580] ;  /* 0x0015800001047983 */ /* 0x000ee80000100800 */
[----:B------:R-:W3:Y:S01]  /*19f90*/  LDL R5, [R1+0x1584] ;  /* 0x0015840001057983 */ /* 0x000ee20000100800 */
[----:B------:R-:W-:-:S02]  /*19fa0*/  PRMT R18, RZ, 0x7610, R18 ;  /* 0x00007610ff127816 */ /* 0x000fc40000000012 */
[----:B---3--:R-:W-:-:S04]  /*19fb0*/  @!P0 LOP3.LUT R5, R5, R4, RZ, 0x3c, !PT ;  /* 0x0000000405058212 */ /* 0x008fc800078e3cff */
[----:B------:R-:W-:-:S04]  /*19fc0*/  @!P0 LOP3.LUT R4, R5, R4, RZ, 0x3c, !PT ;  /* 0x0000000405048212 */ /* 0x000fc800078e3cff */
[----:B------:R-:W-:-:S05]  /*19fd0*/  @!P0 LOP3.LUT R5, R5, R4, RZ, 0x3c, !PT ;  /* 0x0000000405058212 */ /* 0x000fca00078e3cff */
[----:B------:R-:W3:Y:S04]  /*19fe0*/  @!P0 LDG.E.U16 R18, [R4.64] ;  /* 0x0000000604128981 */ /* 0x000ee8000c1e1500 */
        /* <DEDUP_REMOVED lines=11> */
[----:B------:R-:W3:Y:S04]  /*1a0a0*/  LDL.LU R4, [R1+0x10e4] ;  /* 0x0010e40001047983 */ /* 0x000ee80000300800 */
[----:B------:R-:W4:Y:S01]  /*1a0b0*/  LDL R5, [R1+0x1560] ;  /* 0x0015600001057983 */ /* 0x000f220000100800 */
[----:B--2---:R-:W-:-:S03]  /*1a0c0*/  PRMT R23, RZ, 0x7610, R23 ;  /* 0x00007610ff177816 */ /* 0x004fc60000000017 */
[----:B---3--:R0:W-:Y:S02]  /*1a0d0*/  STS.U16 [R0+0x3200], R4 ;  /* 0x0032000400007388 */ /* 0x0081e40000000400 */
[----:B0-----:R-:W-:Y:S02]  /*1a0e0*/  @!P0 IMAD.MOV.U32 R4, RZ, RZ, R28 ;  /* 0x000000ffff048224 */ /* 0x001fe400078e001c */
[----:B------:R-:W2:Y:S04]  /*1a0f0*/  LDL R28, [R1+0x1524] ;  /* 0x00152400011c7983 */ /* 0x000ea80000100800 */
[----:B----4-:R-:W3:Y:S04]  /*1a100*/  @!P0 LDG.E.U16 R23, [R4.64] ;  /* 0x0000000604178981 */ /* 0x010ee8000c1e1500 */
        /* <DEDUP_REMOVED lines=18> */
[----:B------:R-:W-:Y:S01]  /*1a230*/  @!P0 LOP3.LUT R5, R5, R4, RZ, 0x3c, !PT ;  /* 0x0000000405058212 */ /* 0x000fe200078e3cff */
[----:B--2---:R0:W-:Y:S04]  /*1a240*/  STS.U16 [R0+0x3600], R2 ;  /* 0x0036000200007388 */ /* 0x0041e80000000400 */
[----:B------:R1:W2:Y:S04]  /*1a250*/  @!P0 LDG.E.U16 R17, [R4.64] ;  /* 0x0000000604118981 */ /* 0x0002a8000c1e1500 */
[----:B0-----:R-:W4:Y:S04]  /*1a260*/  LDL.LU R2, [R1+0x3a20] ;  /* 0x003a200001027983 */ /* 0x001f280000300800 */
[----:B-1----:R-:W2:Y:S04]  /*1a270*/  LDL R4, [R1+0x1530] ;  /* 0x0015300001047983 */ /* 0x002ea80000100800 */
[----:B------:R-:W2:Y:S01]  /*1a280*/  LDL R5, [R1+0x1534] ;  /* 0x0015340001057983 */ /* 0x000ea20000100800 */
[----:B----4-:R-:W-:-:S02]  /*1a290*/  PRMT R2, RZ, 0x7610, R2 ;  /* 0x00007610ff027816 */ /* 0x010fc40000000002 */
[----:B--2---:R-:W-:-:S04]  /*1a2a0*/  @!P0 LOP3.LUT R5, R5, R4, RZ, 0x3c, !PT ;  /* 0x0000000405058212 */ /* 0x004fc800078e3cff */
[----:B------:R-:W-:-:S04]  /*1a2b0*/  @!P0 LOP3.LUT R4, R5, R4, RZ, 0x3c, !PT ;  /* 0x0000000405048212 */ /* 0x000fc800078e3cff */
[----:B------:R-:W-:-:S05]  /*1a2c0*/  @!P0 LOP3.LUT R5, R5, R4, RZ, 0x3c, !PT ;  /* 0x0000000405058212 */ /* 0x000fca00078e3cff */
[----:B------:R-:W2:Y:S04]  /*1a2d0*/  @!P0 LDG.E.U16 R2, [R4.64] ;  /* 0x0000000604028981 */ /* 0x000ea8000c1e1500 */
[----:B------:R0:W-:Y:S04]  /*1a2e0*/  STL [R1+0x14], R17 ;  /* 0x0000141101007387 */ /* 0x0001e80000100800 */
[----:B0-----:R-:W4:Y:S04]  /*1a2f0*/  LDL.LU R17, [R1+0x10f8] ;  /* 0x0010f80001117983 */ /* 0x001f280000300800 */
[----:B--2---:R0:W-:Y:S04]  /*1a300*/  STL [R1+0x10], R2 ;  /* 0x0000100201007387 */ /* 0x0041e80000100800 */
[----:B0-----:R-:W2:Y:S04]  /*1a310*/  LDL.LU R2, [R1+0x3a1c] ;  /* 0x003a1c0001027983 */ /* 0x001ea80000300800 */
[----:B------:R-:W2:Y:S01]  /*1a320*/  LDL R5, [R1+0x1520] ;  /* 0x0015200001057983 */ /* 0x000ea20000100800 */
[----:B------:R-:W-:Y:S01]  /*1a330*/  PRMT R3, RZ, 0x7610, R3 ;  /* 0x00007610ff037816 */ /* 0x000fe20000000003 */
[----:B------:R-:W-:-:S02]  /*1a340*/  @!P0 IMAD.MOV.U32 R4, RZ, RZ, R28 ;  /* 0x000000ffff048224 */ /* 0x000fc400078e001c */
[----:B------:R-:W3:Y:S04]  /*1a350*/  LDL R28, [R1+0x14e0] ;  /* 0x0014e000011c7983 */ /* 0x000ee80000100800 */
        /* <DEDUP_REMOVED lines=28> */
[----:B0-----:R-:W3:Y:S01]  /*1a520*/  LDL.LU R5, [R1+0x10fc] ;  /* 0x0010fc0001057983 */ /* 0x001ee20000300800 */
[----:B------:R-:W-:Y:S01]  /*1a530*/  PRMT R27, RZ, 0x7610, R27 ;  /* 0x00007610ff1b7816 */ /* 0x000fe2000000001b */
[----:B------:R-:W-:Y:S02]  /*1a540*/  @!P0 IMAD.MOV.U32 R4, RZ, RZ, R3 ;  /* 0x000000ffff048224 */ /* 0x000fe400078e0003 */
[----:B--2---:R0:W-:Y:S01]  /*1a550*/  STL [R1+0x39a8], R2 ;  /* 0x0039a80201007387 */ /* 0x0041e20000100800 */
[----:B------:R-:W-:-:S03]  /*1a560*/  PRMT R26, RZ, 0x7610, R26 ;  /* 0x00007610ff1a7816 */ /* 0x000fc6000000001a */
[----:B------:R-:W2:Y:S04]  /*1a570*/  LDL R3, [R1+0x14b4] ;  /* 0x0014b40001037983 */ /* 0x000ea80000100800 */
[----:B---3--:R1:W-:Y:S04]  /*1a580*/  STS.U16 [R0+0x4200], R5 ;  /* 0x0042000500007388 */ /* 0x0083e80000000400 */
[----:B0-----:R-:W3:Y:S01]  /*1a590*/  LDL R2, [R1+0x14c4] ;  /* 0x0014c40001027983 */ /* 0x001ee20000100800 */
[----:B-1----:R-:W-:-:S03]  /*1a5a0*/  @!P0 IMAD.MOV.U32 R5, RZ, RZ, R28 ;  /* 0x000000ffff058224 */ /* 0x002fc600078e001c */
[----:B------:R-:W2:Y:S04]  /*1a5b0*/  LDL R28, [R1+0x14b0] ;  /* 0x0014b000011c7983 */ /* 0x000ea80000100800 */
[----:B------:R0:W2:Y:S04]  /*1a5c0*/  @!P0 LDG.E.U16 R27, [R4.64] ;  /* 0x00000006041b8981 */ /* 0x0000a8000c1e1500 */
[----:B0-----:R-:W3:Y:S04]  /*1a5d0*/  LDL R4, [R1+0x14d0] ;  /* 0x0014d00001047983 */ /* 0x001ee80000100800 */
[----:B------:R-:W3:Y:S04]  /*1a5e0*/  LDL R5, [R1+0x14d4] ;  /* 0x0014d40001057983 */ /* 0x000ee80000100800 */
[----:B----4-:R-:W-:Y:S04]  /*1a5f0*/  STS.U16 [R0+0x4400], R17 ;  /* 0x0044001100007388 */ /* 0x010fe80000000400 */
[----:B--2---:R0:W-:Y:S04]  /*1a600*/  STL [R1+0x39ac], R27 ;  /* 0x0039ac1b01007387 */ /* 0x0041e80000100800 */
[----:B0-----:R-:W2:Y:S01]  /*1a610*/  LDL.LU R27, [R1+0x10f0] ;  /* 0x0010f000011b7983 */ /* 0x001ea20000300800 */
[----:B---3--:R-:W-:-:S03]  /*1a620*/  @!P0 LOP3.LUT R5, R5, R4, RZ, 0x3c, !PT ;  /* 0x0000000405058212 */ /* 0x008fc600078e3cff */
[----:B------:R-:W3:Y:S01]  /*1a630*/  LDL.LU R17, [R1+0x3a10] ;  /* 0x003a100001117983 */ /* 0x000ee20000300800 */
[----:B------:R-:W-:-:S04]  /*1a640*/  @!P0 LOP3.LUT R4, R5, R4, RZ, 0x3c, !PT ;  /* 0x0000000405048212 */ /* 0x000fc800078e3cff */
[----:B------:R-:W-:-:S05]  /*1a650*/  @!P0 LOP3.LUT R5, R5, R4, RZ, 0x3c, !PT ;  /* 0x0000000405058212 */ /* 0x000fca00078e3cff */
[----:B------:R0:W4:Y:S04]  /*1a660*/  @!P0 LDG.E.U16 R26, [R4.64] ;  /* 0x00000006041a8981 */ /* 0x000128000c1e1500 */
[----:B0-----:R-:W2:Y:S04]  /*1a670*/  LDL.LU R4, [R1+0x10f4] ;  /* 0x0010f40001047983 */ /* 0x001ea80000300800 */
[----:B------:R-:W3:Y:S04]  /*1a680*/  LDL R5, [R1+0x14c0] ;  /* 0x0014c00001057983 */ /* 0x000ee80000100800 */
[----:B------:R0:W-:Y:S02]  /*1a690*/  STS.U16 [R0+0x2000], R25 ;  /* 0x0020001900007388 */ /* 0x0001e40000000400 */
[----:B0-----:R-:W-:-:S02]  /*1a6a0*/  PRMT R25, RZ, 0x7610, R25 ;  /* 0x00007610ff197816 */ /* 0x001fc40000000019 */
[----:B--2---:R0:W-:Y:S02]  /*1a6b0*/  STS.U16 [R0+0x4600], R4 ;  /* 0x0046000400007388 */ /* 0x0041e40000000400 */
[----:B0-----:R-:W-:-:S05]  /*1a6c0*/  @!P0 IMAD.MOV.U32 R4, RZ, RZ, R2 ;  /* 0x000000ffff048224 */ /* 0x001fca00078e0002 */
[----:B---3--:R0:W2:Y:S04]  /*1a6d0*/  @!P0 LDG.E.U16 R25, [R4.64] ;  /* 0x0000000604198981 */ /* 0x0080a8000c1e1500 */
[----:B------:R1:W-:Y:S04]  /*1a6e0*/  STS.U16 [R0+0x2200], R24 ;  /* 0x0022001800007388 */ /* 0x0003e80000000400 */
[----:B----4-:R3:W-:Y:S01]  /*1a6f0*/  STL [R1+0x39b0], R26 ;  /* 0x0039b01a01007387 */ /* 0x0107e20000100800 */
[----:B0-----:R-:W-:Y:S02]  /*1a700*/  @!P0 IMAD.MOV.U32 R4, RZ, RZ, R3 ;  /* 0x000000ffff048224 */ /* 0x001fe400078e0003 */
[----:B------:R-:W-:Y:S01]  /*1a710*/  @!P0 IMAD.MOV.U32 R5, RZ, RZ, R28 ;  /* 0x000000ffff058224 */ /* 0x000fe200078e001c */
[----:B-1----:R-:W-:Y:S01]  /*1a720*/  PRMT R24, RZ, 0x7610, R24 ;  /* 0x00007610ff187816 */ /* 0x002fe20000000018 */
[----:B------:R0:W-:Y:S04]  /*1a730*/  STS.U16 [R0+0x4800], R27 ;  /* 0x0048001b00007388 */ /* 0x0001e80000000400 */
[----:B---3--:R-:W3:Y:S04]  /*1a740*/  LDL.LU R26, [R1+0x1104] ;  /* 0x00110400011a7983 */ /* 0x008ee80000300800 */
[----:B------:R-:W4:Y:S04]  /*1a750*/  LDL R2, [R1+0x1494] ;  /* 0x0014940001027983 */ /* 0x000f280000100800 */
[----:B------:R1:W3:Y:S04]  /*1a760*/  @!P0 LDG.E.U16 R24, [R4.64] ;  /* 0x0000000604188981 */ /* 0x0002e8000c1e1500 */
[----:B--2---:R2:W-:Y:S04]  /*1a770*/  STL [R1+0x39b4], R25 ;  /* 0x0039b41901007387 */ /* 0x0045e80000100800 */
[----:B------:R-:W3:Y:S04]  /*1a780*/  LDL R28, [R1+0x1480] ;  /* 0x00148000011c7983 */ /* 0x000ee80000100800 */
[----:B0-----:R-:W3:Y:S04]  /*1a790*/  LDL R27, [R1+0x1484] ;  /* 0x00148400011b7983 */ /* 0x001ee80000100800 */
[----:B--2---:R-:W2:Y:S04]  /*1a7a0*/  LDL R25, [R1+0x1490] ;  /* 0x0014900001197983 */ /* 0x004ea80000100800 */
[----:B------:R-:W2:Y:S04]  /*1a7b0*/  LDL.LU R3, [R1+0x1124] ;  /* 0x0011240001037983 */ /* 0x000ea80000300800 */
[----:B-1----:R-:W2:Y:S04]  /*1a7c0*/  LDL R4, [R1+0x14a0] ;  /* 0x0014a00001047983 */ /* 0x002ea80000100800 */
[----:B------:R-:W2:Y:S04]  /*1a7d0*/  LDL R5, [R1+0x14a4] ;  /* 0x0014a40001057983 */ /* 0x000ea80000100800 */
[----:B------:R0:W-:Y:S04]  /*1a7e0*/  STS.U16 [R0+0x3800], R23 ;  /* 0x0038001700007388 */ /* 0x0001e80000000400 */
[----:B------:R1:W-:Y:S01]  /*1a7f0*/  STS.U16 [R0+0x4000], R22 ;  /* 0x0040001600007388 */ /* 0x0003e20000000400 */
[----:B0-----:R-:W-:-:S02]  /*1a800*/  PRMT R23, RZ, 0x7610, R23 ;  /* 0x00007610ff177816 */ /* 0x001fc40000000017 */
[----:B-1----:R-:W-:Y:S02]  /*1a810*/  PRMT R22, RZ, 0x7610, R22 ;  /* 0x00007610ff167816 */ /* 0x002fe40000000016 */
[----:B--2---:R-:W-:-:S04]  /*1a820*/  @!P0 LOP3.LUT R5, R5, R4, RZ, 0x3c, !PT ;  /* 0x0000000405058212 */ /* 0x004fc800078e3cff */
[----:B------:R-:W-:-:S04]  /*1a830*/  @!P0 LOP3.LUT R4, R5, R4, RZ, 0x3c, !PT ;  /* 0x0000000405048212 */ /* 0x000fc800078e3cff */
[----:B------:R-:W-:-:S05]  /*1a840*/  @!P0 LOP3.LUT R5, R5, R4, RZ, 0x3c, !PT ;  /* 0x0000000405058212 */ /* 0x000fca00078e3cff */
[----:B------:R4:W2:Y:S02]  /*1a850*/  @!P0 LDG.E.U16 R23, [R4.64] ;  /* 0x0000000604178981 */ /* 0x0008a4000c1e1500 */
[----:B----4-:R-:W-:Y:S02]  /*1a860*/  @!P0 IMAD.MOV.U32 R4, RZ, RZ, R2 ;  /* 0x000000ffff048224 */ /* 0x010fe400078e0002 */
[----:B------:R-:W-:-:S05]  /*1a870*/  @!P0 IMAD.MOV.U32 R5, RZ, RZ, R25 ;  /* 0x000000ffff058224 */ /* 0x000fca00078e0019 */
[----:B------:R0:W4:Y:S01]  /*1a880*/  @!P0 LDG.E.U16 R22, [R4.64] ;  /* 0x0000000604168981 */ /* 0x000122000c1e1500 */
[----:B------:R-:W-:-:S03]  /*1a890*/  PRMT R21, RZ, 0x7610, R21 ;  /* 0x00007610ff157816 */ /* 0x000fc60000000015 */
[----:B---3--:R1:W-:Y:S01]  /*1a8a0*/  STL [R1+0x39b8], R24 ;  /* 0x0039b81801007387 */ /* 0x0083e20000100800 */
[----:B0-----:R-:W-:Y:S02]  /*1a8b0*/  @!P0 IMAD.MOV.U32 R4, RZ, RZ, R27 ;  /* 0x000000ffff048224 */ /* 0x001fe400078e001b */
[----:B------:R-:W-:Y:S01]  /*1a8c0*/  @!P0 IMAD.MOV.U32 R5, RZ, RZ, R28 ;  /* 0x000000ffff058224 */ /* 0x000fe200078e001c */
[----:B-1----:R-:W3:Y:S04]  /*1a8d0*/  LDL.LU R24, [R1+0x10ec] ;  /* 0x0010ec0001187983 */ /* 0x002ee80000300800 */
[----:B------:R-:W3:Y:S04]  /*1a8e0*/  @!P0 LDG.E.U16 R21, [R4.64] ;  /* 0x0000000604158981 */ /* 0x000ee8000c1e1500 */
[----:B--2---:R-:W-:Y:S04]  /*1a8f0*/  STL [R1+0x39bc], R23 ;  /* 0x0039bc1701007387 */ /* 0x004fe80000100800 */
[----:B------:R-:W2:Y:S04]  /*1a900*/  LDL R2, [R1+0x1474] ;  /* 0x0014740001027983 */ /* 0x000ea80000100800 */
[----:B------:R-:W2:Y:S04]  /*1a910*/  LDL.LU R25, [R1+0x111c] ;  /* 0x00111c0001197983 */ /* 0x000ea80000300800 */
[----:B----4-:R0:W-:Y:S01]  /*1a920*/  STL [R1+0x39c0], R22 ;  /* 0x0039c01601007387 */ /* 0x0101e20000100800 */
[----:B------:R-:W-:-:S03]  /*1a930*/  PRMT R20, RZ, 0x7610, R20 ;  /* 0x00007610ff147816 */ /* 0x000fc60000000014 */
[----:B------:R-:W4:Y:S04]  /*1a940*/  LDL R27, [R1+0x1464] ;  /* 0x00146400011b7983 */ /* 0x000f280000100800 */
[----:B0-----:R-:W4:Y:S04]  /*1a950*/  LDL R22, [R1+0x1470] ;  /* 0x0014700001167983 */ /* 0x001f280000100800 */
[----:B------:R-:W4:Y:S04]  /*1a960*/  LDL.LU R28, [R1+0x1118] ;  /* 0x00111800011c7983 */ /* 0x000f280000300800 */
[----:B---3--:R0:W-:Y:S04]  /*1a970*/  STL [R1+0x39c4], R21 ;  /* 0x0039c41501007387 */ /* 0x0081e80000100800 */
[----:B------:R1:W-:Y:S04]  /*1a980*/  STS.U16 [R0+0x4a00], R24 ;  /* 0x004a001800007388 */ /* 0x0003e80000000400 */
[----:B------:R3:W-:Y:S04]  /*1a990*/  STS.U16 [R0+0x5000], R26 ;  /* 0x0050001a00007388 */ /* 0x0007e80000000400 */
[----:B0-----:R-:W4:Y:S04]  /*1a9a0*/  LDL.LU R21, [R1+0x1120] ;  /* 0x0011200001157983 */ /* 0x001f280000300800 */
[----:B-1----:R-:W4:Y:S04]  /*1a9b0*/  LDL R24, [R1+0x1450] ;  /* 0x0014500001187983 */ /* 0x002f280000100800 */
[----:B------:R-:W4:Y:S04]  /*1a9c0*/  LDL R23, [R1+0x1454] ;  /* 0x0014540001177983 */ /* 0x000f280000100800 */
[----:B---3--:R-:W3:Y:S01]  /*1a9d0*/  LDL.LU R26, [R1+0x1114] ;  /* 0x00111400011a7983 */ /* 0x008ee20000300800 */
[----:B--2---:R-:W-:-:S02]  /*1a9e0*/  @!P0 IMAD.MOV.U32 R4, RZ, RZ, R2 ;  /* 0x000000ffff048224 */ /* 0x004fc400078e0002 */
[----:B----4-:R-:W-:-:S05]  /*1a9f0*/  @!P0 IMAD.MOV.U32 R5, RZ, RZ, R22 ;  /* 0x000000ffff058224 */ /* 0x010fca00078e0016 */
[----:B------:R0:W2:Y:S04]  /*1aa00*/  @!P0 LDG.E.U16 R20, [R4.64] ;  /* 0x0000000604148981 */ /* 0x0000a8000c1e1500 */
[----:B0-----:R-:W4:Y:S01]  /*1aa10*/  LDL R5, [R1+0x1460] ;  /* 0x0014600001057983 */ /* 0x001f220000100800 */
[----:B------:R-:W-:-:S03]  /*1aa20*/  @!P0 IMAD.MOV.U32 R4, RZ, RZ, R27 ;  /* 0x000000ffff048224 */ /* 0x000fc600078e001b */
[----:B------:R0:W-:Y:S02]  /*1aa30*/  STS.U16 [R0+0x3a00], R19 ;  /* 0x003a001300007388 */ /* 0x0001e40000000400 */
[----:B0-----:R-:W-:Y:S02]  /*1aa40*/  PRMT R19, RZ, 0x7610, R19 ;  /* 0x00007610ff137816 */ /* 0x001fe40000000013 */
[----:B------:R0:W-:Y:S02]  /*1aa50*/  STS.U16 [R0+0x3000], R18 ;  /* 0x0030001200007388 */ /* 0x0001e40000000400 */
[----:B0-----:R-:W-:Y:S02]  /*1aa60*/  PRMT R18, RZ, 0x7610, R18 ;  /* 0x00007610ff127816 */ /* 0x001fe40000000012 */
[----:B----4-:R0:W4:Y:S02]  /*1aa70*/  @!P0 LDG.E.U16 R19, [R4.64] ;  /* 0x0000000604138981 */ /* 0x010124000c1e1500 */
[----:B0-----:R-:W-:-:S02]  /*1aa80*/  @!P0 IMAD.MOV.U32 R4, RZ, RZ, R23 ;  /* 0x000000ffff048224 */ /* 0x001fc400078e0017 */
[----:B------:R-:W-:-:S05]  /*1aa90*/  @!P0 IMAD.MOV.U32 R5, RZ, RZ, R24 ;  /* 0x000000ffff058224 */ /* 0x000fca00078e0018 */
[----:B------:R-:W3:Y:S04]  /*1aaa0*/  @!P0 LDG.E.U16 R18, [R4.64] ;  /* 0x0000000604128981 */ /* 0x000ee8000c1e1500 */
[----:B--2---:R-:W-:Y:S04]  /*1aab0*/  STL [R1+0x39c8], R20 ;  /* 0x0039c81401007387 */ /* 0x004fe80000100800 */
[----:B------:R-:W2:Y:S04]  /*1aac0*/  LDL R22, [R1+0x1440] ;  /* 0x0014400001167983 */ /* 0x000ea80000100800 */
[----:B------:R-:W2:Y:S04]  /*1aad0*/  LDL R2, [R1+0x1444] ;  /* 0x0014440001027983 */ /* 0x000ea80000100800 */
[----:B------:R0:W-:Y:S04]  /*1aae0*/  STS.U16 [R0+0x5200], R3 ;  /* 0x0052000300007388 */ /* 0x0001e80000000400 */
[----:B------:R1:W-:Y:S04]  /*1aaf0*/  STS.U16 [R0+0x5400], R21 ;  /* 0x0054001500007388 */ /* 0x0003e80000000400 */
[----:B0-----:R-:W2:Y:S04]  /*1ab00*/  LDL.LU R3, [R1+0x1420] ;  /* 0x0014200001037983 */ /* 0x001ea80000300800 */
[----:B------:R-:W2:Y:S04]  /*1ab10*/  LDL.LU R27, [R1+0x1110] ;  /* 0x00111000011b7983 */ /* 0x000ea80000300800 */
[----:B----4-:R0:W-:Y:S04]  /*1ab20*/  STL [R1+0x39cc], R19 ;  /* 0x0039cc1301007387 */ /* 0x0101e80000100800 */
[----:B-1----:R-:W4:Y:S04]  /*1ab30*/  LDL R21, [R1+0x1430] ;  /* 0x0014300001157983 */ /* 0x002f280000100800 */
[----:B------:R-:W4:Y:S04]  /*1ab40*/  LDL R20, [R1+0x1434] ;  /* 0x0014340001147983 */ /* 0x000f280000100800 */
[----:B---3--:R-:W-:Y:S04]  /*1ab50*/  STL [R1+0x39d0], R18 ;  /* 0x0039d01201007387 */ /* 0x008fe80000100800 */
[----:B0-----:R-:W3:Y:S04]  /*1ab60*/  LDL R19, [R1+0x1424] ;  /* 0x0014240001137983 */ /* 0x001ee80000100800 */
[----:B------:R0:W-:Y:S01]  /*1ab70*/  STS.U16 [R0+0x4c00], R17 ;  /* 0x004c001100007388 */ /* 0x0001e20000000400 */
[----:B--2---:R-:W-:-:S02]  /*1ab80*/  @!P0 IMAD.MOV.U32 R5, RZ, RZ, R22 ;  /* 0x000000ffff058224 */ /* 0x004fc400078e0016 */
[----:B------:R-:W-:Y:S01]  /*1ab90*/  @!P0 IMAD.MOV.U32 R4, RZ, RZ, R2 ;  /* 0x000000ffff048224 */ /* 0x000fe200078e0002 */
[----:B------:R1:W-:Y:S04]  /*1aba0*/  STS.U16 [R0+0x4e00], R16 ;  /* 0x004e001000007388 */ /* 0x0003e80000000400 */
[----:B------:R2:W-:Y:S01]  /*1abb0*/  STS.U16 [R0+0x2400], R15 ;  /* 0x0024000f00007388 */ /* 0x0005e20000000400 */
[----:B0-----:R-:W-:-:S03]  /*1abc0*/  PRMT R17, RZ, 0x7610, R17 ;  /* 0x00007610ff117816 */ /* 0x001fc60000000011 */
[----:B------:R-:W3:Y:S01]  /*1abd0*/  LDL R18, [R1+0x1410] ;  /* 0x0014100001127983 */ /* 0x000ee20000100800 */
[----:B-1----:R-:W-:-:S03]  /*1abe0*/  PRMT R16, RZ, 0x7610, R16 ;  /* 0x00007610ff107816 */ /* 0x002fc60000000010 */
[----:B------:R4:W3:Y:S01]  /*1abf0*/  @!P0 LDG.E.U16 R17, [R4.64] ;  /* 0x0000000604118981 */ /* 0x0008e2000c1e1500 */
[----:B--2---:R-:W-:-:S03]  /*1ac00*/  PRMT R15, RZ, 0x7610, R15 ;  /* 0x00007610ff0f7816 */ /* 0x004fc6000000000f */
[----:B------:R-:W2:Y:S04]  /*1ac10*/  LDL R2, [R1+0x1414] ;  /* 0x0014140001027983 */ /* 0x000ea80000100800 */
[----:B------:R-:W2:Y:S01]  /*1ac20*/  LDL.LU R24, [R1+0x110c] ;  /* 0x00110c0001187983 */ /* 0x000ea20000300800 */
[----:B----4-:R-:W-:Y:S02]  /*1ac30*/  @!P0 IMAD.MOV.U32 R5, RZ, RZ, R21 ;  /* 0x000000ffff058224 */ /* 0x010fe400078e0015 */
[----:B------:R-:W-:-:S05]  /*1ac40*/  @!P0 IMAD.MOV.U32 R4, RZ, RZ, R20 ;  /* 0x000000ffff048224 */ /* 0x000fca00078e0014 */
[----:B------:R3:W4:Y:S02]  /*1ac50*/  @!P0 LDG.E.U16 R16, [R4.64] ;  /* 0x0000000604108981 */ /* 0x000724000c1e1500 */
[----:B---3--:R-:W-:Y:S02]  /*1ac60*/  @!P0 IMAD.MOV.U32 R4, RZ, RZ, R19 ;  /* 0x000000ffff048224 */ /* 0x008fe400078e0013 */
[----:B------:R-:W-:-:S05]  /*1ac70*/  @!P0 IMAD.MOV.U32 R5, RZ, RZ, R3 ;  /* 0x000000ffff058224 */ /* 0x000fca00078e0003 */
[----:B------:R0:W3:Y:S04]  /*1ac80*/  @!P0 LDG.E.U16 R15, [R4.64] ;  /* 0x00000006040f8981 */ /* 0x0000e8000c1e1500 */
[----:B------:R1:W-:Y:S04]  /*1ac90*/  STS.U16 [R0+0x5800], R28 ;  /* 0x0058001c00007388 */ /* 0x0003e80000000400 */
[----:B------:R2:W-:Y:S04]  /*1aca0*/  STS.U16 [R0+0x5600], R25 ;  /* 0x0056001900007388 */ /* 0x0005e80000000400 */
[----:B------:R-:W-:Y:S04]  /*1acb0*/  STL [R1+0x39d4], R17 ;  /* 0x0039d41101007387 */ /* 0x000fe80000100800 */
[----:B-1----:R-:W3:Y:S01]  /*1acc0*/  LDL.LU R28, [R1+0x1128] ;  /* 0x00112800011c7983 */ /* 0x002ee20000300800 */
[----:B0-----:R-:W-:-:S03]  /*1acd0*/  @!P0 IMAD.MOV.U32 R5, RZ, RZ, R18 ;  /* 0x000000ffff058224 */ /* 0x001fc600078e0012 */
[----:B----4-:R-:W-:Y:S04]  /*1ace0*/  STL [R1+0x39d8], R16 ;  /* 0x0039d81001007387 */ /* 0x010fe80000100800 */
[----:B--2---:R-:W2:Y:S04]  /*1acf0*/  LDL.LU R25, [R1+0x1130] ;  /* 0x0011300001197983 */ /* 0x004ea80000300800 */
[----:B------:R-:W4:Y:S04]  /*1ad00*/  LDL R20, [R1+0x1400] ;  /* 0x0014000001147983 */ /* 0x000f280000100800 */
[----:B------:R0:W-:Y:S04]  /*1ad10*/  STL [R1+0x1814], R3 ;  /* 0x0018140301007387 */ /* 0x0001e80000100800 */
[----:B0-----:R-:W2:Y:S04]  /*1ad20*/  LDL.LU R3, [R1+0x1404] ;  /* 0x0014040001037983 */ /* 0x001ea80000300800 */
[----:B---3--:R-:W-:Y:S04]  /*1ad30*/  STL [R1+0x39dc], R15 ;  /* 0x0039dc0f01007387 */ /* 0x008fe80000100800 */
[----:B------:R-:W3:Y:S04]  /*1ad40*/  LDL R19, [R1+0x13f0] ;  /* 0x0013f00001137983 */ /* 0x000ee80000100800 */
[----:B------:R-:W3:Y:S01]  /*1ad50*/  LDL R18, [R1+0x13f4] ;  /* 0x0013f40001127983 */ /* 0x000ee20000100800 */
[----:B------:R-:W-:-:S03]  /*1ad60*/  @!P0 IMAD.MOV.U32 R4, RZ, RZ, R2 ;  /* 0x000000ffff048224 */ /* 0x000fc600078e0002 */
[----:B------:R0:W-:Y:S04]  /*1ad70*/  STS.U16 [R0+0x2600], R14 ;  /* 0x0026000e00007388 */ /* 0x0001e80000000400 */
[----:B------:R1:W-:Y:S04]  /*1ad80*/  STS.U16 [R0+0x3c00], R13 ;  /* 0x003c000d00007388 */ /* 0x0003e80000000400 */
[----:B------:R1:W-:Y:S01]  /*1ad90*/  STS.U16 [R0+0x3e00], R12 ;  /* 0x003e000c00007388 */ /* 0x0003e20000000400 */
[----:B0-----:R-:W-:-:S03]  /*1ada0*/  PRMT R14, RZ, 0x7610, R14 ;  /* 0x00007610ff0e7816 */ /* 0x001fc6000000000e */
[----:B------:R-:W3:Y:S01]  /*1adb0*/  LDL R17, [R1+0x13e0] ;  /* 0x0013e00001117983 */ /* 0x000ee20000100800 */
[----:B-1----:R-:W-:-:S03]  /*1adc0*/  PRMT R13, RZ, 0x7610, R13 ;  /* 0x00007610ff0d7816 */ /* 0x002fc6000000000d */
[----:B------:R4:W3:Y:S01]  /*1add0*/  @!P0 LDG.E.U16 R14, [R4.64] ;  /* 0x00000006040e8981 */ /* 0x0008e2000c1e1500 */
[----:B------:R-:W-:-:S03]  /*1ade0*/  PRMT R12, RZ, 0x7610, R12 ;  /* 0x00007610ff0c7816 */ /* 0x000fc6000000000c */
[----:B------:R-:W3:Y:S04]  /*1adf0*/  LDL R2, [R1+0x13e4] ;  /* 0x0013e40001027983 */ /* 0x000ee80000100800 */
[----:B------:R0:W-:Y:S04]  /*1ae00*/  STS.U16 [R0+0x5a00], R26 ;  /* 0x005a001a00007388 */ /* 0x0001e80000000400 */
[----:B------:R-:W3:Y:S04]  /*1ae10*/  LDL R16, [R1+0x13d0] ;  /* 0x0013d00001107983 */ /* 0x000ee80000100800 */
[----:B------:R-:W3:Y:S04]  /*1ae20*/  LDL R15, [R1+0x13d4] ;  /* 0x0013d400010f7983 */ /* 0x000ee80000100800 */
[----:B------:R1:W-:Y:S04]  /*1ae30*/  STS.U16 [R0+0x5c00], R27 ;  /* 0x005c001b00007388 */ /* 0x0003e80000000400 */
[----:B0-----:R-:W3:Y:S04]  /*1ae40*/  LDL.LU R26, [R1+0x1148] ;  /* 0x00114800011a7983 */ /* 0x001ee80000300800 */
[----:B-1----:R-:W3:Y:S01]  /*1ae50*/  LDL.LU R27, [R1+0x1144] ;  /* 0x00114400011b7983 */ /* 0x002ee20000300800 */
[----:B----4-:R-:W-:-:S02]  /*1ae60*/  @!P0 IMAD.MOV.U32 R5, RZ, RZ, R20 ;  /* 0x000000ffff058224 */ /* 0x010fc400078e0014 */
[----:B--2---:R-:W-:-:S05]  /*1ae70*/  @!P0 IMAD.MOV.U32 R4, RZ, RZ, R3 ;  /* 0x000000ffff048224 */ /* 0x004fca00078e0003 */
[----:B------:R3:W2:Y:S02]  /*1ae80*/  @!P0 LDG.E.U16 R13, [R4.64] ;  /* 0x00000006040d8981 */ /* 0x0006a4000c1e1500 */
[----:B---3--:R-:W-:Y:S02]  /*1ae90*/  @!P0 IMAD.MOV.U32 R4, RZ, RZ, R18 ;  /* 0x000000ffff048224 */ /* 0x008fe400078e0012 */
[----:B------:R-:W-:-:S05]  /*1aea0*/  @!P0 IMAD.MOV.U32 R5, RZ, RZ, R19 ;  /* 0x000000ffff058224 */ /* 0x000fca00078e0013 */
[----:B------:R-:W3:Y:S04]  /*1aeb0*/  @!P0 LDG.E.U16 R12, [R4.64] ;  /* 0x00000006040c8981 */ /* 0x000ee8000c1e1500 */
[----:B------:R0:W-:Y:S04]  /*1aec0*/  STS.U16 [R0+0x6000], R28 ;  /* 0x0060001c00007388 */ /* 0x0001e80000000400 */
[----:B------:R1:W-:Y:S04]  /*1aed0*/  STL [R1+0x39e0], R14 ;  /* 0x0039e00e01007387 */ /* 0x0003e80000100800 */
[----:B------:R-:W-:Y:S04]  /*1aee0*/  STL [R1+0x1818], R3 ;  /* 0x0018180301007387 */ /* 0x000fe80000100800 */
[----:B--2---:R2:W-:Y:S04]  /*1aef0*/  STL [R1+0x39e4], R13 ;  /* 0x0039e40d01007387 */ /* 0x0045e80000100800 */
[----:B0-----:R-:W4:Y:S04]  /*1af00*/  LDL.LU R28, [R1+0x13b0] ;  /* 0x0013b000011c7983 */ /* 0x001f280000300800 */
[----:B-1----:R-:W4:Y:S04]  /*1af10*/  LDL R14, [R1+0x13c0] ;  /* 0x0013c000010e7983 */ /* 0x002f280000100800 */
[----:B--2---:R-:W2:Y:S04]  /*1af20*/  LDL R13, [R1+0x13c4] ;  /* 0x0013c400010d7983 */ /* 0x004ea80000100800 */
[----:B---3--:R-:W-:Y:S04]  /*1af30*/  STL [R1+0x39e8], R12 ;  /* 0x0039e80c01007387 */ /* 0x008fe80000100800 */
[----:B------:R-:W3:Y:S01]  /*1af40*/  LDL R3, [R1+0x13b4] ;  /* 0x0013b40001037983 */ /* 0x000ee20000100800 */
[----:B------:R-:W-:-:S03]  /*1af50*/  @!P0 IMAD.MOV.U32 R4, RZ, RZ, R2 ;  /* 0x000000ffff048224 */ /* 0x000fc600078e0002 */
[----:B------:R0:W-:Y:S01]  /*1af60*/  STS.U16 [R0+0x2800], R11 ;  /* 0x0028000b00007388 */ /* 0x0001e20000000400 */
[----:B------:R-:W-:-:S03]  /*1af70*/  @!P0 IMAD.MOV.U32 R5, RZ, RZ, R17 ;  /* 0x000000ffff058224 */ /* 0x000fc600078e0011 */
[----:B------:R1:W-:Y:S04]  /*1af80*/  STS.U16 [R0+0x2a00], R10 ;  /* 0x002a000a00007388 */ /* 0x0003e80000000400 */
[----:B------:R1:W-:Y:S01]  /*1af90*/  STS.U16 [R0+0x2c00], R9 ;  /* 0x002c000900007388 */ /* 0x0003e20000000400 */
[----:B0-----:R-:W-:-:S03]  /*1afa0*/  PRMT R11, RZ, 0x7610, R11 ;  /* 0x00007610ff0b7816 */ /* 0x001fc6000000000b */
[----:B------:R0:W-:Y:S01]  /*1afb0*/  STS.U16 [R0+0x2e00], R8 ;  /* 0x002e000800007388 */ /* 0x0001e20000000400 */
[----:B-1----:R-:W-:-:S03]  /*1afc0*/  PRMT R10, RZ, 0x7610, R10 ;  /* 0x00007610ff0a7816 */ /* 0x002fc6000000000a */
[----:B------:R1:W3:Y:S01]  /*1afd0*/  @!P0 LDG.E.U16 R11, [R4.64] ;  /* 0x00000006040b8981 */ /* 0x0002e2000c1e1500 */
[----:B------:R-:W-:-:S03]  /*1afe0*/  PRMT R9, RZ, 0x7610, R9 ;  /* 0x00007610ff097816 */ /* 0x000fc60000000009 */
[----:B------:R-:W3:Y:S01]  /*1aff0*/  LDL.LU R2, [R1+0x1140] ;  /* 0x0011400001027983 */ /* 0x000ee20000300800 */
[----:B-1----:R-:W-:Y:S02]  /*1b000*/  @!P0 IMAD.MOV.U32 R4, RZ, RZ, R15 ;  /* 0x000000ffff048224 */ /* 0x002fe400078e000f */
[----:B------:R-:W-:-:S05]  /*1b010*/  @!P0 IMAD.MOV.U32 R5, RZ, RZ, R16 ;  /* 0x000000ffff058224 */ /* 0x000fca00078e0010 */
[----:B------:R4:W3:Y:S01]  /*1b020*/  @!P0 LDG.E.U16 R10, [R4.64] ;  /* 0x00000006040a8981 */ /* 0x0008e2000c1e1500 */
[----:B0-----:R-:W-:Y:S01]  /*1b030*/  PRMT R8, RZ, 0x7610, R8 ;  /* 0x00007610ff087816 */ /* 0x001fe20000000008 */
[----:B----4-:R-:W-:Y:S02]  /*1b040*/  @!P0 IMAD.MOV.U32 R5, RZ, RZ, R14 ;  /* 0x000000ffff058224 */ /* 0x010fe400078e000e */
[----:B--2---:R-:W-:-:S05]  /*1b050*/  @!P0 IMAD.MOV.U32 R4, RZ, RZ, R13 ;  /* 0x000000ffff048224 */ /* 0x004fca00078e000d */
[----:B------:R3:W2:Y:S02]  /*1b060*/  @!P0 LDG.E.U16 R9, [R4.64] ;  /* 0x0000000604098981 */ /* 0x0006a4000c1e1500 */
[----:B---3--:R-:W-:Y:S02]  /*1b070*/  @!P0 IMAD.MOV.U32 R4, RZ, RZ, R3 ;  /* 0x000000ffff048224 */ /* 0x008fe400078e0003 */
[----:B------:R-:W-:-:S05]  /*1b080*/  @!P0 IMAD.MOV.U32 R5, RZ, RZ, R28 ;  /* 0x000000ffff058224 */ /* 0x000fca00078e001c */
[----:B------:R-:W3:Y:S04]  /*1b090*/  @!P0 LDG.E.U16 R8, [R4.64] ;  /* 0x0000000604088981 */ /* 0x000ee8000c1e1500 */
[----:B------:R0:W-:Y:S04]  /*1b0a0*/  STS.U16 [R0+0x6400], R29 ;  /* 0x0064001d00007388 */ /* 0x0001e80000000400 */
[----:B------:R-:W-:Y:S04]  /*1b0b0*/  STL [R1+0x39ec], R11 ;  /* 0x0039ec0b01007387 */ /* 0x000fe80000100800 */
[----:B0-----:R-:W4:Y:S04]  /*1b0c0*/  LDL.LU R29, [R1+0x1390] ;  /* 0x00139000011d7983 */ /* 0x001f280000300800 */
[----:B------:R0:W-:Y:S04]  /*1b0d0*/  STL [R1+0x39f0], R10 ;  /* 0x0039f00a01007387 */ /* 0x0001e80000100800 */
[----:B--2---:R1:W-:Y:S04]  /*1b0e0*/  STL [R1+0x39f4], R9 ;  /* 0x0039f40901007387 */ /* 0x0043e80000100800 */
[----:B0-----:R-:W2:Y:S04]  /*1b0f0*/  LDL.LU R10, [R1+0x113c] ;  /* 0x00113c00010a7983 */ /* 0x001ea80000300800 */
[----:B-1----:R-:W2:Y:S04]  /*1b100*/  LDL R9, [R1+0x13a4] ;  /* 0x0013a40001097983 */ /* 0x002ea80000100800 */
[----:B------:R-:W4:Y:S04]  /*1b110*/  LDL.LU R11, [R1+0x1138] ;  /* 0x00113800010b7983 */ /* 0x000f280000300800 */
        /* <DEDUP_REMOVED lines=8> */
[----:B------:R0:W-:Y:S04]  /*1b1a0*/  STL [R1+0x17ac], R28 ;  /* 0x0017ac1c01007387 */ /* 0x0001e80000100800 */
[----:B0-----:R-:W4:Y:S04]  /*1b1b0*/  LDL R28, [R1+0x13a0] ;  /* 0x0013a000011c7983 */ /* 0x001f280000100800 */
[----:B---3--:R0:W-:Y:S04]  /*1b1c0*/  STL [R1+0x39f8], R8 ;  /* 0x0039f80801007387 */ /* 0x0081e80000100800 */
[----:B0-----:R-:W3:Y:S01]  /*1b1d0*/  LDL R8, [R1+0x1394] ;  /* 0x0013940001087983 */ /* 0x001ee20000100800 */
[----:B------:R-:W-:-:S03]  /*1b1e0*/  PRMT R7, RZ, 0x7610, R7 ;  /* 0x00007610ff077816 */ /* 0x000fc60000000007 */
[----:B------:R0:W-:Y:S04]  /*1b1f0*/  STS.U16 [R0], R6 ;  /* 0x0000000600007388 */ /* 0x0001e80000000400 */
[----:B------:R-:W3:Y:S04]  /*1b200*/  LDL.LU R19, [R1+0x1164] ;  /* 0x0011640001137983 */ /* 0x000ee80000300800 */
[----:B------:R-:W3:Y:S01]  /*1b210*/  LDL.LU R20, [R1+0xa0] ;  /* 0x0000a00001147983 */ /* 0x000ee20000300800 */
[----:B0-----:R-:W-:-:S03]  /*1b220*/  PRMT R6, RZ, 0x7610, R6 ;  /* 0x00007610ff067816 */ /* 0x001fc60000000006 */
[----:B------:R-:W3:Y:S04]  /*1b230*/  LDL.LU R21, [R1+0x9c] ;  /* 0x00009c0001157983 */ /* 0x000ee80000300800 */
[----:B------:R-:W3:Y:S04]  /*1b240*/  LDL.LU R22, [R1+0x98] ;  /* 0x0000980001167983 */ /* 0x000ee80000300800 */
[----:B------:R0:W-:Y:S04]  /*1b250*/  STS.U16 [R0+0x5e00], R24 ;  /* 0x005e001800007388 */ /* 0x0001e80000000400 */
[----:B------:R-:W3:Y:S04]  /*1b260*/  LDL.LU R23, [R1+0x94] ;  /* 0x0000940001177983 */ /* 0x000ee80000300800 */
[----:B------:R1:W-:Y:S04]  /*1b270*/  STS.U16 [R0+0x6200], R25 ;  /* 0x0062001900007388 */ /* 0x0003e80000000400 */
[----:B0-----:R-:W3:Y:S04]  /*1b280*/  LDL.LU R24, [R1+0x90] ;  /* 0x0000900001187983 */ /* 0x001ee80000300800 */
[----:B------:R0:W-:Y:S04]  /*1b290*/  STS.U16 [R0+0x6600], R26 ;  /* 0x0066001a00007388 */ /* 0x0001e80000000400 */
[----:B-1----:R-:W3:Y:S04]  /*1b2a0*/  LDL.LU R25, [R1+0x8c] ;  /* 0x00008c0001197983 */ /* 0x002ee80000300800 */
[----:B------:R1:W-:Y:S04]  /*1b2b0*/  STS.U16 [R0+0x6800], R27 ;  /* 0x0068001b00007388 */ /* 0x0003e80000000400 */
[----:B0-----:R-:W3:Y:S04]  /*1b2c0*/  LDL.LU R26, [R1+0x88] ;  /* 0x00008800011a7983 */ /* 0x001ee80000300800 */
[----:B------:R0:W-:Y:S04]  /*1b2d0*/  STS.U16 [R0+0x6a00], R2 ;  /* 0x006a000200007388 */ /* 0x0001e80000000400 */
[----:B-1----:R-:W3:Y:S04]  /*1b2e0*/  LDL.LU R27, [R1+0x84] ;  /* 0x00008400011b7983 */ /* 0x002ee80000300800 */
[----:B0-----:R-:W3:Y:S01]  /*1b2f0*/  LDL.LU R2, [R1+0x80] ;  /* 0x0000800001027983 */ /* 0x001ee20000300800 */
[----:B--2---:R-:W-:-:S02]  /*1b300*/  @!P0 IMAD.MOV.U32 R4, RZ, RZ, R9 ;  /* 0x000000ffff048224 */ /* 0x004fc400078e0009 */
[----:B----4-:R-:W-:-:S05]  /*1b310*/  @!P0 IMAD.MOV.U32 R5, RZ, RZ, R28 ;  /* 0x000000ffff058224 */ /* 0x010fca00078e001c */
[----:B------:R3:W2:Y:S02]  /*1b320*/  @!P0 LDG.E.U16 R7, [R4.64] ;  /* 0x0000000604078981 */ /* 0x0006a4000c1e1500 */
[----:B---3--:R-:W-:Y:S02]  /*1b330*/  @!P0 IMAD.MOV.U32 R4, RZ, RZ, R8 ;  /* 0x000000ffff048224 */ /* 0x008fe400078e0008 */
[----:B------:R-:W-:-:S05]  /*1b340*/  @!P0 IMAD.MOV.U32 R5, RZ, RZ, R29 ;  /* 0x000000ffff058224 */ /* 0x000fca00078e001d */
[----:B------:R-:W3:Y:S04]  /*1b350*/  @!P0 LDG.E.U16 R6, [R4.64] ;  /* 0x0000000604068981 */ /* 0x000ee8000c1e1500 */
[----:B--2---:R-:W-:Y:S04]  /*1b360*/  STL [R1+0x39fc], R7 ;  /* 0x0039fc0701007387 */ /* 0x004fe80000100800 */
[----:B------:R-:W-:Y:S04]  /*1b370*/  STL [R1+0x17b0], R29 ;  /* 0x0017b01d01007387 */ /* 0x000fe80000100800 */
[----:B---3--:R0:W-:Y:S04]  /*1b380*/  STL [R1+0x3a00], R6 ;  /* 0x003a000601007387 */ /* 0x0081e80000100800 */
[----:B------:R-:W-:Y:S04]  /*1b390*/  STL [R1+0x17b4], R0 ;  /* 0x0017b40001007387 */ /* 0x000fe80000100800 */
[----:B0-----:R-:W2:Y:S04]  /*1b3a0*/  LDL.LU R6, [R1+0x70] ;  /* 0x0000700001067983 */ /* 0x001ea80000300800 */
[----:B--2---:R0:W-:Y:S04]  /*1b3b0*/  STL [R1+0x3a04], R6 ;  /* 0x003a040601007387 */ /* 0x0041e80000100800 */
[----:B0-----:R-:W2:Y:S04]  /*1b3c0*/  LDL.LU R6, [R1+0x74] ;  /* 0x0000740001067983 */ /* 0x001ea80000300800 */
[----:B--2---:R0:W-:Y:S04]  /*1b3d0*/  STL [R1+0x3a08], R6 ;  /* 0x003a080601007387 */ /* 0x0041e80000100800 */
[----:B0-----:R-:W2:Y:S04]  /*1b3e0*/  LDL.LU R6, [R1+0x78] ;  /* 0x0000780001067983 */ /* 0x001ea80000300800 */
[----:B------:R-:W-:Y:S04]  /*1b3f0*/  STS.U16 [R0+0x6c00], R10 ;  /* 0x006c000a00007388 */ /* 0x000fe80000000400 */
[----:B------:R-:W-:Y:S04]  /*1b400*/  STS.U16 [R0+0x6e00], R11 ;  /* 0x006e000b00007388 */ /* 0x000fe80000000400 */
[----:B------:R-:W-:Y:S04]  /*1b410*/  STS.U16 [R0+0x7000], R12 ;  /* 0x0070000c00007388 */ /* 0x000fe80000000400 */
[----:B------:R-:W-:Y:S04]  /*1b420*/  STS.U16 [R0+0x7200], R13 ;  /* 0x0072000d00007388 */ /* 0x000fe80000000400 */
[----:B------:R-:W-:Y:S04]  /*1b430*/  STS.U16 [R0+0x7400], R3 ;  /* 0x0074000300007388 */ /* 0x000fe80000000400 */
[----:B--2---:R0:W-:Y:S04]  /*1b440*/  STL [R1+0x3a0c], R6 ;  /* 0x003a0c0601007387 */ /* 0x0041e80000100800 */
[----:B0-----:R-:W2:Y:S04]  /*1b450*/  LDL.LU R6, [R1+0x7c] ;  /* 0x00007c0001067983 */ /* 0x001ea80000300800 */
[----:B------:R-:W3:Y:S04]  /*1b460*/  LDL.LU R7, [R1+0x6c] ;  /* 0x00006c0001077983 */ /* 0x000ee80000300800 */
[----:B------:R-:W4:Y:S04]  /*1b470*/  LDL.LU R8, [R1+0x68] ;  /* 0x0000680001087983 */ /* 0x000f280000300800 */
[----:B------:R-:W3:Y:S01]  /*1b480*/  LDL.LU R9, [R1+0x64] ;  /* 0x0000640001097983 */ /* 0x000ee20000300800 */
[----:B------:R-:W-:-:S03]  /*1b490*/  LOP3.LUT R3, R0, 0x20, RZ, 0x3c, !PT ;  /* 0x0000002000037812 */ /* 0x000fc600078e3cff */
[----:B------:R-:W3:Y:S04]  /*1b4a0*/  LDL.LU R10, [R1+0x60] ;  /* 0x00006000010a7983 */ /* 0x000ee80000300800 */
        /* <DEDUP_REMOVED lines=32> */
[----:B0-----:R-:W3:Y:S04]  /*1b6b0*/  LDL.LU R2, [R1+0x18] ;  /* 0x0000180001027983 */ /* 0x001ee80000300800 */
[----:B------:R-:W3:Y:S04]  /*1b6c0*/  LDL.LU R0, [R1+0x14] ;  /* 0x0000140001007983 */ /* 0x000ee80000300800 */
[----:B------:R-:W3:Y:S04]  /*1b6d0*/  LDL.LU R4, [R1+0x10] ;  /* 0x0000100001047983 */ /* 0x000ee80000300800 */
[----:B------:R-:W3:Y:S04]  /*1b6e0*/  LDL.LU R5, [R1+0xc] ;  /* 0x00000c0001057983 */ /* 0x000ee80000300800 */
[----:B------:R-:W3:Y:S04]  /*1b6f0*/  LDL.LU R29, [R1+0x8] ;  /* 0x00000800011d7983 */ /* 0x000ee80000300800 */
[----:B------:R-:W3:Y:S04]  /*1b700*/  LDL.LU R28, [R1+0x4] ;  /* 0x00000400011c7983 */ /* 0x000ee80000300800 */
[----:B--2---:R0:W-:Y:S04]  /*1b710*/  STS.U16 [R3+0x1300], R6 ;  /* 0x0013000603007388 */ /* 0x0041e80000000400 */
[----:B0-----:R-:W2:Y:S04]  /*1b720*/  LDL.LU R6, [R1+0x3a0c] ;  /* 0x003a0c0001067983 */ /* 0x001ea80000300800 */
[----:B--2---:R0:W-:Y:S04]  /*1b730*/  STS.U16 [R3+0x1500], R6 ;  /* 0x0015000603007388 */ /* 0x0041e80000000400 */
[----:B0-----:R-:W2:Y:S04]  /*1b740*/  LDL.LU R6, [R1+0x3a08] ;  /* 0x003a080001067983 */ /* 0x001ea80000300800 */
[----:B--2---:R0:W-:Y:S04]  /*1b750*/  STS.U16 [R3+0x1700], R6 ;  /* 0x0017000603007388 */ /* 0x0041e80000000400 */
[----:B0-----:R-:W2:Y:S04]  /*1b760*/  LDL.LU R6, [R1+0x3a04] ;  /* 0x003a040001067983 */ /* 0x001ea80000300800 */
[----:B--2---:R0:W-:Y:S04]  /*1b770*/  STS.U16 [R3+0x1900], R6 ;  /* 0x0019000603007388 */ /* 0x0041e80000000400 */
[----:B---3--:R1:W-:Y:S04]  /*1b780*/  STS.U16 [R3+0x1b00], R7 ;  /* 0x001b000703007388 */ /* 0x0083e80000000400 */
[----:B----4-:R2:W-:Y:S04]  /*1b790*/  STS.U16 [R3+0x1d00], R8 ;  /* 0x001d000803007388 */ /* 0x0105e80000000400 */
[----:B0-----:R-:W3:Y:S04]  /*1b7a0*/  LDL.LU R6, [R1+0x3a00] ;  /* 0x003a000001067983 */ /* 0x001ee80000300800 */
[----:B-1----:R-:W4:Y:S04]  /*1b7b0*/  LDL.LU R7, [R1+0x39fc] ;  /* 0x0039fc0001077983 */ /* 0x002f280000300800 */
[----:B--2---:R-:W2:Y:S04]  /*1b7c0*/  LDL.LU R8, [R1+0x39f8] ;  /* 0x0039f80001087983 */ /* 0x004ea80000300800 */
[----:B------:R0:W-:Y:S04]  /*1b7d0*/  STS.U16 [R3+0x1f00], R9 ;  /* 0x001f000903007388 */ /* 0x0001e80000000400 */
[----:B------:R1:W-:Y:S04]  /*1b7e0*/  STS.U16 [R3+0x2100], R10 ;  /* 0x0021000a03007388 */ /* 0x0003e80000000400 */
[----:B------:R1:W-:Y:S04]  /*1b7f0*/  STS.U16 [R3+0x2300], R11 ;  /* 0x0023000b03007388 */ /* 0x0003e80000000400 */
[----:B0-----:R-:W2:Y:S04]  /*1b800*/  LDL.LU R9, [R1+0x39f4] ;  /* 0x0039f40001097983 */ /* 0x001ea80000300800 */
[----:B-1----:R-:W2:Y:S04]  /*1b810*/  LDL.LU R10, [R1+0x39f0] ;  /* 0x0039f000010a7983 */ /* 0x002ea80000300800 */
[----:B------:R-:W2:Y:S04]  /*1b820*/  LDL.LU R11, [R1+0x39ec] ;  /* 0x0039ec00010b7983 */ /* 0x000ea80000300800 */
        /* <DEDUP_REMOVED lines=32> */
[----:B0-----:R-:W2:Y:S04]  /*1ba30*/  LDL.LU R27, [R1+0x39ac] ;  /* 0x0039ac00011b7983 */ /* 0x001ea80000300800 */
[----:B-1----:R-:W2:Y:S04]  /*1ba40*/  LDL.LU R2, [R1+0x39a8] ;  /* 0x0039a80001027983 */ /* 0x002ea80000300800 */
[----:B------:R-:W-:Y:S04]  /*1ba50*/  STS.U16 [R3+0x4700], R0 ;  /* 0x0047000003007388 */ /* 0x000fe80000000400 */
[----:B------:R-:W-:Y:S04]  /*1ba60*/  STS.U16 [R3+0x4900], R4 ;  /* 0x0049000403007388 */ /* 0x000fe80000000400 */
[----:B------:R0:W-:Y:S04]  /*1ba70*/  STS.U16 [R3+0x4b00], R5 ;  /* 0x004b000503007388 */ /* 0x0001e80000000400 */
[----:B------:R-:W-:Y:S04]  /*1ba80*/  STS.U16 [R3+0x4d00], R29 ;  /* 0x004d001d03007388 */ /* 0x000fe80000000400 */
[----:B------:R1:W-:Y:S04]  /*1ba90*/  STS.U16 [R3+0x4f00], R28 ;  /* 0x004f001c03007388 */ /* 0x0003e80000000400 */
[----:B0-----:R-:W0:Y:S04]  /*1baa0*/  S2R R5, SR_TID.X ;  /* 0x0000000000057919 */ /* 0x001e280000002100 */
[----:B-1----:R-:W1:Y:S01]  /*1bab0*/  S2R R28, SR_TID.X ;  /* 0x00000000001c7919 */ /* 0x002e620000002100 */
[----:B0-----:R-:W-:-:S02]  /*1bac0*/  IMAD.SHL.U32 R4, R5, 0x2, RZ ;  /* 0x0000000205047824 */ /* 0x001fc400078e00ff */
[----:B-1----:R-:W-:Y:S01]  /*1bad0*/  IMAD.SHL.U32 R28, R28, 0x100, RZ ;  /* 0x000001001c1c7824 */ /* 0x002fe200078e00ff */
[----:B------:R-:W-:Y:S01]  /*1bae0*/  LOP3.LUT R29, R5, 0x60, RZ, 0xc0, !PT ;  /* 0x00000060051d7812 */ /* 0x000fe200078ec0ff */
[----:B--2---:R0:W-:Y:S04]  /*1baf0*/  STS.U16 [R3+0x5100], R2 ;  /* 0x0051000203007388 */ /* 0x0041e80000000400 */
[----:B0-----:R-:W0:Y:S04]  /*1bb00*/  S2R R2, SR_TID.X ;  /* 0x0000000000027919 */ /* 0x001e280000002100 */
[----:B------:R-:W-:Y:S04]  /*1bb10*/  STS.U16 [R3+0x5300], R27 ;  /* 0x0053001b03007388 */ /* 0x000fe80000000400 */
        /* <DEDUP_REMOVED lines=10> */
[----:B------:R-:W-:Y:S01]  /*1bbc0*/  STS.U16 [R3+0x6900], R16 ;  /* 0x0069001003007388 */ /* 0x000fe20000000400 */
[----:B0-----:R-:W-:-:S03]  /*1bbd0*/  LOP3.LUT R2, R2, 0x7, RZ, 0xc0, !PT ;  /* 0x0000000702027812 */ /* 0x001fc600078ec0ff */
[----:B------:R-:W-:Y:S04]  /*1bbe0*/  STS.U16 [R3+0x6b00], R15 ;  /* 0x006b000f03007388 */ /* 0x000fe80000000400 */
[----:B------:R-:W-:Y:S04]  /*1bbf0*/  STS.U16 [R3+0x6d00], R14 ;  /* 0x006d000e03007388 */ /* 0x000fe80000000400 */
[----:B------:R-:W-:Y:S04]  /*1bc00*/  STS.U16 [R3+0x6f00], R13 ;  /* 0x006f000d03007388 */ /* 0x000fe80000000400 */
[----:B------:R-:W-:Y:S04]  /*1bc10*/  STS.U16 [R3+0x7100], R12 ;  /* 0x0071000c03007388 */ /* 0x000fe80000000400 */
[----:B------:R-:W-:Y:S01]  /*1bc20*/  STS.U16 [R3+0x7300], R11 ;  /* 0x0073000b03007388 */ /* 0x000fe20000000400 */
[----:B------:R-:W-:-:S03]  /*1bc30*/  IMAD R2, R2, 0x210, RZ ;  /* 0x0000021002027824 */ /* 0x000fc600078e02ff */
[----:B------:R-:W-:Y:S04]  /*1bc40*/  STS.U16 [R3+0x7500], R10 ;  /* 0x0075000a03007388 */ /* 0x000fe80000000400 */
[----:B------:R-:W-:Y:S04]  /*1bc50*/  STS.U16 [R3+0x7700], R9 ;  /* 0x0077000903007388 */ /* 0x000fe80000000400 */
[----:B------:R-:W-:Y:S04]  /*1bc60*/  STS.U16 [R3+0x7900], R8 ;  /* 0x0079000803007388 */ /* 0x000fe80000000400 */
[----:B----4-:R-:W-:Y:S04]  /*1bc70*/  STS.U16 [R3+0x7b00], R7 ;  /* 0x007b000703007388 */ /* 0x010fe80000000400 */
[----:B---3--:R-:W-:Y:S01]  /*1bc80*/  STS.U16 [R3+0x7d00], R6 ;  /* 0x007d000603007388 */ /* 0x008fe20000000400 */
[----:B------:R-:W-:-:S04]  /*1bc90*/  LOP3.LUT R2, R2, 0x10, R4, 0x78, !PT ;  /* 0x0000001002027812 */ /* 0x000fc800078e7804 */
[----:B------:R-:W-:Y:S01]  /*1bca0*/  LOP3.LUT R2, R2, 0x1000, R28, 0xf8, !PT ;  /* 0x0000100002027812 */ /* 0x000fe200078ef81c */
[----:B------:R-:W-:Y:S01]  /*1bcb0*/  BAR.SYNC.DEFER_BLOCKING 0x0 ;  /* 0x0000000000007b1d */ /* 0x000fe20000010000 */
[C---:B------:R-:W-:Y:S01]  /*1bcc0*/  LOP3.LUT R28, R5.reuse, 0x7, RZ, 0xc0, !PT ;  /* 0x00000007051c7812 */ /* 0x040fe200078ec0ff */
[----:B------:R-:W-:-:S05]  /*1bcd0*/  IMAD.SHL.U32 R5, R5, 0x8, RZ ;  /* 0x0000000805057824 */ /* 0x000fca00078e00ff */
[----:B------:R-:W-:Y:S01]  /*1bce0*/  LOP3.LUT R5, R5, 0x30, R4, 0x48, !PT ;  /* 0x0000003005057812 */ /* 0x000fe200078e4804 */
[----:B------:R-:W-:-:S04]  /*1bcf0*/  IMAD R4, R28, 0x4, R29 ;  /* 0x000000041c047824 */ /* 0x000fc800078e021d */
[----:B------:R-:W-:-:S05]  /*1bd00*/  IMAD.U32 R4, R4, 0x10, R5 ;  /* 0x0000001004047824 */ /* 0x000fca00078e0005 */
[----:B------:R-:W0:Y:S04]  /*1bd10*/  LDSM.16.M88.4 R8, [R4] ;  /* 0x000000000408783b */ /* 0x000e280000000200 */
[----:B------:R-:W-:Y:S04]  /*1bd20*/  LDSM.16.M88.4 R16, [R4+0x1800] ;  /* 0x001800000410783b */ /* 0x000fe80000000200 */
[----:B------:R-:W-:Y:S04]  /*1bd30*/  LDSM.16.M88.4 R12, [R4+0x2000] ;  /* 0x00200000040c783b */ /* 0x000fe80000000200 */
[----:B------:R-:W-:Y:S04]  /*1bd40*/  LDSM.16.MT88.4 R24, [R2+0x8080] ;  /* 0x008080000218783b */ /* 0x000fe80000004200 */
[----:B------:R-:W-:Y:S04]  /*1bd50*/  LDSM.16.MT88.4 R20, [R2+0x8000] ;  /* 0x008000000214783b */ /* 0x000fe80000004200 */
[----:B0-----:R-:W-:Y:S01]  /*1bd60*/  STL.64 [R1+0xb0], R8 ;  /* 0x0000b00801007387 */ /* 0x001fe20000100a00 */
[----:B------:R-:W-:-:S02]  /*1bd70*/  IMAD.MOV.U32 R6, RZ, RZ, R8 ;  /* 0x000000ffff067224 */ /* 0x000fc400078e0008 */
[----:B------:R-:W-:Y:S01]  /*1bd80*/  IMAD.MOV.U32 R5, RZ, RZ, R9 ;  /* 0x000000ffff057224 */ /* 0x000fe200078e0009 */
[----:B------:R-:W-:Y:S04]  /*1bd90*/  STL.64 [R1+0xb8], R10 ;  /* 0x0000b80a01007387 */ /* 0x000fe80000100a00 */
[----:B------:R-:W0:Y:S04]  /*1bda0*/  LDSM.16.M88.4 R8, [R4+0x800] ;  /* 0x000800000408783b */ /* 0x000e280000000200 */
[----:B0-----:R-:W-:Y:S01]  /*1bdb0*/  STL.64 [R1+0xa0], R8 ;  /* 0x0000a00801007387 */ /* 0x001fe20000100a00 */
[----:B------:R-:W-:-:S02]  /*1bdc0*/  IMAD.MOV.U32 R3, RZ, RZ, R8 ;  /* 0x000000ffff037224 */ /* 0x000fc400078e0008 */
[----:B------:R-:W-:Y:S01]  /*1bdd0*/  IMAD.MOV.U32 R0, RZ, RZ, R9 ;  /* 0x000000ffff007224 */ /* 0x000fe200078e0009 */
[----:B------:R-:W-:Y:S04]  /*1bde0*/  STL.64 [R1+0xa8], R10 ;  /* 0x0000a80a01007387 */ /* 0x000fe80000100a00 */
[----:B------:R-:W0:Y:S04]  /*1bdf0*/  LDSM.16.M88.4 R8, [R4+0x1000] ;  /* 0x001000000408783b */ /* 0x000e280000000200 */
[----:B0-----:R-:W-:Y:S04]  /*1be00*/  STL.64 [R1+0x90], R8 ;  /* 0x0000900801007387 */ /* 0x001fe80000100a00 */
[----:B------:R-:W-:Y:S04]  /*1be10*/  STL.64 [R1+0x98], R10 ;  /* 0x0000980a01007387 */ /* 0x000fe80000100a00 */
[----:B------:R-:W0:Y:S04]  /*1be20*/  LDSM.16.M88.4 R8, [R4+0x2800] ;  /* 0x002800000408783b */ /* 0x000e280000000200 */
[----:B------:R-:W-:Y:S04]  /*1be30*/  STL.64 [R1+0x80], R16 ;  /* 0x0000801001007387 */ /* 0x000fe80000100a00 */
[----:B------:R-:W-:Y:S04]  /*1be40*/  STL.64 [R1+0x88], R18 ;  /* 0x0000881201007387 */ /* 0x000fe80000100a00 */
[----:B------:R-:W1:Y:S04]  /*1be50*/  LDSM.16.M88.4 R16, [R4+0x3000] ;  /* 0x003000000410783b */ /* 0x000e680000000200 */
[----:B------:R-:W-:Y:S04]  /*1be60*/  STL.64 [R1+0x70], R12 ;  /* 0x0000700c01007387 */ /* 0x000fe80000100a00 */
[----:B------:R-:W-:Y:S04]  /*1be70*/  STL.64 [R1+0x78], R14 ;  /* 0x0000780e01007387 */ /* 0x000fe80000100a00 */
[----:B------:R-:W2:Y:S04]  /*1be80*/  LDSM.16.M88.4 R12, [R4+0x3800] ;  /* 0x00380000040c783b */ /* 0x000ea80000000200 */
[----:B0-----:R-:W-:Y:S04]  /*1be90*/  STL.64 [R1+0x60], R8 ;  /* 0x0000600801007387 */ /* 0x001fe80000100a00 */
[----:B------:R-:W-:Y:S04]  /*1bea0*/  STL.64 [R1+0x68], R10 ;  /* 0x0000680a01007387 */ /* 0x000fe80000100a00 */
[----:B------:R-:W0:Y:S04]  /*1beb0*/  LDSM.16.M88.4 R8, [R4+0x4000] ;  /* 0x004000000408783b */ /* 0x000e280000000200 */
[----:B-1----:R-:W-:Y:S04]  /*1bec0*/  STL.64 [R1+0x50], R16 ;  /* 0x0000501001007387 */ /* 0x002fe80000100a00 */
[----:B------:R-:W-:Y:S04]  /*1bed0*/  STL.64 [R1+0x58], R18 ;  /* 0x0000581201007387 */ /* 0x000fe80000100a00 */
[----:B------:R-:W1:Y:S04]  /*1bee0*/  LDSM.16.M88.4 R16, [R4+0x4800] ;  /* 0x004800000410783b */ /* 0x000e680000000200 */
[----:B--2---:R-:W-:Y:S04]  /*1bef0*/  STL.64 [R1+0x40], R12 ;  /* 0x0000400c01007387 */ /* 0x004fe80000100a00 */
[----:B------:R-:W-:Y:S04]  /*1bf00*/  STL.64 [R1+0x48], R14 ;  /* 0x0000480e01007387 */ /* 0x000fe80000100a00 */
[----:B------:R-:W2:Y:S04]  /*1bf10*/  LDSM.16.M88.4 R12, [R4+0x5000] ;  /* 0x00500000040c783b */ /* 0x000ea80000000200 */
[----:B0-----:R-:W-:Y:S04]  /*1bf20*/  STL.64 [R1+0x30], R8 ;  /* 0x0000300801007387 */ /* 0x001fe80000100a00 */
[----:B------:R-:W-:Y:S04]  /*1bf30*/  STL.64 [R1+0x38], R10 ;  /* 0x0000380a01007387 */ /* 0x000fe80000100a00 */
[----:B------:R-:W-:Y:S04]  /*1bf40*/  LDSM.16.M88.4 R8, [R4+0x5800] ;  /* 0x005800000408783b */ /* 0x000fe80000000200 */
[----:B-1----:R-:W-:Y:S04]  /*1bf50*/  STL.64 [R1+0x20], R16 ;  /* 0x0000201001007387 */ /* 0x002fe80000100a00 */
[----:B------:R-:W-:Y:S04]  /*1bf60*/  STL.64 [R1+0x28], R18 ;  /* 0x0000281201007387 */ /* 0x000fe80000100a00 */
[----:B------:R-:W0:Y:S04]  /*1bf70*/  LDSM.16.M88.4 R16, [R4+0x6000] ;  /* 0x006000000410783b */ /* 0x000e280000000200 */
[----:B--2---:R-:W-:Y:S04]  /*1bf80*/  STL.64 [R1+0x10], R12 ;  /* 0x0000100c01007387 */ /* 0x004fe80000100a00 */
[----:B------:R-:W-:Y:S04]  /*1bf90*/  STL.64 [R1+0x18], R14 ;  /* 0x0000180e01007387 */ /* 0x000fe80000100a00 */
[----:B------:R-:W1:Y:S04]  /*1bfa0*/  LDSM.16.M88.4 R12, [R4+0x6800] ;  /* 0x00680000040c783b */ /* 0x000e680000000200 */
[----:B0-----:R-:W-:Y:S04]  /*1bfb0*/  STL [R1+0x2a14], R18 ;  /* 0x002a141201007387 */ /* 0x001fe80000100800 */
[----:B------:R-:W-:Y:S04]  /*1bfc0*/  STL.64 [R1], R8 ;  /* 0x0000000801007387 */ /* 0x000fe80000100a00 */
[----:B------:R-:W-:Y:S04]  /*1bfd0*/  STL.64 [R1+0x8], R10 ;  /* 0x0000080a01007387 */ /* 0x000fe80000100a00 */
[----:B------:R-:W0:Y:S04]  /*1bfe0*/  LDSM.16.M88.4 R8, [R4+0x7000] ;  /* 0x007000000408783b */ /* 0x000e280000000200 */
[----:B------:R-:W-:Y:S04]  /*1bff0*/  STL [R1+0x2a10], R19 ;  /* 0x002a101301007387 */ /* 0x000fe80000100800 */
[----:B------:R-:W-:Y:S04]  /*1c000*/  STL.64 [R1+0x3908], R16 ;  /* 0x0039081001007387 */ /* 0x000fe80000100a00 */
[----:B-1----:R-:W-:Y:S04]  /*1c010*/  STL [R1+0x2bf4], R14 ;  /* 0x002bf40e01007387 */ /* 0x002fe80000100800 */
[----:B------:R-:W-:Y:S04]  /*1c020*/  STL [R1+0x2994], R15 ;  /* 0x0029940f01007387 */ /* 0x000fe80000100800 */
[----:B------:R-:W-:Y:S04]  /*1c030*/  STL.64 [R1+0x3958], R12 ;  /* 0x0039580c01007387 */ /* 0x000fe80000100a00 */
[----:B0-----:R-:W-:Y:S04]  /*1c040*/  STL [R1+0x2df8], R10 ;  /* 0x002df80a01007387 */ /* 0x001fe80000100800 */
[----:B------:R-:W-:Y:S04]  /*1c050*/  STL [R1+0x2df4], R11 ;  /* 0x002df40b01007387 */ /* 0x000fe80000100800 */
[----:B------:R0:W-:Y:S04]  /*1c060*/  STL.64 [R1+0x3980], R8 ;  /* 0x0039800801007387 */ /* 0x0001e80000100a00 */
[----:B0-----:R-:W2:Y:S04]  /*1c070*/  LDL.LU.64 R8, [R1+0x1090] ;  /* 0x0010900001087983 */ /* 0x001ea80000300a00 */
[----:B------:R-:W3:Y:S01]  /*1c080*/  LDL.LU.64 R10, [R1+0x1098] ;  /* 0x00109800010a7983 */ /* 0x000ee20000300a00 */
[----:B------:R-:W-:-:S02]  /*1c090*/  IMAD.MOV.U32 R12, RZ, RZ, R6 ;  /* 0x000000ffff0c7224 */ /* 0x000fc400078e0006 */
[----:B------:R-:W-:Y:S02]  /*1c0a0*/  IMAD.MOV.U32 R13, RZ, RZ, R5 ;  /* 0x000000ffff0d7224 */ /* 0x000fe400078e0005 */
[----:B------:R-:W0:Y:S04]  /*1c0b0*/  LDSM.16.M88.4 R4, [R4+0x7800] ;  /* 0x007800000404783b */ /* 0x000e280000000200 */
[----:B---3--:R-:W-:Y:S04]  /*1c0c0*/  STL.64 [R1+0x3990], R10 ;  /* 0x0039900a01007387 */ /* 0x008fe80000100a00 */
[----:B--2---:R1:W-:Y:S02]  /*1c0d0*/  STL.64 [R1+0x3988], R8 ;  /* 0x0039880801007387 */ /* 0x0043e40000100a00 */
[----:B-1----:R-:W-:-:S02]  /*1c0e0*/  IMAD.MOV.U32 R8, RZ, RZ, R3 ;  /* 0x000000ffff087224 */ /* 0x002fc400078e0003 */
[----:B------:R-:W-:-:S05]  /*1c0f0*/  IMAD.MOV.U32 R9, RZ, RZ, R0 ;  /* 0x000000ffff097224 */ /* 0x000fca00078e0000 */
[----:B------:R1:W-:Y:S04]  /*1c100*/  STL.64 [R1+0x39a0], R8 ;  /* 0x0039a00801007387 */ /* 0x0003e80000100a00 */
[----:B-1----:R-:W2:Y:S04]  /*1c110*/  LDL.LU.64 R8, [R1+0x10b0] ;  /* 0x0010b00001087983 */ /* 0x002ea80000300a00 */
[----:B------:R-:W2:Y:S04]  /*1c120*/  LDL.LU.64 R10, [R1+0x10b8] ;  /* 0x0010b800010a7983 */ /* 0x000ea80000300a00 */
[----:B------:R-:W3:Y:S04]  /*1c130*/  LDL.64 R16, [R1+0x80] ;  /* 0x0000800001107983 */ /* 0x000ee80000100a00 */
[----:B---3--:R1:W-:Y:S04]  /*1c140*/  STL.64 [R1+0x3998], R16 ;  /* 0x0039981001007387 */ /* 0x0083e80000100a00 */
[----:B-1----:R-:W3:Y:S04]  /*1c150*/  LDL.LU.64 R16, [R1+0x10a0] ;  /* 0x0010a00001107983 */ /* 0x002ee80000300a00 */
[----:B------:R-:W3:Y:S04]  /*1c160*/  LDL.LU.64 R18, [R1+0x10a8] ;  /* 0x0010a80001127983 */ /* 0x000ee80000300a00 */
[----:B0-----:R-:W-:Y:S04]  /*1c170*/  STL [R1+0x38f4], R4 ;  /* 0x0038f40401007387 */ /* 0x001fe80000100800 */
[----:B------:R0:W-:Y:S04]  /*1c180*/  STL [R1+0x38f0], R5 ;  /* 0x0038f00501007387 */ /* 0x0001e80000100800 */
[----:B------:R-:W-:Y:S04]  /*1c190*/  STL [R1+0x2990], R6 ;  /* 0x0029900601007387 */ /* 0x000fe80000100800 */
[----:B------:R-:W-:Y:S04]  /*1c1a0*/  STL [R1+0x2978], R7 ;  /* 0x0029780701007387 */ /* 0x000fe80000100800 */
[----:B0-----:R-:W4:Y:S04]  /*1c1b0*/  LDL.64 R4, [R1+0x90] ;  /* 0x0000900001047983 */ /* 0x001f280000100a00 */
[----:B------:R-:W-:Y:S04]  /*1c1c0*/  STL [R1+0x38d8], R27 ;  /* 0x0038d81b01007387 */ /* 0x000fe80000100800 */
[----:B------:R-:W-:Y:S04]  /*1c1d0*/  STL [R1+0x3930], R26 ;  /* 0x0039301a01007387 */ /* 0x000fe80000100800 */
[----:B------:R0:W-:Y:S04]  /*1c1e0*/  STL.64 [R1+0x3928], R24 ;  /* 0x0039281801007387 */ /* 0x0001e80000100a00 */
[----:B0-----:R-:W3:Y:S01]  /*1c1f0*/  LDL.64 R24, [R1+0x60] ;  /* 0x0000600001187983 */ /* 0x001ee20000100a00 */
[----:B--2---:R-:W-:Y:S03]  /*1c200*/  HMMA.16816.F32.BF16 R12, R20, R12, R8 ;  /* 0x0000000c140c723c */ /* 0x004fe60000041808 */
[----:B---3--:R0:W-:Y:S04]  /*1c210*/  STL.64 [R1+0x3968], R24 ;  /* 0x0039681801007387 */ /* 0x0081e80000100a00 */
[----:B0-----:R-:W2:Y:S04]  /*1c220*/  LDL.64 R24, [R1+0x70] ;  /* 0x0000700001187983 */ /* 0x001ea80000100a00 */
[----:B------:R-:W-:Y:S04]  /*1c230*/  STL [R1+0x38b0], R2 ;  /* 0x0038b00201007387 */ /* 0x000fe80000100800 */
[----:B------:R-:W3:Y:S09]  /*1c240*/  LDL.LU.64 R8, [R1+0x39a0] ;  /* 0x0039a00001087983 */ /* 0x000ef20000300a00 */
[----:B------:R-:W-:-:S02]  /*1c250*/  IMAD.MOV.U32 R0, RZ, RZ, R15 ;  /* 0x000000ffff007224 */ /* 0x000fc400078e000f */
[----:B------:R-:W-:Y:S02]  /*1c260*/  IMAD.MOV.U32 R3, RZ, RZ, R14 ;  /* 0x000000ffff037224 */ /* 0x000fe400078e000e */
[----:B------:R-:W-:Y:S02]  /*1c270*/  IMAD.MOV.U32 R29, RZ, RZ, R12 ;  /* 0x000000ffff1d7224 */ /* 0x000fe400078e000c */
[----:B------:R-:W-:Y:S02]  /*1c280*/  IMAD.MOV.U32 R28, RZ, RZ, R13 ;  /* 0x000000ffff1c7224 */ /* 0x000fe400078e000d */
[----:B------:R-:W2:Y:S04]  /*1c290*/  LDL.LU.64 R12, [R1+0x1080] ;  /* 0x00108000010c7983 */ /* 0x000ea80000300a00 */
[----:B------:R-:W2:Y:S04]  /*1c2a0*/  LDL.LU.64 R14, [R1+0x1088] ;  /* 0x00108800010e7983 */ /* 0x000ea80000300a00 */
[----:B------:R-:W-:Y:S04]  /*1c2b0*/  STL [R1+0x2ba4], R0 ;  /* 0x002ba40001007387 */ /* 0x000fe80000100800 */
[----:B------:R-:W-:Y:S04]  /*1c2c0*/  STL [R1+0x2ba0], R3 ;  /* 0x002ba00301007387 */ /* 0x000fe80000100800 */
[----:B------:R-:W-:Y:S04]  /*1c2d0*/  STL [R1+0x2b9c], R28 ;  /* 0x002b9c1c01007387 */ /* 0x000fe80000100800 */
[----:B------:R-:W-:Y:S01]  /*1c2e0*/  STL [R1+0x2b98], R29 ;  /* 0x002b981d01007387 */ /* 0x000fe20000100800 */
[C---:B---3--:R-:W-:Y:S03]  /*1c2f0*/  HMMA.16816.F32.BF16 R8, R20.reuse, R8, R16 ;  /* 0x000000081408723c */ /* 0x048fe60000041810 */
[----:B------:R-:W2:Y:S11]  /*1c300*/  LDL.LU.64 R16, [R1+0x3998] ;  /* 0x0039980001107983 */ /* 0x000eb60000300a00 */
[----:B------:R-:W-:Y:S09]  /*1c310*/  @!UPT UIADD3 URZ, URZ, URZ, URZ ;  /* 0x0000003f3f3ff290 */ /* 0x000ff2000fffe03f */
[----:B------:R-:W-:Y:S04]  /*1c320*/  STL.64 [R1+0x10a0], R8 ;  /* 0x0010a00801007387 */ /* 0x000fe80000100a00 */
[----:B------:R0:W-:Y:S04]  /*1c330*/  STL.64 [R1+0x10a8], R10 ;  /* 0x0010a80a01007387 */ /* 0x0001e80000100a00 */
[----:B0-----:R-:W4:Y:S04]  /*1c340*/  LDL.LU.64 R10, [R1+0x3990] ;  /* 0x00399000010a7983 */ /* 0x001f280000300a00 */
[----:B------:R-:W4:Y:S02]  /*1c350*/  LDL.LU.64 R8, [R1+0x3988] ;  /* 0x0039880001087983 */ /* 0x000f240000300a00 */
[----:B----4-:R-:W-:Y:S11]  /*1c360*/  HMMA.16816.F32.BF16 R8, R20, R4, R8 ;  /* 0x000000041408723c */ /* 0x010ff60000041808 */
[----:B------:R-:W-:Y:S11]  /*1c370*/  @!UPT UIADD3 URZ, URZ, URZ, URZ ;  /* 0x0000003f3f3ff290 */ /* 0x000ff6000fffe03f */
[----:B------:R-:W-:Y:S01]  /*1c380*/  @!UPT UIADD3 URZ, URZ, URZ, URZ ;  /* 0x0000003f3f3ff290 */ /* 0x000fe2000fffe03f */
[----:B------:R0:W-:Y:S04]  /*1c390*/  STL.64 [R1+0x1090], R8 ;  /* 0x0010900801007387 */ /* 0x0001e80000100a00 */
[----:B------:R1:W-:Y:S04]  /*1c3a0*/  STL.64 [R1+0x1098], R10 ;  /* 0x0010980a01007387 */ /* 0x0003e80000100a00 */
[----:B0-----:R-:W3:Y:S01]  /*1c3b0*/  LDL.LU.64 R8, [R1+0x3980] ;  /* 0x0039800001087983 */ /* 0x001ee20000300a00 */
[----:B-1----:R-:W-:Y:S02]  /*1c3c0*/  IMAD.MOV.U32 R11, RZ, RZ, R4 ;  /* 0x000000ffff0b7224 */ /* 0x002fe400078e0004 */
[----:B------:R-:W-:-:S02]  /*1c3d0*/  IMAD.MOV.U32 R10, RZ, RZ, R5 ;  /* 0x000000ffff0a7224 */ /* 0x000fc400078e0005 */
[----:B------:R-:W4:Y:S01]  /*1c3e0*/  LDL.64 R4, [R1+0x40] ;  /* 0x0000400001047983 */ /* 0x000f220000100a00 */
[----:B--2---:R-:W-:Y:S03]  /*1c3f0*/  HMMA.16816.F32.BF16 R12, R20, R16, R12 ;  /* 0x00000010140c723c */ /* 0x004fe6000004180c */
[----:B----4-:R0:W-:Y:S04]  /*1c400*/  STL.64 [R1+0x3960], R4 ;  /* 0x0039600401007387 */ /* 0x0101e80000100a00 */
[----:B0-----:R-:W2:Y:S04]  /*1c410*/  LDL.LU.64 R4, [R1+0xf90] ;  /* 0x000f900001047983 */ /* 0x001ea80000300a00 */
[----:B------:R-:W4:Y:S01]  /*1c420*/  LDL.LU.64 R6, [R1+0xf98] ;  /* 0x000f980001067983 */ /* 0x000f220000300a00 */
[----:B------:R-:W-:-:S02]  /*1c430*/  IMAD.MOV.U32 R29, RZ, RZ, R16 ;  /* 0x000000ffff1d7224 */ /* 0x000fc400078e0010 */
[----:B------:R-:W-:Y:S01]  /*1c440*/  IMAD.MOV.U32 R28, RZ, RZ, R17 ;  /* 0x000000ffff1c7224 */ /* 0x000fe200078e0011 */
[----:B----4-:R-:W-:Y:S04]  /*1c450*/  STL.64 [R1+0x3978], R6 ;  /* 0x0039780601007387 */ /* 0x010fe80000100a00 */
[----:B--2---:R0:W-:Y:S04]  /*1c460*/  STL.64 [R1+0x3970], R4 ;  /* 0x0039700401007387 */ /* 0x0041e80000100a00 */
[----:B0-----:R-:W2:Y:S04]  /*1c470*/  LDL.LU.64 R4, [R1+0xfa0] ;  /* 0x000fa00001047983 */ /* 0x001ea80000300a00 */
[----:B------:R-:W2:Y:S04]  /*1c480*/  LDL.LU.64 R6, [R1+0xfa8] ;  /* 0x000fa80001067983 */ /* 0x000ea80000300a00 */
[----:B------:R-:W-:Y:S04]  /*1c490*/  STL [R1+0x38b8], R11 ;  /* 0x0038b80b01007387 */ /* 0x000fe80000100800 */
[----:B------:R-:W-:Y:S04]  /*1c4a0*/  STL [R1+0x38b4], R10 ;  /* 0x0038b40a01007387 */ /* 0x000fe80000100800 */
[----:B------:R0:W-:Y:S04]  /*1c4b0*/  STL.64 [R1+0x1080], R12 ;  /* 0x0010800c01007387 */ /* 0x0001e80000100a00 */
[----:B------:R1:W-:Y:S04]  /*1c4c0*/  STL.64 [R1+0x1088], R14 ;  /* 0x0010880e01007387 */ /* 0x0003e80000100a00 */
[----:B0-----:R-:W4:Y:S04]  /*1c4d0*/  LDL.LU.64 R12, [R1+0xf80] ;  /* 0x000f8000010c7983 */ /* 0x001f280000300a00 */
[----:B-1----:R-:W4:Y:S04]  /*1c4e0*/  LDL.LU.64 R14, [R1+0xf88] ;  /* 0x000f8800010e7983 */ /* 0x002f280000300a00 */
[----:B------:R-:W2:Y:S04]  /*1c4f0*/  LDL.64 R16, [R1] ;  /* 0x0000000001107983 */ /* 0x000ea80000100a00 */
[----:B--2---:R0:W-:Y:S04]  /*1c500*/  STL.64 [R1+0x3920], R16 ;  /* 0x0039201001007387 */ /* 0x0041e80000100a00 */
[----:B0-----:R-:W2:Y:S01]  /*1c510*/  LDL.64 R16, [R1+0x10] ;  /* 0x0000100001107983 */ /* 0x001ea20000100a00 */
[----:B------:R-:W-:Y:S01]  /*1c520*/  HMMA.16816.F32.BF16 R4, R20, R24, R4 ;  /* 0x000000181404723c */ /* 0x000fe20000041804 */
[----:B------:R-:W-:-:S02]  /*1c530*/  IMAD.MOV.U32 R2, RZ, RZ, R25 ;  /* 0x000000ffff027224 */ /* 0x000fc400078e0019 */
[----:B--2---:R0:W-:Y:S04]  /*1c540*/  STL.64 [R1+0x3938], R16 ;  /* 0x0039381001007387 */ /* 0x0041e80000100a00 */
[----:B0-----:R-:W4:Y:S04]  /*1c550*/  LDL.64 R16, [R1+0x50] ;  /* 0x0000500001107983 */ /* 0x001f280000100a00 */
[----:B------:R-:W-:Y:S04]  /*1c560*/  STL [R1+0x38c0], R28 ;  /* 0x0038c01c01007387 */ /* 0x000fe80000100800 */
[----:B------:R-:W-:Y:S08]  /*1c570*/  STL [R1+0x38bc], R29 ;  /* 0x0038bc1d01007387 */ /* 0x000ff00000100800 */
[----:B------:R-:W-:Y:S04]  /*1c580*/  STL.64 [R1+0xfa0], R4 ;  /* 0x000fa00401007387 */ /* 0x000fe80000100a00 */
[----:B------:R0:W-:Y:S04]  /*1c590*/  STL.64 [R1+0xfa8], R6 ;  /* 0x000fa80601007387 */ /* 0x0001e80000100a00 */
[----:B0-----:R-:W2:Y:S04]  /*1c5a0*/  LDL.LU.64 R6, [R1+0x3978] ;  /* 0x0039780001067983 */ /* 0x001ea80000300a00 */
[----:B------:R-:W2:Y:S04]  /*1c5b0*/  LDL.LU.64 R4, [R1+0x3970] ;  /* 0x0039700001047983 */ /* 0x000ea80000300a00 */
[----:B------:R-:W2:Y:S04]  /*1c5c0*/  LDL.LU.64 R24, [R1+0x3968] ;  /* 0x0039680001187983 */ /* 0x000ea80000300a00 */
[----:B------:R-:W-:Y:S01]  /*1c5d0*/  STL [R1+0x38c4], R2 ;  /* 0x0038c40201007387 */ /* 0x000fe20000100800 */
[----:B--2---:R-:W-:Y:S01]  /*1c5e0*/  HMMA.16816.F32.BF16 R4, R20, R24, R4 ;  /* 0x000000181404723c */ /* 0x004fe20000041804 */
[----:B------:R-:W-:-:S02]  /*1c5f0*/  IMAD.MOV.U32 R11, RZ, RZ, R24 ;  /* 0x000000ffff0b7224 */ /* 0x000fc400078e0018 */
[----:B------:R-:W-:Y:S11]  /*1c600*/  IMAD.MOV.U32 R10, RZ, RZ, R25 ;  /* 0x000000ffff0a7224 */ /* 0x000ff600078e0019 */
[----:B------:R-:W-:Y:S09]  /*1c610*/  @!UPT UIADD3 URZ, URZ, URZ, URZ ;  /* 0x0000003f3f3ff290 */ /* 0x000ff2000fffe03f */
[----:B------:R0:W-:Y:S04]  /*1c620*/  STL.64 [R1+0xf90], R4 ;  /* 0x000f900401007387 */ /* 0x0001e80000100a00 */
[----:B------:R-:W-:Y:S04]  /*1c630*/  STL.64 [R1+0xf98], R6 ;  /* 0x000f980601007387 */ /* 0x000fe80000100a00 */
[----:B0-----:R-:W2:Y:S04]  /*1c640*/  LDL.LU.64 R4, [R1+0x3960] ;  /* 0x0039600001047983 */ /* 0x001ea80000300a00 */
[----:B------:R-:W2:Y:S04]  /*1c650*/  LDL.LU.64 R24, [R1+0xf70] ;  /* 0x000f700001187983 */ /* 0x000ea80000300a00 */
[----:B------:R-:W2:Y:S04]  /*1c660*/  LDL.LU.64 R26, [R1+0xf78] ;  /* 0x000f7800011a7983 */ /* 0x000ea80000300a00 */
[----:B------:R-:W-:Y:S04]  /*1c670*/  STL.64 [R1+0x38e8], R10 ;  /* 0x0038e80a01007387 */ /* 0x000fe80000100a00 */
[----:B---3--:R0:W-:Y:S04]  /*1c680*/  STL.64 [R1+0x38e0], R8 ;  /* 0x0038e00801007387 */ /* 0x0081e80000100a00 */
[----:B0-----:R-:W3:Y:S01]  /*1c690*/  LDL.64 R8, [R1+0x20] ;  /* 0x0000200001087983 */ /* 0x001ee20000100a00 */
[----:B----4-:R-:W-:Y:S01]  /*1c6a0*/  HMMA.16816.F32.BF16 R12, R20, R16, R12 ;  /* 0x00000010140c723c */ /* 0x010fe2000004180c */
[----:B------:R-:W-:-:S02]  /*1c6b0*/  IMAD.MOV.U32 R28, RZ, RZ, R16 ;  /* 0x000000ffff1c7224 */ /* 0x000fc400078e0010 */
[----:B------:R-:W-:Y:S01]  /*1c6c0*/  IMAD.MOV.U32 R29, RZ, RZ, R17 ;  /* 0x000000ffff1d7224 */ /* 0x000fe200078e0011 */
[----:B---3--:R0:W-:Y:S04]  /*1c6d0*/  STL.64 [R1+0x3940], R8 ;  /* 0x0039400801007387 */ /* 0x0081e80000100a00 */
[----:B0-----:R-:W3:Y:S11]  /*1c6e0*/  LDL.64 R8, [R1+0x30] ;  /* 0x0000300001087983 */ /* 0x001ef60000100a00 */
[----:B------:R-:W-:Y:S04]  /*1c6f0*/  @!UPT UIADD3 URZ, URZ, URZ, URZ ;  /* 0x0000003f3f3ff290 */ /* 0x000fe8000fffe03f */
[----:B------:R0:W-:Y:S04]  /*1c700*/  STL.64 [R1+0xf80], R12 ;  /* 0x000f800c01007387 */ /* 0x0001e80000100a00 */
[----:B------:R-:W-:Y:S04]  /*1c710*/  STL.64 [R1+0xf88], R14 ;  /* 0x000f880e01007387 */ /* 0x000fe80000100a00 */
[----:B0-----:R-:W4:Y:S04]  /*1c720*/  LDL.LU.64 R12, [R1+0x3958] ;  /* 0x00395800010c7983 */ /* 0x001f280000300a00 */
[----:B------:R-:W3:Y:S04]  /*1c730*/  LDL.LU.64 R16, [R1+0xf50] ;  /* 0x000f500001107983 */ /* 0x000ee80000300a00 */
[----:B------:R-:W3:Y:S01]  /*1c740*/  LDL.LU.64 R18, [R1+0xf58] ;  /* 0x000f580001127983 */ /* 0x000ee20000300a00 */
[----:B--2---:R-:W-:Y:S03]  /*1c750*/  HMMA.16816.F32.BF16 R24, R20, R4, R24 ;  /* 0x000000041418723c */ /* 0x004fe60000041818 */
[----:B---3--:R-:W-:Y:S04]  /*1c760*/  STL.64 [R1+0x3950], R18 ;  /* 0x0039501201007387 */ /* 0x008fe80000100a00 */
[----:B------:R0:W-:Y:S04]  /*1c770*/  STL.64 [R1+0x3948], R16 ;  /* 0x0039481001007387 */ /* 0x0001e80000100a00 */
[----:B0-----:R-:W2:Y:S04]  /*1c780*/  LDL.LU.64 R16, [R1+0xf60] ;  /* 0x000f600001107983 */ /* 0x001ea80000300a00 */
[----:B------:R-:W2:Y:S08]  /*1c790*/  LDL.LU.64 R18, [R1+0xf68] ;  /* 0x000f680001127983 */ /* 0x000eb00000300a00 */
[----:B------:R0:W-:Y:S04]  /*1c7a0*/  STL.64 [R1+0xf70], R24 ;  /* 0x000f701801007387 */ /* 0x0001e80000100a00 */
[----:B------:R1:W-:Y:S01]  /*1c7b0*/  STL.64 [R1+0xf78], R26 ;  /* 0x000f781a01007387 */ /* 0x0003e20000100a00 */
[----:B------:R-:W-:-:S02]  /*1c7c0*/  IMAD.MOV.U32 R2, RZ, RZ, R8 ;  /* 0x000000ffff027224 */ /* 0x000fc400078e0008 */
[----:B------:R-:W-:Y:S01]  /*1c7d0*/  IMAD.MOV.U32 R15, RZ, RZ, R9 ;  /* 0x000000ffff0f7224 */ /* 0x000fe200078e0009 */
[----:B0-----:R-:W3:Y:S04]  /*1c7e0*/  LDL.LU.64 R24, [R1+0xf40] ;  /* 0x000f400001187983 */ /* 0x001ee80000300a00 */
[----:B-1----:R-:W3:Y:S01]  /*1c7f0*/  LDL.LU.64 R26, [R1+0xf48] ;  /* 0x000f4800011a7983 */ /* 0x002ee20000300a00 */
[----:B------:R-:W-:Y:S01]  /*1c800*/  IMAD.MOV.U32 R14, RZ, RZ, R4 ;  /* 0x000000ffff0e7224 */ /* 0x000fe200078e0004 */
[C---:B--2---:R-:W-:Y:S11]  /*1c810*/  HMMA.16816.F32.BF16 R16, R20.reuse, R8, R16 ;  /* 0x000000081410723c */ /* 0x044ff60000041810 */
[----:B------:R-:W-:Y:S11]  /*1c820*/  @!UPT UIADD3 URZ, URZ, URZ, URZ ;  /* 0x0000003f3f3ff290 */ /* 0x000ff6000fffe03f */
[----:B------:R-:W-:Y:S01]  /*1c830*/  @!UPT UIADD3 URZ, URZ, URZ, URZ ;  /* 0x0000003f3f3ff290 */ /* 0x000fe2000fffe03f */
[----:B------:R-:W-:Y:S04]  /*1c840*/  STL.64 [R1+0xf60], R16 ;  /* 0x000f601001007387 */ /* 0x000fe80000100a00 */
[----:B------:R0:W-:Y:S04]  /*1c850*/  STL.64 [R1+0xf68], R18 ;  /* 0x000f681201007387 */ /* 0x0001e80000100a00 */
[----:B0-----:R-:W2:Y:S04]  /*1c860*/  LDL.LU.64 R18, [R1+0x3950] ;  /* 0x0039500001127983 */ /* 0x001ea80000300a00 */
[----:B------:R-:W2:Y:S04]  /*1c870*/  LDL.LU.64 R16, [R1+0x3948] ;  /* 0x0039480001107983 */ /* 0x000ea80000300a00 */
[----:B------:R-:W2:Y:S04]  /*1c880*/  LDL.LU.64 R8, [R1+0x3940] ;  /* 0x0039400001087983 */ /* 0x000ea80000300a00 */
[----:B------:R-:W-:Y:S04]  /*1c890*/  STL.64 [R1+0x3900], R14 ;  /* 0x0039000e01007387 */ /* 0x000fe80000100a00 */
[----:B----4-:R0:W-:Y:S04]  /*1c8a0*/  STL.64 [R1+0x38f8], R12 ;  /* 0x0038f80c01007387 */ /* 0x0101e80000100a00 */
[----:B0-----:R-:W4:Y:S04]  /*1c8b0*/  LDL.LU.64 R12, [R1+0xf20] ;  /* 0x000f2000010c7983 */ /* 0x001f280000300a00 */
[----:B------:R-:W3:Y:S01]  /*1c8c0*/  LDL.LU.64 R14, [R1+0xf28] ;  /* 0x000f2800010e7983 */ /* 0x000ee20000300a00 */
[----:B--2---:R-:W-:Y:S03]  /*1c8d0*/  HMMA.16816.F32.BF16 R16, R20, R8, R16 ;  /* 0x000000081410723c */ /* 0x004fe60000041810 */
[----:B---3--:R-:W-:Y:S04]  /*1c8e0*/  STL.64 [R1+0x3918], R14 ;  /* 0x0039180e01007387 */ /* 0x008fe80000100a00 */
[----:B----4-:R0:W-:Y:S04]  /*1c8f0*/  STL.64 [R1+0x3910], R12 ;  /* 0x0039100c01007387 */ /* 0x0101e80000100a00 */
[----:B0-----:R-:W2:Y:S04]  /*1c900*/  LDL.LU.64 R12, [R1+0xf30] ;  /* 0x000f3000010c7983 */ /* 0x001ea80000300a00 */
[----:B------:R-:W2:Y:S08]  /*1c910*/  LDL.LU.64 R14, [R1+0xf38] ;  /* 0x000f3800010e7983 */ /* 0x000eb00000300a00 */
[----:B------:R0:W-:Y:S04]  /*1c920*/  STL.64 [R1+0xf50], R16 ;  /* 0x000f501001007387 */ /* 0x0001e80000100a00 */
[----:B------:R-:W-:Y:S04]  /*1c930*/  STL.64 [R1+0xf58], R18 ;  /* 0x000f581201007387 */ /* 0x000fe80000100a00 */
[----:B0-----:R-:W3:Y:S01]  /*1c940*/  LDL.LU.64 R16, [R1+0x3938] ;  /* 0x0039380001107983 */ /* 0x001ee20000300a00 */
[----:B------:R-:W-:-:S02]  /*1c950*/  IMAD.MOV.U32 R3, RZ, RZ, R8 ;  /* 0x000000ffff037224 */ /* 0x000fc400078e0008 */
[----:B------:R-:W-:Y:S02]  /*1c960*/  IMAD.MOV.U32 R0, RZ, RZ, R9 ;  /* 0x000000ffff007224 */ /* 0x000fe400078e0009 */
[----:B------:R-:W4:Y:S04]  /*1c970*/  LDL.LU.64 R8, [R1+0xf10] ;  /* 0x000f100001087983 */ /* 0x000f280000300a00 */
[----:B------:R-:W4:Y:S01]  /*1c980*/  LDL.LU.64 R10, [R1+0xf18] ;  /* 0x000f1800010a7983 */ /* 0x000f220000300a00 */
[----:B---3--:R-:W-:Y:S01]  /*1c990*/  HMMA.16816.F32.BF16 R24, R20, R16, R24 ;  /* 0x000000101418723c */ /* 0x008fe20000041818 */
[----:B------:R-:W-:Y:S11]  /*1c9a0*/  IMAD.MOV.U32 R7, RZ, RZ, R17 ;  /* 0x000000ffff077224 */ /* 0x000ff600078e0011 */
[----:B------:R-:W-:Y:S11]  /*1c9b0*/  @!UPT UIADD3 URZ, URZ, URZ, URZ ;  /* 0x0000003f3f3ff290 */ /* 0x000ff6000fffe03f */
[----:B------:R-:W-:Y:S04]  /*1c9c0*/  STL.64 [R1+0xf40], R24 ;  /* 0x000f401801007387 */ /* 0x000fe80000100a00 */
[----:B------:R0:W-:Y:S04]  /*1c9d0*/  STL.64 [R1+0xf48], R26 ;  /* 0x000f481a01007387 */ /* 0x0001e80000100a00 */
[----:B0-----:R-:W3:Y:S01]  /*1c9e0*/  LDL.LU R26, [R1+0x3930] ;  /* 0x00393000011a7983 */ /* 0x001ee20000300800 */
[----:B------:R-:W-:-:S03]  /*1c9f0*/  IMAD.MOV.U32 R27, RZ, RZ, R16 ;  /* 0x000000ffff1b7224 */ /* 0x000fc600078e0010 */
[----:B------:R-:W3:Y:S04]  /*1ca00*/  LDL.LU.64 R24, [R1+0x3928] ;  /* 0x0039280001187983 */ /* 0x000ee80000300a00 */
[----:B------:R-:W2:Y:S01]  /*1ca10*/  LDL.LU.64 R16, [R1+0x3920] ;  /* 0x0039200001107983 */ /* 0x000ea20000300a00 */
[----:B------:R-:W-:Y:S01]  /*1ca20*/  IMAD.MOV.U32 R6, RZ, RZ, R5 ;  /* 0x000000ffff067224 */ /* 0x000fe200078e0005 */
[C---:B--2---:R-:W-:Y:S01]  /*1ca30*/  HMMA.16816.F32.BF16 R12, R20.reuse, R16, R12 ;  /* 0x00000010140c723c */ /* 0x044fe2000004180c */
[----:B------:R-:W-:Y:S02]  /*1ca40*/  IMAD.MOV.U32 R4, RZ, RZ, R16 ;  /* 0x000000ffff047224 */ /* 0x000fe400078e0010 */
[----:B------:R-:W-:Y:S11]  /*1ca50*/  IMAD.MOV.U32 R5, RZ, RZ, R17 ;  /* 0x000000ffff057224 */ /* 0x000ff600078e0011 */
[----:B------:R-:W-:Y:S09]  /*1ca60*/  @!UPT UIADD3 URZ, URZ, URZ, URZ ;  /* 0x0000003f3f3ff290 */ /* 0x000ff2000fffe03f */
[----:B------:R-:W-:Y:S04]  /*1ca70*/  STL.64 [R1+0xf30], R12 ;  /* 0x000f300c01007387 */ /* 0x000fe80000100a00 */
[----:B------:R0:W-:Y:S04]  /*1ca80*/  STL.64 [R1+0xf38], R14 ;  /* 0x000f380e01007387 */ /* 0x0001e80000100a00 */
[----:B0-----:R-:W2:Y:S04]  /*1ca90*/  LDL.LU.64 R14, [R1+0x3918] ;  /* 0x00391800010e7983 */ /* 0x001ea80000300a00 */
[----:B------:R-:W2:Y:S04]  /*1caa0*/  LDL.LU.64 R12, [R1+0x3910] ;  /* 0x00391000010c7983 */ /* 0x000ea80000300a00 */
[----:B------:R-:W2:Y:S02]  /*1cab0*/  LDL.LU.64 R16, [R1+0x3908] ;  /* 0x0039080001107983 */ /* 0x000ea40000300a00 */
[----:B--2---:R-:W-:Y:S11]  /*1cac0*/  HMMA.16816.F32.BF16 R12, R20, R16, R12 ;  /* 0x00000010140c723c */ /* 0x004ff6000004180c */
[----:B------:R-:W-:Y:S11]  /*1cad0*/  @!UPT UIADD3 URZ, URZ, URZ, URZ ;  /* 0x0000003f3f3ff290 */ /* 0x000ff6000fffe03f */
[----:B------:R-:W-:Y:S01]  /*1cae0*/  @!UPT UIADD3 URZ, URZ, URZ, URZ ;  /* 0x0000003f3f3ff290 */ /* 0x000fe2000fffe03f */
[----:B------:R0:W-:Y:S01]  /*1caf0*/  STL.64 [R1+0xf20], R12 ;  /* 0x000f200c01007387 */ /* 0x0001e20000100a00 */
[----:B------:R-:W-:Y:S02]  /*1cb00*/  IMAD.MOV.U32 R18, RZ, RZ, R14 ;  /* 0x000000ffff127224 */ /* 0x000fe400078e000e */
[----:B------:R-:W-:Y:S02]  /*1cb10*/  IMAD.MOV.U32 R19, RZ, RZ, R15 ;  /* 0x000000ffff137224 */ /* 0x000fe400078e000f */
[----:B------:R-:W2:Y:S04]  /*1cb20*/  LDL.LU.64 R14, [R1+0x3900] ;  /* 0x00390000010e7983 */ /* 0x000ea80000300a00 */
[----:B0-----:R-:W4:Y:S01]  /*1cb30*/  LDL.LU.64 R12, [R1+0x38f8] ;  /* 0x0038f800010c7983 */ /* 0x001f220000300a00 */
[----:B------:R-:W-:Y:S02]  /*1cb40*/  STL.64 [R1+0x37d0], R18 ;  /* 0x0037d01201007387 */ /* 0x000fe40000100a00 */
[----:B------:R0:W-:Y:S02]  /*1cb50*/  STL.64 [R1+0x37c8], R16 ;  /* 0x0037c81001007387 */ /* 0x0001e40000100a00 */
[----:B0-----:R-:W-:-:S02]  /*1cb60*/  IMAD.MOV.U32 R16, RZ, RZ, R4 ;  /* 0x000000ffff107224 */ /* 0x001fc400078e0004 */
[----:B------:R-:W-:Y:S01]  /*1cb70*/  IMAD.MOV.U32 R17, RZ, RZ, R5 ;  /* 0x000000ffff117224 */ /* 0x000fe200078e0005 */
[----:B------:R-:W2:Y:S01]  /*1cb80*/  LDL.LU R4, [R1+0x38f4] ;  /* 0x0038f40001047983 */ /* 0x000ea20000300800 */
[----:B------:R-:W2:Y:S03]  /*1cb90*/  LDL.LU R5, [R1+0x38f0] ;  /* 0x0038f00001057983 */ /* 0x000ea60000300800 */
[----:B------:R0:W-:Y:S04]  /*1cba0*/  STL.64 [R1+0x37e8], R16 ;  /* 0x0037e81001007387 */ /* 0x0001e80000100a00 */
[----:B0-----:R-:W2:Y:S01]  /*1cbb0*/  LDL.LU.64 R16, [R1+0xf00] ;  /* 0x000f000001107983 */ /* 0x001ea20000300a00 */
[----:B------:R-:W2:Y:S01]  /*1cbc0*/  LDL.LU.64 R18, [R1+0xf08] ;  /* 0x000f080001127983 */ /* 0x000ea20000300a00 */
[C---:B----4-:R-:W-:Y:S11]  /*1cbd0*/  HMMA.16816.F32.BF16 R8, R20.reuse, R12, R8 ;  /* 0x0000000c1408723c */ /* 0x050ff60000041808 */
[----:B------:R-:W-:Y:S11]  /*1cbe0*/  @!UPT UIADD3 URZ, URZ, URZ, URZ ;  /* 0x0000003f3f3ff290 */ /* 0x000ff6000fffe03f */
[----:B------:R-:W-:Y:S01]  /*1cbf0*/  @!UPT UIADD3 URZ, URZ, URZ, URZ ;  /* 0x0000003f3f3ff290 */ /* 0x000fe2000fffe03f */
[----:B------:R-:W-:Y:S01]  /*1cc00*/  STL.64 [R1+0xf10], R8 ;  /* 0x000f100801007387 */ /* 0x000fe20000100a00 */
[----:B------:R0:W-:Y:S03]  /*1cc10*/  STL.64 [R1+0xf18], R10 ;  /* 0x000f180a01007387 */ /* 0x0001e60000100a00 */
[----:B0-----:R-:W4:Y:S01]  /*1cc20*/  LDL.LU.64 R10, [R1+0x38e8] ;  /* 0x0038e800010a7983 */ /* 0x001f220000300a00 */
[----:B------:R-:W3:Y:S02]  /*1cc30*/  LDL.LU.64 R8, [R1+0x38e0] ;  /* 0x0038e00001087983 */ /* 0x000ee40000300a00 */
[----:B--2---:R-:W-:Y:S02]  /*1cc40*/  STL.64 [R1+0x38d0], R14 ;  /* 0x0038d00e01007387 */ /* 0x004fe40000100a00 */
[----:B------:R0:W-:Y:S02]  /*1cc50*/  STL.64 [R1+0x38c8], R12 ;  /* 0x0038c80c01007387 */ /* 0x0001e40000100a00 */
[----:B0-----:R-:W2:Y:S01]  /*1cc60*/  LDL.64 R12, [R1+0xb0] ;  /* 0x0000b000010c7983 */ /* 0x001ea20000100a00 */
[C---:B---3--:R-:W-:Y:S11]  /*1cc70*/  HMMA.16816.F32.BF16 R16, R20.reuse, R8, R16 ;  /* 0x000000081410723c */ /* 0x048ff60000041810 */
[----:B------:R-:W-:Y:S11]  /*1cc80*/  @!UPT UIADD3 URZ, URZ, URZ, URZ ;  /* 0x0000003f3f3ff290 */ /* 0x000ff6000fffe03f */
[----:B------:R-:W-:Y:S01]  /*1cc90*/  @!UPT UIADD3 URZ, URZ, URZ, URZ ;  /* 0x0000003f3f3ff290 */ /* 0x000fe2000fffe03f */
[----:B------:R0:W-:Y:S01]  /*1cca0*/  STL.64 [R1+0xf00], R16 ;  /* 0x000f001001007387 */ /* 0x0001e20000100a00 */
[----:B------:R-:W-:Y:S02]  /*1ccb0*/  STL.64 [R1+0xf08], R18 ;  /* 0x000f081201007387 */ /* 0x000fe40000100a00 */
[----:B0-----:R-:W-:Y:S02]  /*1ccc0*/  IMAD.MOV.U32 R16, RZ, RZ, R27 ;  /* 0x000000ffff107224 */ /* 0x001fe400078e001b */
[----:B------:R-:W-:Y:S01]  /*1ccd0*/  IMAD.MOV.U32 R17, RZ, RZ, R7 ;  /* 0x000000ffff117224 */ /* 0x000fe200078e0007 */
[----:B------:R-:W3:Y:S04]  /*1cce0*/  LDL.LU R27, [R1+0x38d8] ;  /* 0x0038d800011b7983 */ /* 0x000ee80000300800 */
[----:B------:R0:W-:Y:S04]  /*1ccf0*/  STL.64 [R1+0x3800], R16 ;  /* 0x0038001001007387 */ /* 0x0001e80000100a00 */
[----:B0-----:R-:W2:Y:S01]  /*1cd00*/  LDL.LU.64 R16, [R1+0x8f0] ;  /* 0x0008f00001107983 */ /* 0x001ea20000300a00 */
[----:B------:R-:W2:Y:S02]  /*1cd10*/  LDL.LU.64 R18, [R1+0x8f8] ;  /* 0x0008f80001127983 */ /* 0x000ea40000300a00 */
[----:B------:R-:W-:Y:S01]  /*1cd20*/  STL.64 [R1+0x37c0], R8 ;  /* 0x0037c00801007387 */ /* 0x000fe20000100a00 */
[----:B--2---:R-:W-:Y:S01]  /*1cd30*/  HMMA.16816.F32.BF16 R16, R20, R4, R16 ;  /* 0x000000041410723c */ /* 0x004fe20000041810 */
[----:B------:R-:W2:Y:S01]  /*1cd40*/  LDL.LU.64 R20, [R1+0xce0] ;  /* 0x000ce00001147983 */ /* 0x000ea20000300a00 */
[----:B------:R-:W2:Y:S11]  /*1cd50*/  LDL.LU.64 R22, [R1+0xce8] ;  /* 0x000ce80001167983 */ /* 0x000eb60000300a00 */
[----:B------:R-:W-:Y:S10]  /*1cd60*/  @!UPT UIADD3 URZ, URZ, URZ, URZ ;  /* 0x0000003f3f3ff290 */ /* 0x000ff4000fffe03f */
[----:B------:R0:W-:Y:S01]  /*1cd70*/  STL.64 [R1+0x8f0], R16 ;  /* 0x0008f01001007387 */ /* 0x0001e20000100a00 */
[----:B------:R-:W-:Y:S02]  /*1cd80*/  STL.64 [R1+0x8f8], R18 ;  /* 0x0008f81201007387 */ /* 0x000fe40000100a00 */
[----:B0-----:R-:W-:Y:S02]  /*1cd90*/  IMAD.MOV.U32 R16, RZ, RZ, R3 ;  /* 0x000000ffff107224 */ /* 0x001fe400078e0003 */
[----:B------:R-:W-:-:S05]  /*1cda0*/  IMAD.MOV.U32 R17, RZ, RZ, R0 ;  /* 0x000000ffff117224 */ /* 0x000fca00078e0000 */
[----:B------:R0:W-:Y:S04]  /*1cdb0*/  STL.64 [R1+0x3818], R16 ;  /* 0x0038181001007387 */ /* 0x0001e80000100a00 */
[----:B0-----:R-:W3:Y:S01]  /*1cdc0*/  LDL.LU.64 R16, [R1+0xfb0] ;  /* 0x000fb00001107983 */ /* 0x001ee20000300a00 */
[----:B------:R-:W3:Y:S02]  /*1cdd0*/  LDL.LU.64 R18, [R1+0xfb8] ;  /* 0x000fb80001127983 */ /* 0x000ee40000300a00 */
[----:B------:R-:W2:Y:S02]  /*1cde0*/  LDL.LU.64 R14, [R1+0x38d0] ;  /* 0x0038d000010e7983 */ /* 0x000ea40000300a00 */
[----:B------:R-:W-:Y:S02]  /*1cdf0*/  IMAD.MOV.U32 R3, RZ, RZ, R12 ;  /* 0x000000ffff037224 */ /* 0x000fe400078e000c */
[----:B------:R-:W-:Y:S01]  /*1ce00*/  IMAD.MOV.U32 R0, RZ, RZ, R13 ;  /* 0x000000ffff007224 */ /* 0x000fe200078e000d */
[----:B---3--:R-:W-:Y:S01]  /*1ce10*/  HMMA.16816.F32.BF16 R16, R24, R12, R16 ;  /* 0x0000000c1810723c */ /* 0x008fe20000041810 */
[----:B------:R-:W3:Y:S11]  /*1ce20*/  LDL.LU.64 R12, [R1+0x38c8] ;  /* 0x0038c800010c7983 */ /* 0x000ef60000300a00 */
[----:B------:R-:W-:Y:S11]  /*1ce30*/  @!UPT UIADD3 URZ, URZ, URZ, URZ ;  /* 0x0000003f3f3ff290 */ /* 0x000ff6000fffe03f */
[----:B------:R2:W-:Y:S01]  /*1ce40*/  STL [R1+0xfb4], R17 ;  /* 0x000fb41101007387 */ /* 0x0005e20000100800 */
[----:B------:R-:W-:Y:S02]  /*1ce50*/  IMAD.MOV.U32 R7, RZ, RZ, R16 ;  /* 0x000000ffff077224 */ /* 0x000fe400078e0010 */
[----:B------:R-:W-:Y:S02]  /*1ce60*/  IMAD.MOV.U32 R16, RZ, RZ, R2 ;  /* 0x000000ffff107224 */ /* 0x000fe400078e0002 */
[----:B------:R-:W-:Y:S01]  /*1ce70*/  STL.64 [R1+0xfb8], R18 ;  /* 0x000fb81201007387 */ /* 0x000fe20000100a00 */
[----:B------:R-:W3:Y:S01]  /*1ce80*/  LDL.LU R2, [R1+0x38c4] ;  /* 0x0038c40001027983 */ /* 0x000ee20000300800 */
[----:B--2---:R-:W-:-:S05]  /*1ce90*/  IMAD.MOV.U32 R17, RZ, RZ, R15 ;  /* 0x000000ffff117224 */ /* 0x004fca00078e000f */
[----:B------:R0:W-:Y:S02]  /*1cea0*/  STL.64 [R1+0x3830], R16 ;  /* 0x0038301001007387 */ /* 0x0001e40000100a00 */
[----:B0-----:R-:W-:Y:S02]  /*1ceb0*/  IMAD.MOV.U32 R16, RZ, RZ, R14 ;  /* 0x000000ffff107224 */ /* 0x001fe400078e000e */
[----:B------:R-:W-:-:S05]  /*1cec0*/  IMAD.MOV.U32 R17, RZ, RZ, R6 ;  /* 0x000000ffff117224 */ /* 0x000fca00078e0006 */
[----:B------:R0:W-:Y:S04]  /*1ced0*/  STL.64 [R1+0x3848], R16 ;  /* 0x0038481001007387 */ /* 0x0001e80000100a00 */
[----:B0-----:R-:W2:Y:S01]  /*1cee0*/  LDL.64 R16, [R1+0xa0] ;  /* 0x0000a00001107983 */ /* 0x001ea20000100a00 */
[----:B------:R0:W-:Y:S02]  /*1cef0*/  STL [R1+0x2ba8], R7 ;  /* 0x002ba80701007387 */ /* 0x0001e40000100800 */
[----:B----4-:R-:W-:Y:S02]  /*1cf00*/  IMAD.MOV.U32 R8, RZ, RZ, R11 ;  /* 0x000000ffff087224 */ /* 0x010fe400078e000b */
[----:B------:R-:W-:Y:S01]  /*1cf10*/  IMAD.MOV.U32 R9, RZ, RZ, R10 ;  /* 0x000000ffff097224 */ /* 0x000fe200078e000a */
[----:B--2---:R-:W-:Y:S01]  /*1cf20*/  HMMA.16816.F32.BF16 R20, R24, R16, R20 ;  /* 0x000000101814723c */ /* 0x004fe20000041814 */
[----:B------:R-:W-:-:S02]  /*1cf30*/  IMAD.MOV.U32 R14, RZ, RZ, R16 ;  /* 0x000000ffff0e7224 */ /* 0x000fc400078e0010 */
[----:B0-----:R-:W-:-:S04]  /*1cf40*/  IMAD.MOV.U32 R7, RZ, RZ, R17 ;  /* 0x000000ffff077224 */ /* 0x001fc800078e0011 */
[----:B------:R-:W-:Y:S02]  /*1cf50*/  IMAD.MOV.U32 R16, RZ, RZ, R28 ;  /* 0x000000ffff107224 */ /* 0x000fe400078e001c */
[----:B------:R-:W-:Y:S11]  /*1cf60*/  IMAD.MOV.U32 R17, RZ, RZ, R29 ;  /* 0x000000ffff117224 */ /* 0x000ff600078e001d */
[----:B------:R-:W-:Y:S03]  /*1cf70*/  @!UPT UIADD3 URZ, URZ, URZ, URZ ;  /* 0x0000003f3f3ff290 */ /* 0x000fe6000fffe03f */
[----:B------:R-:W-:Y:S01]  /*1cf80*/  STL [R1+0xce4], R21 ;  /* 0x000ce41501007387 */ /* 0x000fe20000100800 */
[----:B------:R-:W-:Y:S02]  /*1cf90*/  STL [R1+0xce8], R22 ;  /* 0x000ce81601007387 */ /* 0x000fe40000100800 */
[----:B------:R-:W2:Y:S02]  /*1cfa0*/  LDL.LU R28, [R1+0x38c0] ;  /* 0x0038c000011c7983 */ /* 0x000ea40000300800 */
[----:B------:R-:W4:Y:S01]  /*1cfb0*/  LDL.LU R29, [R1+0x38bc] ;  /* 0x0038bc00011d7983 */ /* 0x000f220000300800 */
[----:B------:R-:W-:Y:S01]  /*1cfc0*/  STL.64 [R1+0x3860], R16 ;  /* 0x0038601001007387 */ /* 0x000fe20000100a00 */
[----:B------:R-:W2:Y:S02]  /*1cfd0*/  LDL.LU R11, [R1+0x38b8] ;  /* 0x0038b800010b7983 */ /* 0x000ea40000300800 */
[----:B------:R-:W2:Y:S02]  /*1cfe0*/  LDL.LU R10, [R1+0x38b4] ;  /* 0x0038b400010a7983 */ /* 0x000ea40000300800 */
[----:B------:R0:W-:Y:S02]  /*1cff0*/  STL.64 [R1+0x3868], R8 ;  /* 0x0038680801007387 */ /* 0x0001e40000100a00 */
[----:B0-----:R-:W2:Y:S01]  /*1d000*/  LDL R8, [R1+0x70] ;  /* 0x0000700001087983 */ /* 0x001ea20000100800 */
[----:B---3--:R-:W-:-:S02]  /*1d010*/  IMAD.MOV.U32 R9, RZ, RZ, R2 ;  /* 0x000000ffff097224 */ /* 0x008fc400078e0002 */
[----:B------:R-:W3:Y:S03]  /*1d020*/  LDL.LU R2, [R1+0x38b0] ;  /* 0x0038b00001027983 */ /* 0x000ee60000300800 */
[----:B--2---:R4:W-:Y:S02]  /*1d030*/  STL.64 [R1+0x3880], R8 ;  /* 0x0038800801007387 */ /* 0x0049e40000100a00 */
[----:B----4-:R-:W-:Y:S02]  /*1d040*/  IMAD.MOV.U32 R8, RZ, RZ, R29 ;  /* 0x000000ffff087224 */ /* 0x010fe400078e001d */
[----:B------:R-:W-:-:S05]  /*1d050*/  IMAD.MOV.U32 R9, RZ, RZ, R28 ;  /* 0x000000ffff097224 */ /* 0x000fca00078e001c */
[----:B------:R-:W-:Y:S01]  /*1d060*/  STL.64 [R1+0x3898], R8 ;  /* 0x0038980801007387 */ /* 0x000fe20000100a00 */
[----:B------:R-:W2:Y:S02]  /*1d070*/  LDL.LU.64 R16, [R1+0x8a0] ;  /* 0x0008a00001107983 */ /* 0x000ea40000300a00 */
[----:B------:R-:W4:Y:S02]  /*1d080*/  LDL.LU.64 R18, [R1+0x8a8] ;  /* 0x0008a80001127983 */ /* 0x000f240000300a00 */
[----:B----4-:R-:W-:Y:S01]  /*1d090*/  STL.64 [R1+0x3878], R18 ;  /* 0x0038781201007387 */ /* 0x010fe20000100a00 */
[----:B--2---:R0:W-:Y:S03]  /*1d0a0*/  STL.64 [R1+0x3870], R16 ;  /* 0x0038701001007387 */ /* 0x0041e60000100a00 */
[----:B0-----:R-:W2:Y:S01]  /*1d0b0*/  LDL.LU.64 R16, [R1+0x8b0] ;  /* 0x0008b00001107983 */ /* 0x001ea20000300a00 */
[----:B------:R-:W4:Y:S03]  /*1d0c0*/  LDL.LU.64 R18, [R1+0x8b8] ;  /* 0x0008b80001127983 */ /* 0x000f260000300a00 */
[----:B----4-:R-:W-:Y:S01]  /*1d0d0*/  STL.64 [R1+0x3890], R18 ;  /* 0x0038901201007387 */ /* 0x010fe20000100a00 */
[----:B--2---:R0:W-:Y:S03]  /*1d0e0*/  STL.64 [R1+0x3888], R16 ;  /* 0x0038881001007387 */ /* 0x0041e60000100a00 */
[----:B0-----:R-:W2:Y:S01]  /*1d0f0*/  LDL.LU.64 R16, [R1+0xcc0] ;  /* 0x000cc00001107983 */ /* 0x001ea20000300a00 */
[----:B------:R-:W4:Y:S02]  /*1d100*/  LDL.LU.64 R18, [R1+0xcc8] ;  /* 0x000cc80001127983 */ /* 0x000f240000300a00 */
[----:B------:R-:W-:-:S02]  /*1d110*/  IMAD.MOV.U32 R15, RZ, RZ, R20 ;  /* 0x000000ffff0f7224 */ /* 0x000fc400078e0014 */
[----:B------:R-:W-:Y:S01]  /*1d120*/  IMAD.MOV.U32 R6, RZ, RZ, R23 ;  /* 0x000000ffff067224 */ /* 0x000fe200078e0017 */
[----:B----4-:R-:W-:Y:S01]  /*1d130*/  STL.64 [R1+0x38a8], R18 ;  /* 0x0038a81201007387 */ /* 0x010fe20000100a00 */
[----:B--2---:R0:W-:Y:S03]  /*1d140*/  STL.64 [R1+0x38a0], R16 ;  /* 0x0038a01001007387 */ /* 0x0041e60000100a00 */
[----:B0-----:R-:W2:Y:S01]  /*1d150*/  LDL.LU.64 R16, [R1+0xcd0] ;  /* 0x000cd00001107983 */ /* 0x001ea20000300a00 */
[----:B------:R-:W2:Y:S02]  /*1d160*/  LDL.LU.64 R18, [R1+0xcd8] ;  /* 0x000cd80001127983 */ /* 0x000ea40000300a00 */
[----:B------:R-:W4:Y:S02]  /*1d170*/  LDL.LU.64 R20, [R1+0x830] ;  /* 0x0008300001147983 */ /* 0x000f240000300a00 */
[----:B------:R-:W2:Y:S02]  /*1d180*/  LDL.LU.64 R22, [R1+0x838] ;  /* 0x0008380001167983 */ /* 0x000ea40000300a00 */
[----:B--2---:R-:W-:Y:S01]  /*1d190*/  STL.64 [R1+0x37e0], R22 ;  /* 0x0037e01601007387 */ /* 0x004fe20000100a00 */
[----:B----4-:R0:W-:Y:S03]  /*1d1a0*/  STL.64 [R1+0x37d8], R20 ;  /* 0x0037d81401007387 */ /* 0x0101e60000100a00 */
[----:B0-----:R-:W2:Y:S01]  /*1d1b0*/  LDL.LU.64 R20, [R1+0x840] ;  /* 0x0008400001147983 */ /* 0x001ea20000300a00 */
[----:B------:R-:W4:Y:S03]  /*1d1c0*/  LDL.LU.64 R22, [R1+0x848] ;  /* 0x0008480001167983 */ /* 0x000f260000300a00 */
[----:B----4-:R-:W-:Y:S01]  /*1d1d0*/  STL.64 [R1+0x37f8], R22 ;  /* 0x0037f81601007387 */ /* 0x010fe20000100a00 */
[----:B--2---:R0:W-:Y:S03]  /*1d1e0*/  STL.64 [R1+0x37f0], R20 ;  /* 0x0037f01401007387 */ /* 0x0041e60000100a00 */
        /* <DEDUP_REMOVED lines=11> */
[----:B------:R-:W-:-:S07]  /*1d2a0*/  IMAD.MOV.U32 R9, RZ, RZ, R10 ;  /* 0x000000ffff097224 */ /* 0x000fce00078e000a */
[C---:B------:R-:W-:Y:S01]  /*1d2b0*/  HMMA.16816.F32.BF16 R8, R24.reuse, R8, R16 ;  /* 0x000000081808723c */ /* 0x040fe20000041810 */
[----:B----4-:R-:W-:Y:S01]  /*1d2c0*/  STL.64 [R1+0x3840], R22 ;  /* 0x0038401601007387 */ /* 0x010fe20000100a00 */
[----:B--2---:R0:W-:Y:S03]  /*1d2d0*/  STL.64 [R1+0x3838], R20 ;  /* 0x0038381401007387 */ /* 0x0041e60000100a00 */
[----:B0-----:R-:W2:Y:S01]  /*1d2e0*/  LDL.LU.64 R20, [R1+0x880] ;  /* 0x0008800001147983 */ /* 0x001ea20000300a00 */
[----:B------:R-:W4:Y:S03]  /*1d2f0*/  LDL.LU.64 R22, [R1+0x888] ;  /* 0x0008880001167983 */ /* 0x000f260000300a00 */
[----:B----4-:R-:W-:Y:S01]  /*1d300*/  STL.64 [R1+0x3858], R22 ;  /* 0x0038581601007387 */ /* 0x010fe20000100a00 */
[----:B--2---:R0:W-:Y:S03]  /*1d310*/  STL.64 [R1+0x3850], R20 ;  /* 0x0038501401007387 */ /* 0x0041e60000100a00 */
[----:B0-----:R-:W2:Y:S01]  /*1d320*/  LDL.LU.64 R20, [R1+0x890] ;  /* 0x0008900001147983 */ /* 0x001ea20000300a00 */
[----:B------:R-:W2:Y:S02]  /*1d330*/  LDL.LU.64 R22, [R1+0x898] ;  /* 0x0008980001167983 */ /* 0x000ea40000300a00 */
[----:B------:R-:W-:Y:S02]  /*1d340*/  STL [R1+0x2bf8], R15 ;  /* 0x002bf80f01007387 */ /* 0x000fe40000100800 */
[----:B------:R-:W-:Y:S01]  /*1d350*/  STL [R1+0x2bac], R6 ;  /* 0x002bac0601007387 */ /* 0x000fe20000100800 */
[----:B------:R-:W4:Y:S01]  /*1d360*/  LDL.LU.64 R18, [R1+0x38a8] ;  /* 0x0038a80001127983 */ /* 0x000f220000300a00 */
[----:B------:R-:W4:Y:S03]  /*1d370*/  LDL.LU.64 R16, [R1+0x38a0] ;  /* 0x0038a00001107983 */ /* 0x000f260000300a00 */
[----:B------:R0:W-:Y:S02]  /*1d380*/  STL.64 [R1+0xcd0], R8 ;  /* 0x000cd00801007387 */ /* 0x0001e40000100a00 */
[----:B------:R4:W-:Y:S01]  /*1d390*/  STL.64 [R1+0xcd8], R10 ;  /* 0x000cd80a01007387 */ /* 0x0009e20000100a00 */
[----:B0-----:R-:W4:Y:S02]  /*1d3a0*/  LDL.LU.64 R8, [R1+0x3898] ;  /* 0x0038980001087983 */ /* 0x001f240000300a00 */
[C---:B----4-:R-:W-:Y:S02]  /*1d3b0*/  HMMA.16816.F32.BF16 R8, R24.reuse, R8, R16 ;  /* 0x000000081808723c */ /* 0x050fe40000041810 */
[----:B------:R-:W4:Y:S01]  /*1d3c0*/  LDL.LU.64 R18, [R1+0x3890] ;  /* 0x0038900001127983 */ /* 0x000f220000300a00 */
[----:B------:R-:W4:Y:S11]  /*1d3d0*/  LDL.LU.64 R16, [R1+0x3888] ;  /* 0x0038880001107983 */ /* 0x000f360000300a00 */
[----:B------:R-:W-:Y:S09]  /*1d3e0*/  @!UPT UIADD3 URZ, URZ, URZ, URZ ;  /* 0x0000003f3f3ff290 */ /* 0x000ff2000fffe03f */
[----:B------:R0:W-:Y:S01]  /*1d3f0*/  STL.64 [R1+0xcc0], R8 ;  /* 0x000cc00801007387 */ /* 0x0001e20000100a00 */
[----:B------:R4:W-:Y:S03]  /*1d400*/  STL.64 [R1+0xcc8], R10 ;  /* 0x000cc80a01007387 */ /* 0x0009e60000100a00 */
        /* <DEDUP_REMOVED lines=9> */
[----:B------:R-:W2:Y:S11]  /*1d4a0*/  LDL.LU.64 R16, [R1+0x3860] ;  /* 0x0038600001107983 */ /* 0x000eb60000300a00 */
[----:B------:R-:W-:Y:S10]  /*1d4b0*/  @!UPT UIADD3 URZ, URZ, URZ, URZ ;  /* 0x0000003f3f3ff290 */ /* 0x000ff4000fffe03f */
[----:B------:R0:W-:Y:S01]  /*1d4c0*/  STL.64 [R1+0x8a0], R8 ;  /* 0x0008a00801007387 */ /* 0x0001e20000100a00 */
[----:B------:R1:W-:Y:S03]  /*1d4d0*/  STL.64 [R1+0x8a8], R10 ;  /* 0x0008a80a01007387 */ /* 0x0003e60000100a00 */
[----:B0-----:R-:W4:Y:S01]  /*1d4e0*/  LDL.LU.64 R8, [R1+0x820] ;  /* 0x0008200001087983 */ /* 0x001f220000300a00 */
[----:B-1----:R-:W4:Y:S01]  /*1d4f0*/  LDL.LU.64 R10, [R1+0x828] ;  /* 0x00082800010a7983 */ /* 0x002f220000300a00 */
[C---:B--2---:R-:W-:Y:S02]  /*1d500*/  HMMA.16816.F32.BF16 R16, R24.reuse, R16, R20 ;  /* 0x000000101810723c */ /* 0x044fe40000041814 */
[----:B------:R-:W2:Y:S01]  /*1d510*/  LDL.LU.64 R22, [R1+0x3858] ;  /* 0x0038580001167983 */ /* 0x000ea20000300a00 */
[----:B------:R-:W2:Y:S11]  /*1d520*/  LDL.LU.64 R20, [R1+0x3850] ;  /* 0x0038500001147983 */ /* 0x000eb60000300a00 */
[----:B------:R-:W-:Y:S09]  /*1d530*/  @!UPT UIADD3 URZ, URZ, URZ, URZ ;  /* 0x0000003f3f3ff290 */ /* 0x000ff2000fffe03f */
[----:B------:R0:W-:Y:S01]  /*1d540*/  STL.64 [R1+0x890], R16 ;  /* 0x0008901001007387 */ /* 0x0001e20000100a00 */
[----:B------:R2:W-:Y:S03]  /*1d550*/  STL.64 [R1+0x898], R18 ;  /* 0x0008981201007387 */ /* 0x0005e60000100a00 */
[----:B0-----:R-:W2:Y:S02]  /*1d560*/  LDL.LU.64 R16, [R1+0x3848] ;  /* 0x0038480001107983 */ /* 0x001ea40000300a00 */
        /* <DEDUP_REMOVED lines=32> */
[----:B------:R-:W-:Y:S01]  /*1d770*/  STL.64 [R1+0x840], R16 ;  /* 0x0008401001007387 */ /* 0x000fe20000100a00 */
[----:B------:R0:W-:Y:S03]  /*1d780*/  STL.64 [R1+0x848], R18 ;  /* 0x0008481201007387 */ /* 0x0001e60000100a00 */
[----:B0-----:R-:W2:Y:S01]  /*1d790*/  LDL.LU.64 R18, [R1+0x37d0] ;  /* 0x0037d00001127983 */ /* 0x001ea20000300a00 */
[----:B------:R-:W2:Y:S01]  /*1d7a0*/  LDL.LU.64 R16, [R1+0x37c8] ;  /* 0x0037c80001107983 */ /* 0x000ea20000300a00 */
[C---:B----4-:R-:W-:Y:S08]  /*1d7b0*/  HMMA.16816.F32.BF16 R8, R24.reuse, R12, R8 ;  /* 0x0000000c1808723c */ /* 0x050ff00000041808 */
[----:B--2---:R-:W-:Y:S01]  /*1d7c0*/  HMMA.16816.F32.BF16 R20, R24, R16, R20 ;  /* 0x000000101814723c */ /* 0x004fe20000041814 */
[----:B------:R-:W-:Y:S01]  /*1d7d0*/  STL.64 [R1+0x3728], R18 ;  /* 0x0037281201007387 */ /* 0x000fe20000100a00 */
[----:B------:R0:W-:Y:S05]  /*1d7e0*/  STL.64 [R1+0x3720], R16 ;  /* 0x0037201001007387 */ /* 0x0001ea0000100a00 */
[----:B0-----:R-:W-:-:S02]  /*1d7f0*/  IMAD.MOV.U32 R16, RZ, RZ, R14 ;  /* 0x000000ffff107224 */ /* 0x001fc400078e000e */
[----:B------:R-:W-:Y:S11]  /*1d800*/  IMAD.MOV.U32 R17, RZ, RZ, R7 ;  /* 0x000000ffff117224 */ /* 0x000ff600078e0007 */
[----:B------:R-:W-:Y:S03]  /*1d810*/  @!UPT UIADD3 URZ, URZ, URZ, URZ ;  /* 0x0000003f3f3ff290 */ /* 0x000fe6000fffe03f */
[----:B------:R0:W-:Y:S01]  /*1d820*/  STL.64 [R1+0x830], R20 ;  /* 0x0008301401007387 */ /* 0x0001e20000100a00 */
[----:B------:R1:W-:Y:S03]  /*1d830*/  STL.64 [R1+0x838], R22 ;  /* 0x0008381601007387 */ /* 0x0003e60000100a00 */
[----:B0-----:R-:W2:Y:S01]  /*1d840*/  LDL.LU.64 R20, [R1+0x130] ;  /* 0x0001300001147983 */ /* 0x001ea20000300a00 */
[----:B-1----:R-:W2:Y:S02]  /*1d850*/  LDL.LU.64 R22, [R1+0x138] ;  /* 0x0001380001167983 */ /* 0x002ea40000300a00 */
[----:B------:R-:W-:Y:S02]  /*1d860*/  STL.64 [R1+0x37a8], R16 ;  /* 0x0037a81001007387 */ /* 0x000fe40000100a00 */
[----:B------:R0:W-:Y:S01]  /*1d870*/  STL.64 [R1+0x820], R8 ;  /* 0x0008200801007387 */ /* 0x0001e20000100a00 */
[----:B------:R-:W-:Y:S04]  /*1d880*/  STL.64 [R1+0x828], R10 ;  /* 0x0008280a01007387 */ /* 0x000fe80000100a00 */
[----:B0-----:R-:W4:Y:S01]  /*1d890*/  LDL.LU.64 R8, [R1+0x37c0] ;  /* 0x0037c00001087983 */ /* 0x001f220000300a00 */
[----:B------:R-:W-:Y:S02]  /*1d8a0*/  STL [R1+0x3704], R12 ;  /* 0x0037040c01007387 */ /* 0x000fe40000100800 */
[----:B------:R0:W-:Y:S02]  /*1d8b0*/  STL [R1+0x3700], R13 ;  /* 0x0037000d01007387 */ /* 0x0001e40000100800 */
[----:B0-----:R-:W2:Y:S04]  /*1d8c0*/  LDL.64 R12, [R1+0x90] ;  /* 0x00009000010c7983 */ /* 0x001ea80000100a00 */
[----:B--2---:R0:W-:Y:S04]  /*1d8d0*/  STL.64 [R1+0x37a0], R12 ;  /* 0x0037a00c01007387 */ /* 0x0041e80000100a00 */
[----:B0-----:R-:W4:Y:S01]  /*1d8e0*/  LDL.LU.64 R12, [R1+0x810] ;  /* 0x00081000010c7983 */ /* 0x001f220000300a00 */
[----:B------:R-:W4:Y:S02]  /*1d8f0*/  LDL.LU.64 R14, [R1+0x818] ;  /* 0x00081800010e7983 */ /* 0x000f240000300a00 */
[C---:B----4-:R-:W-:Y:S11]  /*1d900*/  HMMA.16816.F32.BF16 R12, R24.reuse, R8, R12 ;  /* 0x00000008180c723c */ /* 0x050ff6000004180c */
[----:B------:R-:W-:Y:S11]  /*1d910*/  @!UPT UIADD3 URZ, URZ, URZ, URZ ;  /* 0x0000003f3f3ff290 */ /* 0x000ff6000fffe03f */
[----:B------:R-:W-:Y:S01]  /*1d920*/  @!UPT UIADD3 URZ, URZ, URZ, URZ ;  /* 0x0000003f3f3ff290 */ /* 0x000fe2000fffe03f */
[----:B------:R0:W-:Y:S01]  /*1d930*/  STL.64 [R1+0x810], R12 ;  /* 0x0008100c01007387 */ /* 0x0001e20000100a00 */
[----:B------:R1:W-:Y:S03]  /*1d940*/  STL.64 [R1+0x818], R14 ;  /* 0x0008180e01007387 */ /* 0x0003e60000100a00 */
[----:B0-----:R-:W2:Y:S01]  /*1d950*/  LDL.LU.64 R12, [R1+0xca0] ;  /* 0x000ca000010c7983 */ /* 0x001ea20000300a00 */
[----:B-1----:R-:W4:Y:S02]  /*1d960*/  LDL.LU.64 R14, [R1+0xca8] ;  /* 0x000ca800010e7983 */ /* 0x002f240000300a00 */
[----:B------:R-:W-:Y:S02]  /*1d970*/  IMAD.MOV.U32 R16, RZ, RZ, R3 ;  /* 0x000000ffff107224 */ /* 0x000fe400078e0003 */
[----:B------:R-:W-:Y:S01]  /*1d980*/  IMAD.MOV.U32 R17, RZ, RZ, R0 ;  /* 0x000000ffff117224 */ /* 0x000fe200078e0000 */
[----:B----4-:R-:W-:Y:S01]  /*1d990*/  STL.64 [R1+0x37b8], R14 ;  /* 0x0037b80e01007387 */ /* 0x010fe20000100a00 */
[----:B--2---:R0:W-:Y:S03]  /*1d9a0*/  STL.64 [R1+0x37b0], R12 ;  /* 0x0037b00c01007387 */ /* 0x0041e60000100a00 */
[----:B0-----:R-:W2:Y:S01]  /*1d9b0*/  LDL.LU.64 R12, [R1+0xcb0] ;  /* 0x000cb000010c7983 */ /* 0x001ea20000300a00 */
[----:B------:R-:W2:Y:S02]  /*1d9c0*/  LDL.LU.64 R14, [R1+0xcb8] ;  /* 0x000cb800010e7983 */ /* 0x000ea40000300a00 */
[----:B------:R-:W-:Y:S02]  /*1d9d0*/  STL [R1+0x36f8], R8 ;  /* 0x0036f80801007387 */ /* 0x000fe40000100800 */
[----:B------:R0:W-:Y:S02]  /*1d9e0*/  STL [R1+0x36f4], R9 ;  /* 0x0036f40901007387 */ /* 0x0001e40000100800 */
[----:B0-----:R-:W-:Y:S01]  /*1d9f0*/  HMMA.16816.F32.BF16 R8, R24, R4, R20 ;  /* 0x000000041808723c */ /* 0x001fe20000041814 */
[----:B---3--:R-:W-:Y:S04]  /*1da00*/  LDSM.16.MT88.4 R20, [R2+0x8100] ;  /* 0x008100000214783b */ /* 0x008fe80000004200 */
[----:B------:R-:W0:Y:S04]  /*1da10*/  LDSM.16.MT88.4 R24, [R2+0x8180] ;  /* 0x008180000218783b */ /* 0x000e280000004200 */
[----:B------:R-:W-:Y:S01]  /*1da20*/  STL [R1+0x36f0], R4 ;  /* 0x0036f00401007387 */ /* 0x000fe20000100800 */
[----:B------:R1:W-:Y:S11]  /*1da30*/  STL [R1+0x36ec], R5 ;  /* 0x0036ec0501007387 */ /* 0x0003f60000100800 */
[----:B------:R-:W-:Y:S02]  /*1da40*/  @!UPT UIADD3 URZ, URZ, URZ, URZ ;  /* 0x0000003f3f3ff290 */ /* 0x000fe4000fffe03f */
[----:B------:R3:W-:Y:S01]  /*1da50*/  STL.64 [R1+0x130], R8 ;  /* 0x0001300801007387 */ /* 0x0007e20000100a00 */
[----:B------:R4:W-:Y:S02]  /*1da60*/  STL.64 [R1+0x138], R10 ;  /* 0x0001380a01007387 */ /* 0x0009e40000100a00 */
[----:B-1----:R-:W2:Y:S02]  /*1da70*/  LDL.LU.64 R4, [R1+0xc90] ;  /* 0x000c900001047983 */ /* 0x002ea40000300a00 */
[----:B------:R-:W2:Y:S01]  /*1da80*/  LDL.LU.64 R6, [R1+0xc98] ;  /* 0x000c980001067983 */ /* 0x000ea20000300a00 */
[----:B---3--:R-:W3:Y:S01]  /*1da90*/  LDL.LU.64 R8, [R1+0xc80] ;  /* 0x000c800001087983 */ /* 0x008ee20000300a00 */
[----:B----4-:R-:W3:Y:S03]  /*1daa0*/  LDL.LU.64 R10, [R1+0xc88] ;  /* 0x000c8800010a7983 */ /* 0x010ee60000300a00 */
[----:B0-----:R-:W-:Y:S01]  /*1dab0*/  STL [R1+0x3708], R25 ;  /* 0x0037081901007387 */ /* 0x001fe20000100800 */
[----:B------:R-:W-:Y:S02]  /*1dac0*/  STL [R1+0x36fc], R26 ;  /* 0x0036fc1a01007387 */ /* 0x000fe40000100800 */
[----:B------:R-:W-:Y:S02]  /*1dad0*/  STL [R1+0x36e8], R27 ;  /* 0x0036e81b01007387 */ /* 0x000fe40000100800 */
[----:B------:R0:W-:Y:S02]  /*1dae0*/  STL [R1+0x3770], R24 ;  /* 0x0037701801007387 */ /* 0x0001e40000100800 */
[----:B0-----:R-:W3:Y:S01]  /*1daf0*/  LDL.64 R24, [R1+0x80] ;  /* 0x0000800001187983 */ /* 0x001ee20000100a00 */
[C---:B--2---:R-:W-:Y:S03]  /*1db00*/  HMMA.16816.F32.BF16 R16, R20.reuse, R16, R12 ;  /* 0x000000101410723c */ /* 0x044fe6000004180c */
[----:B------:R-:W2:Y:S01]  /*1db10*/  LDL.LU.64 R14, [R1+0x37b8] ;  /* 0x0037b800010e7983 */ /* 0x000ea20000300a00 */
[----:B------:R-:W2:Y:S11]  /*1db20*/  LDL.LU.64 R12, [R1+0x37b0] ;  /* 0x0037b000010c7983 */ /* 0x000eb60000300a00 */
[----:B------:R-:W-:Y:S08]  /*1db30*/  @!UPT UIADD3 URZ, URZ, URZ, URZ ;  /* 0x0000003f3f3ff290 */ /* 0x000ff0000fffe03f */
[----:B------:R0:W-:Y:S01]  /*1db40*/  STL.64 [R1+0xcb0], R16 ;  /* 0x000cb01001007387 */ /* 0x0001e20000100a00 */
[----:B------:R2:W-:Y:S03]  /*1db50*/  STL.64 [R1+0xcb8], R18 ;  /* 0x000cb81201007387 */ /* 0x0005e60000100a00 */
[----:B0-----:R-:W2:Y:S02]  /*1db60*/  LDL.LU.64 R16, [R1+0x37a8] ;  /* 0x0037a80001107983 */ /* 0x001ea40000300a00 */
[----:B--2---:R-:W-:Y:S02]  /*1db70*/  HMMA.16816.F32.BF16 R16, R20, R16, R12 ;  /* 0x000000101410723c */ /* 0x004fe4000004180c */
[----:B------:R-:W2:Y:S11]  /*1db80*/  LDL.LU.64 R12, [R1+0x37a0] ;  /* 0x0037a000010c7983 */ /* 0x000eb60000300a00 */
[----:B------:R-:W-:Y:S10]  /*1db90*/  @!UPT UIADD3 URZ, URZ, URZ, URZ ;  /* 0x0000003f3f3ff290 */ /* 0x000ff4000fffe03f */
[----:B------:R0:W-:Y:S01]  /*1dba0*/  STL.64 [R1+0xca0], R16 ;  /* 0x000ca01001007387 */ /* 0x0001e20000100a00 */
[----:B------:R-:W-:Y:S03]  /*1dbb0*/  STL.64 [R1+0xca8], R18 ;  /* 0x000ca81201007387 */ /* 0x000fe60000100a00 */
[----:B0-----:R-:W4:Y:S04]  /*1dbc0*/  LDL.64 R16, [R1] ;  /* 0x0000000001107983 */ /* 0x001f280000100a00 */
[----:B----4-:R0:W-:Y:S04]  /*1dbd0*/  STL.64 [R1+0x3740], R16 ;  /* 0x0037401001007387 */ /* 0x0101e80000100a00 */
[----:B0-----:R-:W4:Y:S04]  /*1dbe0*/  LDL.64 R16, [R1+0x10] ;  /* 0x0000100001107983 */ /* 0x001f280000100a00 */
[----:B----4-:R0:W-:Y:S04]  /*1dbf0*/  STL.64 [R1+0x3750], R16 ;  /* 0x0037501001007387 */ /* 0x0101e80000100a00 */
[----:B0-----:R-:W4:Y:S04]  /*1dc00*/  LDL.64 R16, [R1+0x20] ;  /* 0x0000200001107983 */ /* 0x001f280000100a00 */
[----:B----4-:R0:W-:Y:S04]  /*1dc10*/  STL.64 [R1+0x3760], R16 ;  /* 0x0037601001007387 */ /* 0x0101e80000100a00 */
[----:B0-----:R-:W4:Y:S01]  /*1dc20*/  LDL.64 R16, [R1+0x30] ;  /* 0x0000300001107983 */ /* 0x001f220000100a00 */
[----:B--2---:R-:W-:-:S03]  /*1dc30*/  IMAD.MOV.U32 R0, RZ, RZ, R13 ;  /* 0x000000ffff007224 */ /* 0x004fc600078e000d */
[----:B----4-:R0:W-:Y:S02]  /*1dc40*/  STL.64 [R1+0x3778], R16 ;  /* 0x0037781001007387 */ /* 0x0101e40000100a00 */
[C---:B0-----:R-:W-:Y:S11]  /*1dc50*/  HMMA.16816.F32.BF16 R16, R20.reuse, R12, R4 ;  /* 0x0000000c1410723c */ /* 0x041ff60000041804 */
[----:B------:R-:W-:Y:S11]  /*1dc60*/  @!UPT UIADD3 URZ, URZ, URZ, URZ ;  /* 0x0000003f3f3ff290 */ /* 0x000ff6000fffe03f */
[----:B------:R-:W-:Y:S01]  /*1dc70*/  @!UPT UIADD3 URZ, URZ, URZ, URZ ;  /* 0x0000003f3f3ff290 */ /* 0x000fe2000fffe03f */
[----:B------:R-:W-:Y:S01]  /*1dc80*/  STL.64 [R1+0xc90], R16 ;  /* 0x000c901001007387 */ /* 0x000fe20000100a00 */
[----:B------:R3:W-:Y:S02]  /*1dc90*/  STL.64 [R1+0xc98], R18 ;  /* 0x000c981201007387 */ /* 0x0007e40000100a00 */
[C---:B---3--:R-:W-:Y:S01]  /*1dca0*/  HMMA.16816.F32.BF16 R16, R20.reuse, R24, R8 ;  /* 0x000000181410723c */ /* 0x048fe20000041808 */
[----:B------:R-:W-:Y:S02]  /*1dcb0*/  IMAD.MOV.U32 R6, RZ, RZ, R12 ;  /* 0x000000ffff067224 */ /* 0x000fe400078e000c */
[----:B------:R-:W2:Y:S01]  /*1dcc0*/  LDL.LU.64 R12, [R1+0xc70] ;  /* 0x000c7000010c7983 */ /* 0x000ea20000300a00 */
[----:B------:R-:W2:Y:S11]  /*1dcd0*/  LDL.LU.64 R14, [R1+0xc78] ;  /* 0x000c7800010e7983 */ /* 0x000eb60000300a00 */
[----:B------:R-:W-:Y:S08]  /*1dce0*/  @!UPT UIADD3 URZ, URZ, URZ, URZ ;  /* 0x0000003f3f3ff290 */ /* 0x000ff0000fffe03f */
[----:B------:R0:W-:Y:S01]  /*1dcf0*/  STL.64 [R1+0xc80], R16 ;  /* 0x000c801001007387 */ /* 0x0001e20000100a00 */
[----:B------:R1:W-:Y:S03]  /*1dd00*/  STL.64 [R1+0xc88], R18 ;  /* 0x000c881201007387 */ /* 0x0003e60000100a00 */
[----:B0-----:R-:W3:Y:S01]  /*1dd10*/  LDL.LU.64 R16, [R1+0xc50] ;  /* 0x000c500001107983 */ /* 0x001ee20000300a00 */
[----:B-1----:R-:W4:Y:S02]  /*1dd20*/  LDL.LU.64 R18, [R1+0xc58] ;  /* 0x000c580001127983 */ /* 0x002f240000300a00 */
[----:B------:R-:W-:Y:S02]  /*1dd30*/  IMAD.MOV.U32 R10, RZ, RZ, R24 ;  /* 0x000000ffff0a7224 */ /* 0x000fe400078e0018 */
[----:B------:R-:W-:Y:S01]  /*1dd40*/  IMAD.MOV.U32 R7, RZ, RZ, R25 ;  /* 0x000000ffff077224 */ /* 0x000fe200078e0019 */
[----:B----4-:R-:W-:Y:S01]  /*1dd50*/  STL.64 [R1+0x3788], R18 ;  /* 0x0037881201007387 */ /* 0x010fe20000100a00 */
[----:B---3--:R0:W-:Y:S03]  /*1dd60*/  STL.64 [R1+0x3780], R16 ;  /* 0x0037801001007387 */ /* 0x0081e60000100a00 */
[----:B0-----:R-:W3:Y:S01]  /*1dd70*/  LDL.64 R16, [R1+0x60] ;  /* 0x0000600001107983 */ /* 0x001ee20000100a00 */
[----:B------:R-:W4:Y:S02]  /*1dd80*/  LDL.LU.64 R24, [R1+0xc40] ;  /* 0x000c400001187983 */ /* 0x000f240000300a00 */
[----:B------:R-:W2:Y:S02]  /*1dd90*/  LDL.LU.64 R26, [R1+0xc48] ;  /* 0x000c4800011a7983 */ /* 0x000ea40000300a00 */
[----:B--2---:R-:W-:Y:S01]  /*1dda0*/  STL.64 [R1+0x3798], R26 ;  /* 0x0037981a01007387 */ /* 0x004fe20000100a00 */
[----:B----4-:R0:W-:Y:S03]  /*1ddb0*/  STL.64 [R1+0x3790], R24 ;  /* 0x0037901801007387 */ /* 0x0101e60000100a00 */
[----:B0-----:R-:W2:Y:S01]  /*1ddc0*/  LDL.LU.64 R24, [R1+0xc60] ;  /* 0x000c600001187983 */ /* 0x001ea20000300a00 */
[----:B------:R-:W2:Y:S02]  /*1ddd0*/  LDL.LU.64 R26, [R1+0xc68] ;  /* 0x000c6800011a7983 */ /* 0x000ea40000300a00 */
[----:B------:R-:W-:Y:S02]  /*1dde0*/  STL.64 [R1+0x3768], R6 ;  /* 0x0037680601007387 */ /* 0x000fe40000100a00 */
[----:B------:R-:W4:Y:S02]  /*1ddf0*/  LDL.64 R4, [R1+0x70] ;  /* 0x0000700001047983 */ /* 0x000f240000100a00 */
[----:B---3--:R-:W-:Y:S01]  /*1de00*/  IMAD.MOV.U32 R28, RZ, RZ, R16 ;  /* 0x000000ffff1c7224 */ /* 0x008fe200078e0010 */
[C---:B----4-:R-:W-:Y:S08]  /*1de10*/  HMMA.16816.F32.BF16 R12, R20.reuse, R4, R12 ;  /* 0x00000004140c723c */ /* 0x050ff0000004180c */
[C---:B--2---:R-:W-:Y:S01]  /*1de20*/  HMMA.16816.F32.BF16 R24, R20.reuse, R16, R24 ;  /* 0x000000101418723c */ /* 0x044fe20000041818 */
[----:B------:R-:W-:Y:S11]  /*1de30*/  IMAD.MOV.U32 R11, RZ, RZ, R5 ;  /* 0x000000ffff0b7224 */ /* 0x000ff600078e0005 */
[----:B------:R-:W-:Y:S03]  /*1de40*/  @!UPT UIADD3 URZ, URZ, URZ, URZ ;  /* 0x0000003f3f3ff290 */ /* 0x000fe6000fffe03f */
[----:B------:R-:W-:Y:S01]  /*1de50*/  STL.64 [R1+0xc70], R12 ;  /* 0x000c700c01007387 */ /* 0x000fe20000100a00 */
[----:B------:R0:W-:Y:S02]  /*1de60*/  STL.64 [R1+0xc78], R14 ;  /* 0x000c780e01007387 */ /* 0x0001e40000100a00 */
[----:B0-----:R-:W-:Y:S02]  /*1de70*/  IMAD.MOV.U32 R14, RZ, RZ, R4 ;  /* 0x000000ffff0e7224 */ /* 0x001fe400078e0004 */
[----:B------:R-:W2:Y:S01]  /*1de80*/  LDL.LU.64 R4, [R1+0xc30] ;  /* 0x000c300001047983 */ /* 0x000ea20000300a00 */
[----:B------:R-:W2:Y:S02]  /*1de90*/  LDL.LU.64 R6, [R1+0xc38] ;  /* 0x000c380001067983 */ /* 0x000ea40000300a00 */
[----:B------:R-:W-:Y:S02]  /*1dea0*/  STL.64 [R1+0x3758], R10 ;  /* 0x0037580a01007387 */ /* 0x000fe40000100a00 */
[----:B------:R-:W3:Y:S01]  /*1deb0*/  LDL.64 R8, [R1+0x50] ;  /* 0x0000500001087983 */ /* 0x000ee20000100a00 */
[----:B------:R-:W-:Y:S01]  /*1dec0*/  STL.64 [R1+0xc60], R24 ;  /* 0x000c601801007387 */ /* 0x000fe20000100a00 */
[----:B------:R0:W-:Y:S02]  /*1ded0*/  STL.64 [R1+0xc68], R26 ;  /* 0x000c681a01007387 */ /* 0x0001e40000100a00 */
[----:B------:R-:W-:Y:S01]  /*1dee0*/  IMAD.MOV.U32 R15, RZ, RZ, R17 ;  /* 0x000000ffff0f7224 */ /* 0x000fe200078e0011 */
[----:B0-----:R-:W4:Y:S01]  /*1def0*/  LDL.LU.64 R26, [R1+0x3798] ;  /* 0x00379800011a7983 */ /* 0x001f220000300a00 */
[----:B------:R-:W4:Y:S02]  /*1df00*/  LDL.LU.64 R24, [R1+0x3790] ;  /* 0x0037900001187983 */ /* 0x000f240000300a00 */
[----:B------:R-:W3:Y:S02]  /*1df10*/  LDL.LU.64 R18, [R1+0x3788] ;  /* 0x0037880001127983 */ /* 0x000ee40000300a00 */
[----:B------:R-:W3:Y:S01]  /*1df20*/  LDL.LU.64 R16, [R1+0x3780] ;  /* 0x0037800001107983 */ /* 0x000ee20000300a00 */
[----:B------:R-:W-:Y:S01]  /*1df30*/  STL.64 [R1+0x3748], R14 ;  /* 0x0037480e01007387 */ /* 0x000fe20000100a00 */
[----:B------:R-:W4:Y:S01]  /*1df40*/  LDL.64 R12, [R1+0x40] ;  /* 0x00004000010c7983 */ /* 0x000f220000100a00 */
[C---:B---3--:R-:W-:Y:S11]  /*1df50*/  HMMA.16816.F32.BF16 R16, R20.reuse, R8, R16 ;  /* 0x000000081410723c */ /* 0x048ff60000041810 */
[----:B------:R-:W-:Y:S11]  /*1df60*/  @!UPT UIADD3 URZ, URZ, URZ, URZ ;  /* 0x0000003f3f3ff290 */ /* 0x000ff6000fffe03f */
[----:B------:R-:W-:Y:S01]  /*1df70*/  @!UPT UIADD3 URZ, URZ, URZ, URZ ;  /* 0x0000003f3f3ff290 */ /* 0x000fe2000fffe03f */
[----:B------:R0:W-:Y:S01]  /*1df80*/  STL.64 [R1+0xc50], R16 ;  /* 0x000c501001007387 */ /* 0x0001e20000100a00 */
[----:B------:R-:W-:Y:S03]  /*1df90*/  STL.64 [R1+0xc58], R18 ;  /* 0x000c581201007387 */ /* 0x000fe60000100a00 */
[----:B0-----:R-:W2:Y:S01]  /*1dfa0*/  LDL.LU.64 R16, [R1+0x3778] ;  /* 0x0037780001107983 */ /* 0x001ea20000300a00 */
[C---:B----4-:R-:W-:Y:S01]  /*1dfb0*/  HMMA.16816.F32.BF16 R24, R20.reuse, R12, R24 ;  /* 0x0000000c1418723c */ /* 0x050fe20000041818 */
[----:B------:R-:W-:Y:S02]  /*1dfc0*/  IMAD.MOV.U32 R3, RZ, RZ, R8 ;  /* 0x000000ffff037224 */ /* 0x000fe400078e0008 */
[----:B------:R-:W-:Y:S02]  /*1dfd0*/  IMAD.MOV.U32 R2, RZ, RZ, R9 ;  /* 0x000000ffff027224 */ /* 0x000fe400078e0009 */
[----:B------:R-:W3:Y:S01]  /*1dfe0*/  LDL.LU.64 R8, [R1+0xc20] ;  /* 0x000c200001087983 */ /* 0x000ee20000300a00 */
[----:B------:R-:W3:Y:S02]  /*1dff0*/  LDL.LU.64 R10, [R1+0xc28] ;  /* 0x000c2800010a7983 */ /* 0x000ee40000300a00 */
[----:B------:R-:W-:Y:S11]  /*1e000*/  IMAD.MOV.U32 R29, RZ, RZ, R13 ;  /* 0x000000ffff1d7224 */ /* 0x000ff600078e000d */
[----:B------:R-:W-:Y:S04]  /*1e010*/  @!UPT UIADD3 URZ, URZ, URZ, URZ ;  /* 0x0000003f3f3ff290 */ /* 0x000fe8000fffe03f */
[----:B------:R0:W-:Y:S01]  /*1e020*/  STL.64 [R1+0xc40], R24 ;  /* 0x000c401801007387 */ /* 0x0001e20000100a00 */
[----:B------:R1:W-:Y:S03]  /*1e030*/  STL.64 [R1+0xc48], R26 ;  /* 0x000c481a01007387 */ /* 0x0003e60000100a00 */
[----:B0-----:R-:W4:Y:S01]  /*1e040*/  LDL.LU R24, [R1+0x3770] ;  /* 0x0037700001187983 */ /* 0x001f220000300800 */
[----:B-1----:R-:W-:Y:S02]  /*1e050*/  IMAD.MOV.U32 R27, RZ, RZ, R12 ;  /* 0x000000ffff1b7224 */ /* 0x002fe400078e000c */
[----:B------:R-:W3:Y:S02]  /*1e060*/  LDL.LU.64 R12, [R1+0xc10] ;  /* 0x000c1000010c7983 */ /* 0x000ee40000300a00 */
[----:B------:R-:W3:Y:S01]  /*1e070*/  LDL.LU.64 R14, [R1+0xc18] ;  /* 0x000c1800010e7983 */ /* 0x000ee20000300a00 */
[C---:B--2---:R-:W-:Y:S11]  /*1e080*/  HMMA.16816.F32.BF16 R4, R20.reuse, R16, R4 ;  /* 0x000000101404723c */ /* 0x044ff60000041804 */
[----:B------:R-:W-:Y:S11]  /*1e090*/  @!UPT UIADD3 URZ, URZ, URZ, URZ ;  /* 0x0000003f3f3ff290 */ /* 0x000ff6000fffe03f */
[----:B------:R-:W-:Y:S01]  /*1e0a0*/  @!UPT UIADD3 URZ, URZ, URZ, URZ ;  /* 0x0000003f3f3ff290 */ /* 0x000fe2000fffe03f */
[----:B------:R-:W-:Y:S01]  /*1e0b0*/  STL.64 [R1+0xc30], R4 ;  /* 0x000c300401007387 */ /* 0x000fe20000100a00 */
[----:B------:R0:W-:Y:S03]  /*1e0c0*/  STL.64 [R1+0xc38], R6 ;  /* 0x000c380601007387 */ /* 0x0001e60000100a00 */
[----:B0-----:R-:W2:Y:S01]  /*1e0d0*/  LDL.LU.64 R6, [R1+0x3768] ;  /* 0x0037680001067983 */ /* 0x001ea20000300a00 */
[----:B------:R-:W-:Y:S02]  /*1e0e0*/  IMAD.MOV.U32 R4, RZ, RZ, R16 ;  /* 0x000000ffff047224 */ /* 0x000fe400078e0010 */
[----:B------:R-:W-:Y:S02]  /*1e0f0*/  IMAD.MOV.U32 R5, RZ, RZ, R17 ;  /* 0x000000ffff057224 */ /* 0x000fe400078e0011 */
[----:B------:R-:W3:Y:S04]  /*1e100*/  LDL.LU.64 R16, [R1+0x3760] ;  /* 0x0037600001107983 */ /* 0x000ee80000300a00 */
[----:B--2---:R-:W-:Y:S01]  /*1e110*/  STL.64 [R1+0x3718], R6 ;  /* 0x0037180601007387 */ /* 0x004fe20000100a00 */
[----:B------:R0:W-:Y:S03]  /*1e120*/  STL.64 [R1+0x3710], R4 ;  /* 0x0037100401007387 */ /* 0x0001e60000100a00 */
[----:B0-----:R-:W2:Y:S01]  /*1e130*/  LDL.LU.64 R4, [R1+0xbf0] ;  /* 0x000bf00001047983 */ /* 0x001ea20000300a00 */
[----:B------:R-:W2:Y:S01]  /*1e140*/  LDL.LU.64 R6, [R1+0xbf8] ;  /* 0x000bf80001067983 */ /* 0x000ea20000300a00 */
[C---:B---3--:R-:W-:Y:S02]  /*1e150*/  HMMA.16816.F32.BF16 R8, R20.reuse, R16, R8 ;  /* 0x000000101408723c */ /* 0x048fe40000041808 */
[----:B--2---:R-:W-:Y:S01]  /*1e160*/  STL.64 [R1+0x3738], R6 ;  /* 0x0037380601007387 */ /* 0x004fe20000100a00 */
[----:B------:R0:W-:Y:S03]  /*1e170*/  STL.64 [R1+0x3730], R4 ;  /* 0x0037300401007387 */ /* 0x0001e60000100a00 */
[----:B0-----:R-:W2:Y:S01]  /*1e180*/  LDL.LU.64 R4, [R1+0xc00] ;  /* 0x000c000001047983 */ /* 0x001ea20000300a00 */
[----:B------:R-:W2:Y:S11]  /*1e190*/  LDL.LU.64 R6, [R1+0xc08] ;  /* 0x000c080001067983 */ /* 0x000eb60000300a00 */
[----:B------:R-:W-:Y:S05]  /*1e1a0*/  @!UPT UIADD3 URZ, URZ, URZ, URZ ;  /* 0x0000003f3f3ff290 */ /* 0x000fea000fffe03f */
[----:B------:R0:W-:Y:S02]  /*1e1b0*/  STL.64 [R1+0xc20], R8 ;  /* 0x000c200801007387 */ /* 0x0001e40000100a00 */
[----:B------:R1:W-:Y:S02]  /*1e1c0*/  STL.64 [R1+0xc28], R10 ;  /* 0x000c280a01007387 */ /* 0x0003e40000100a00 */
[----:B0-----:R-:W-:Y:S01]  /*1e1d0*/  IMAD.MOV.U32 R8, RZ, RZ, R16 ;  /* 0x000000ffff087224 */ /* 0x001fe200078e0010 */
[----:B-1----:R-:W3:Y:S01]  /*1e1e0*/  LDL.LU.64 R10, [R1+0x3758] ;  /* 0x00375800010a7983 */ /* 0x002ee20000300a00 */
[----:B------:R-:W-:Y:S02]  /*1e1f0*/  IMAD.MOV.U32 R9, RZ, RZ, R17 ;  /* 0x000000ffff097224 */ /* 0x000fe400078e0011 */
[----:B------:R-:W2:Y:S02]  /*1e200*/  LDL.LU.64 R16, [R1+0x3750] ;  /* 0x0037500001107983 */ /* 0x000ea40000300a00 */
[C---:B--2---:R-:W-:Y:S01]  /*1e210*/  HMMA.16816.F32.BF16 R12, R20.reuse, R16, R12 ;  /* 0x00000010140c723c */ /* 0x044fe2000004180c */
[----:B------:R-:W-:Y:S11]  /*1e220*/  IMAD.MOV.U32 R26, RZ, RZ, R17 ;  /* 0x000000ffff1a7224 */ /* 0x000ff600078e0011 */
[----:B------:R-:W-:Y:S11]  /*1e230*/  @!UPT UIADD3 URZ, URZ, URZ, URZ ;  /* 0x0000003f3f3ff290 */ /* 0x000ff6000fffe03f */
[----:B------:R0:W-:Y:S01]  /*1e240*/  STL.64 [R1+0xc10], R12 ;  /* 0x000c100c01007387 */ /* 0x0001e20000100a00 */
[----:B------:R1:W-:Y:S02]  /*1e250*/  STL.64 [R1+0xc18], R14 ;  /* 0x000c180e01007387 */ /* 0x0003e40000100a00 */
[----:B0-----:R-:W-:Y:S01]  /*1e260*/  IMAD.MOV.U32 R13, RZ, RZ, R16 ;  /* 0x000000ffff0d7224 */ /* 0x001fe200078e0010 */
[----:B-1----:R-:W2:Y:S01]  /*1e270*/  LDL.LU.64 R14, [R1+0x3748] ;  /* 0x00374800010e7983 */ /* 0x002ea20000300a00 */
[----:B------:R-:W2:Y:S02]  /*1e280*/  LDL.LU.64 R16, [R1+0x3740] ;  /* 0x0037400001107983 */ /* 0x000ea40000300a00 */
[C---:B--2---:R-:W-:Y:S01]  /*1e290*/  HMMA.16816.F32.BF16 R4, R20.reuse, R16, R4 ;  /* 0x000000101404723c */ /* 0x044fe20000041804 */
[----:B------:R-:W-:Y:S02]  /*1e2a0*/  IMAD.MOV.U32 R25, RZ, RZ, R16 ;  /* 0x000000ffff197224 */ /* 0x000fe400078e0010 */
[----:B------:R-:W-:Y:S11]  /*1e2b0*/  IMAD.MOV.U32 R12, RZ, RZ, R17 ;  /* 0x000000ffff0c7224 */ /* 0x000ff600078e0011 */
[----:B------:R-:W-:Y:S09]  /*1e2c0*/  @!UPT UIADD3 URZ, URZ, URZ, URZ ;  /* 0x0000003f3f3ff290 */ /* 0x000ff2000fffe03f */
[----:B------:R-:W-:Y:S01]  /*1e2d0*/  STL.64 [R1+0xc00], R4 ;  /* 0x000c000401007387 */ /* 0x000fe20000100a00 */
[----:B------:R0:W-:Y:S03]  /*1e2e0*/  STL.64 [R1+0xc08], R6 ;  /* 0x000c080601007387 */ /* 0x0001e60000100a00 */
[----:B0-----:R-:W2:Y:S01]  /*1e2f0*/  LDL.LU.64 R6, [R1+0x3738] ;  /* 0x0037380001067983 */ /* 0x001ea20000300a00 */
[----:B------:R-:W2:Y:S02]  /*1e300*/  LDL.LU.64 R4, [R1+0x3730] ;  /* 0x0037300001047983 */ /* 0x000ea40000300a00 */
[----:B------:R-:W2:Y:S02]  /*1e310*/  LDL.LU.64 R18, [R1+0x3728] ;  /* 0x0037280001127983 */ /* 0x000ea40000300a00 */
[----:B------:R-:W2:Y:S02]  /*1e320*/  LDL.LU.64 R16, [R1+0x3720] ;  /* 0x0037200001107983 */ /* 0x000ea40000300a00 */
[----:B--2---:R-:W-:Y:S11]  /*1e330*/  HMMA.16816.F32.BF16 R4, R20, R16, R4 ;  /* 0x000000101404723c */ /* 0x004ff60000041804 */
[----:B------:R-:W-:Y:S11]  /*1e340*/  @!UPT UIADD3 URZ, URZ, URZ, URZ ;  /* 0x0000003f3f3ff290 */ /* 0x000ff6000fffe03f */
[----:B------:R-:W-:Y:S01]  /*1e350*/  @!UPT UIADD3 URZ, URZ, URZ, URZ ;  /* 0x0000003f3f3ff290 */ /* 0x000fe2000fffe03f */
[----:B------:R-:W-:Y:S01]  /*1e360*/  STL.64 [R1+0xbf0], R4 ;  /* 0x000bf00401007387 */ /* 0x000fe20000100a00 */
[----:B------:R0:W-:Y:S03]  /*1e370*/  STL.64 [R1+0xbf8], R6 ;  /* 0x000bf80601007387 */ /* 0x0001e60000100a00 */
[----:B0-----:R-:W2:Y:S01]  /*1e380*/  LDL.LU.64 R6, [R1+0x3718] ;  /* 0x0037180001067983 */ /* 0x001ea20000300a00 */
[----:B------:R-:W2:Y:S02]  /*1e390*/  LDL.LU.64 R4, [R1+0x3710] ;  /* 0x0037100001047983 */ /* 0x000ea40000300a00 */
[----:B------:R-:W-:Y:S02]  /*1e3a0*/  STL.64 [R1+0x3600], R18 ;  /* 0x0036001201007387 */ /* 0x000fe40000100a00 */
[----:B------:R0:W-:Y:S02]  /*1e3b0*/  STL.64 [R1+0x35f8], R16 ;  /* 0x0035f81001007387 */ /* 0x0001e40000100a00 */
[----:B0-----:R-:W-:-:S02]  /*1e3c0*/  IMAD.MOV.U32 R16, RZ, RZ, R25 ;  /* 0x000000ffff107224 */ /* 0x001fc400078e0019 */
[----:B------:R-:W-:Y:S01]  /*1e3d0*/  IMAD.MOV.U32 R17, RZ, RZ, R12 ;  /* 0x000000ffff117224 */ /* 0x000fe200078e000c */
[----:B------:R-:W4:Y:S01]  /*1e3e0*/  LDL.LU R25, [R1+0x3708] ;  /* 0x0037080001197983 */ /* 0x000f220000300800 */
[----:B------:R-:W2:Y:S03]  /*1e3f0*/  LDL.LU R12, [R1+0x3704] ;  /* 0x00370400010c7983 */ /* 0x000ea60000300800 */
[----:B------:R0:W-:Y:S02]  /*1e400*/  STL.64 [R1+0x3610], R16 ;  /* 0x0036101001007387 */ /* 0x0001e40000100a00 */
[----:B0-----:R-:W-:Y:S02]  /*1e410*/  IMAD.MOV.U32 R16, RZ, RZ, R13 ;  /* 0x000000ffff107224 */ /* 0x001fe400078e000d */
[----:B------:R-:W-:Y:S01]  /*1e420*/  IMAD.MOV.U32 R17, RZ, RZ, R26 ;  /* 0x000000ffff117224 */ /* 0x000fe200078e001a */
[----:B------:R-:W2:Y:S01]  /*1e430*/  LDL.LU R13, [R1+0x3700] ;  /* 0x00370000010d7983 */ /* 0x000ea20000300800 */
[----:B------:R-:W4:Y:S03]  /*1e440*/  LDL.LU R26, [R1+0x36fc] ;  /* 0x0036fc00011a7983 */ /* 0x000f260000300800 */
[----:B------:R0:W-:Y:S02]  /*1e450*/  STL.64 [R1+0x3628], R16 ;  /* 0x0036281001007387 */ /* 0x0001e40000100a00 */
[----:B0-----:R-:W-:-:S02]  /*1e460*/  IMAD.MOV.U32 R16, RZ, RZ, R8 ;  /* 0x000000ffff107224 */ /* 0x001fc400078e0008 */
[----:B------:R-:W-:Y:S01]  /*1e470*/  IMAD.MOV.U32 R17, RZ, RZ, R9 ;  /* 0x000000ffff117224 */ /* 0x000fe200078e0009 */
[----:B------:R-:W2:Y:S01]  /*1e480*/  LDL.LU R8, [R1+0x36f8] ;  /* 0x0036f80001087983 */ /* 0x000ea20000300800 */
[----:B------:R-:W2:Y:S03]  /*1e490*/  LDL.LU R9, [R1+0x36f4] ;  /* 0x0036f40001097983 */ /* 0x000ea60000300800 */
[----:B------:R0:W-:Y:S04]  /*1e4a0*/  STL.64 [R1+0x3640], R16 ;  /* 0x0036401001007387 */ /* 0x0001e80000100a00 */
[----:B0-----:R-:W2:Y:S01]  /*1e4b0*/  LDL.LU.64 R16, [R1+0xbe0] ;  /* 0x000be00001107983 */ /* 0x001ea20000300a00 */
[----:B------:R-:W2:Y:S02]  /*1e4c0*/  LDL.LU.64 R18, [R1+0xbe8] ;  /* 0x000be80001127983 */ /* 0x000ea40000300a00 */
[C---:B--2---:R-:W-:Y:S11]  /*1e4d0*/  HMMA.16816.F32.BF16 R16, R20.reuse, R12, R16 ;  /* 0x0000000c1410723c */ /* 0x044ff60000041810 */
[----:B------:R-:W-:Y:S11]  /*1e4e0*/  @!UPT UIADD3 URZ, URZ, URZ, URZ ;  /* 0x0000003f3f3ff290 */ /* 0x000ff6000fffe03f */
[----:B------:R-:W-:Y:S01]  /*1e4f0*/  @!UPT UIADD3 URZ, URZ, URZ, URZ ;  /* 0x0000003f3f3ff290 */ /* 0x000fe2000fffe03f */
[----:B------:R0:W-:Y:S01]  /*1e500*/  STL.64 [R1+0xbe0], R16 ;  /* 0x000be01001007387 */ /* 0x0001e20000100a00 */
[----:B------:R-:W-:Y:S02]  /*1e510*/  STL.64 [R1+0xbe8], R18 ;  /* 0x000be81201007387 */ /* 0x000fe40000100a00 */
[----:B0-----:R-:W-:Y:S02]  /*1e520*/  IMAD.MOV.U32 R16, RZ, RZ, R4 ;  /* 0x000000ffff107224 */ /* 0x001fe400078e0004 */
[----:B------:R-:W-:Y:S01]  /*1e530*/  IMAD.MOV.U32 R17, RZ, RZ, R5 ;  /* 0x000000ffff117224 */ /* 0x000fe200078e0005 */
[----:B------:R-:W2:Y:S01]  /*1e540*/  LDL.LU R4, [R1+0x36f0] ;  /* 0x0036f00001047983 */ /* 0x000ea20000300800 */
[----:B------:R-:W2:Y:S03]  /*1e550*/  LDL.LU R5, [R1+0x36ec] ;  /* 0x0036ec0001057983 */ /* 0x000ea60000300800 */
[----:B------:R0:W-:Y:S04]  /*1e560*/  STL.64 [R1+0x3658], R16 ;  /* 0x0036581001007387 */ /* 0x0001e80000100a00 */
[----:B0-----:R-:W2:Y:S01]  /*1e570*/  LDL.LU.64 R16, [R1+0xbd0] ;  /* 0x000bd00001107983 */ /* 0x001ea20000300a00 */
[----:B------:R-:W2:Y:S02]  /*1e580*/  LDL.LU.64 R18, [R1+0xbd8] ;  /* 0x000bd80001127983 */ /* 0x000ea40000300a00 */
[----:B------:R-:W-:Y:S01]  /*1e590*/  STL.64 [R1+0x3608], R12 ;  /* 0x0036080c01007387 */ /* 0x000fe20000100a00 */
[C---:B--2---:R-:W-:Y:S11]  /*1e5a0*/  HMMA.16816.F32.BF16 R16, R20.reuse, R8, R16 ;  /* 0x000000081410723c */ /* 0x044ff60000041810 */
[----:B------:R-:W-:Y:S11]  /*1e5b0*/  @!UPT UIADD3 URZ, URZ, URZ, URZ ;  /* 0x0000003f3f3ff290 */ /* 0x000ff6000fffe03f */
[----:B------:R-:W-:Y:S01]  /*1e5c0*/  @!UPT UIADD3 URZ, URZ, URZ, URZ ;  /* 0x0000003f3f3ff290 */ /* 0x000fe2000fffe03f */
[----:B------:R0:W-:Y:S01]  /*1e5d0*/  STL.64 [R1+0xbd0], R16 ;  /* 0x000bd01001007387 */ /* 0x0001e20000100a00 */
[----:B------:R-:W-:Y:S02]  /*1e5e0*/  STL.64 [R1+0xbd8], R18 ;  /* 0x000bd81201007387 */ /* 0x000fe40000100a00 */
[----:B0-----:R-:W-:Y:S02]  /*1e5f0*/  IMAD.MOV.U32 R16, RZ, RZ, R27 ;  /* 0x000000ffff107224 */ /* 0x001fe400078e001b */
[----:B------:R-:W-:Y:S01]  /*1e600*/  IMAD.MOV.U32 R17, RZ, RZ, R29 ;  /* 0x000000ffff117224 */ /* 0x000fe200078e001d */
[----:B------:R-:W4:Y:S04]  /*1e610*/  LDL.LU R27, [R1+0x36e8] ;  /* 0x0036e800011b7983 */ /* 0x000f280000300800 */
[----:B------:R0:W-:Y:S04]  /*1e620*/  STL.64 [R1+0x3670], R16 ;  /* 0x0036701001007387 */ /* 0x0001e80000100a00 */
[----:B0-----:R-:W2:Y:S01]  /*1e630*/  LDL.LU.64 R16, [R1+0x530] ;  /* 0x0005300001107983 */ /* 0x001ea20000300a00 */
[----:B------:R-:W2:Y:S02]  /*1e640*/  LDL.LU.64 R18, [R1+0x538] ;  /* 0x0005380001127983 */ /* 0x000ea40000300a00 */
[----:B------:R-:W-:Y:S01]  /*1e650*/  STL.64 [R1+0x35f0], R8 ;  /* 0x0035f00801007387 */ /* 0x000fe20000100a00 */
[----:B--2---:R-:W-:Y:S01]  /*1e660*/  HMMA.16816.F32.BF16 R16, R20, R4, R16 ;  /* 0x000000041410723c */ /* 0x004fe20000041810 */
[----:B------:R-:W4:Y:S01]  /*1e670*/  LDL.64 R20, [R1+0xb0] ;  /* 0x0000b00001147983 */ /* 0x000f220000100a00 */
[----:B------:R-:W-:Y:S11]  /*1e680*/  STL.64 [R1+0x36e0], R4 ;  /* 0x0036e00401007387 */ /* 0x000ff60000100a00 */
[----:B------:R-:W-:Y:S10]  /*1e690*/  @!UPT UIADD3 URZ, URZ, URZ, URZ ;  /* 0x0000003f3f3ff290 */ /* 0x000ff4000fffe03f */
[----:B------:R0:W-:Y:S01]  /*1e6a0*/  STL.64 [R1+0x530], R16 ;  /* 0x0005301001007387 */ /* 0x0001e20000100a00 */
[----:B------:R-:W-:Y:S02]  /*1e6b0*/  STL.64 [R1+0x538], R18 ;  /* 0x0005381201007387 */ /* 0x000fe40000100a00 */
[----:B0-----:R-:W-:Y:S02]  /*1e6c0*/  IMAD.MOV.U32 R16, RZ, RZ, R3 ;  /* 0x000000ffff107224 */ /* 0x001fe400078e0003 */
[----:B------:R-:W-:-:S05]  /*1e6d0*/  IMAD.MOV.U32 R17, RZ, RZ, R2 ;  /* 0x000000ffff117224 */ /* 0x000fca00078e0002 */
[----:B------:R0:W-:Y:S04]  /*1e6e0*/  STL.64 [R1+0x3688], R16 ;  /* 0x0036881001007387 */ /* 0x0001e80000100a00 */
[----:B0-----:R-:W4:Y:S01]  /*1e6f0*/  LDL.LU.64 R16, [R1+0x4f0] ;  /* 0x0004f00001107983 */ /* 0x001f220000300a00 */
[----:B------:R-:W4:Y:S02]  /*1e700*/  LDL.LU.64 R18, [R1+0x4f8] ;  /* 0x0004f80001127983 */ /* 0x000f240000300a00 */
[----:B------:R-:W-:Y:S02]  /*1e710*/  IMAD.MOV.U32 R8, RZ, RZ, R28 ;  /* 0x000000ffff087224 */ /* 0x000fe400078e001c */
[----:B------:R-:W-:Y:S01]  /*1e720*/  IMAD.MOV.U32 R9, RZ, RZ, R15 ;  /* 0x000000ffff097224 */ /* 0x000fe200078e000f */
[----:B----4-:R-:W-:Y:S11]  /*1e730*/  HMMA.16816.F32.BF16 R16, R24, R20, R16 ;  /* 0x000000141810723c */ /* 0x010ff60000041810 */
[----:B------:R-:W-:Y:S11]  /*1e740*/  @!UPT UIADD3 URZ, URZ, URZ, URZ ;  /* 0x0000003f3f3ff290 */ /* 0x000ff6000fffe03f */
[----:B------:R-:W-:Y:S01]  /*1e750*/  @!UPT UIADD3 URZ, URZ, URZ, URZ ;  /* 0x0000003f3f3ff290 */ /* 0x000fe2000fffe03f */
[----:B------:R-:W-:Y:S01]  /*1e760*/  STL.64 [R1+0x4f0], R16 ;  /* 0x0004f01001007387 */ /* 0x000fe20000100a00 */
[----:B------:R-:W-:Y:S02]  /*1e770*/  STL.64 [R1+0x4f8], R18 ;  /* 0x0004f81201007387 */ /* 0x000fe40000100a00 */
[----:B------:R0:W-:Y:S02]  /*1e780*/  STL.64 [R1+0x3690], R8 ;  /* 0x0036900801007387 */ /* 0x0001e40000100a00 */
[----:B0-----:R-:W-:Y:S02]  /*1e790*/  IMAD.MOV.U32 R8, RZ, RZ, R14 ;  /* 0x000000ffff087224 */ /* 0x001fe400078e000e */
[----:B---3--:R-:W-:-:S05]  /*1e7a0*/  IMAD.MOV.U32 R9, RZ, RZ, R11 ;  /* 0x000000ffff097224 */ /* 0x008fca00078e000b */
[----:B------:R0:W-:Y:S02]  /*1e7b0*/  STL.64 [R1+0x36a8], R8 ;  /* 0x0036a80801007387 */ /* 0x0001e40000100a00 */
[----:B0-----:R-:W-:Y:S02]  /*1e7c0*/  IMAD.MOV.U32 R8, RZ, RZ, R10 ;  /* 0x000000ffff087224 */ /* 0x001fe400078e000a */
[----:B------:R-:W-:-:S05]  /*1e7d0*/  IMAD.MOV.U32 R9, RZ, RZ, R7 ;  /* 0x000000ffff097224 */ /* 0x000fca00078e0007 */
[----:B------:R0:W-:Y:S01]  /*1e7e0*/  STL.64 [R1+0x36c0], R8 ;  /* 0x0036c00801007387 */ /* 0x0001e20000100a00 */
[----:B------:R-:W2:Y:S02]  /*1e7f0*/  LDL.LU.64 R4, [R1+0x4e0] ;  /* 0x0004e00001047983 */ /* 0x000ea40000300a00 */
[----:B0-----:R-:W-:Y:S02]  /*1e800*/  IMAD.MOV.U32 R8, RZ, RZ, R6 ;  /* 0x000000ffff087224 */ /* 0x001fe400078e0006 */
[----:B------:R-:W-:Y:S01]  /*1e810*/  IMAD.MOV.U32 R9, RZ, RZ, R0 ;  /* 0x000000ffff097224 */ /* 0x000fe200078e0000 */
[----:B------:R-:W2:Y:S04]  /*1e820*/  LDL.LU.64 R6, [R1+0x4e8] ;  /* 0x0004e80001067983 */ /* 0x000ea80000300a00 */
[----:B------:R0:W-:Y:S04]  /*1e830*/  STL.64 [R1+0x36d8], R8 ;  /* 0x0036d80801007387 */ /* 0x0001e80000100a00 */
[----:B0-----:R-:W2:Y:S01]  /*1e840*/  LDL.64 R8, [R1+0xa0] ;  /* 0x0000a00001087983 */ /* 0x001ea20000100a00 */
[----:B------:R-:W3:Y:S02]  /*1e850*/  LDL.LU.64 R16, [R1+0x4a0] ;  /* 0x0004a00001107983 */ /* 0x000ee40000300a00 */
[----:B------:R-:W4:Y:S02]  /*1e860*/  LDL.LU.64 R18, [R1+0x4a8] ;  /* 0x0004a80001127983 */ /* 0x000f240000300a00 */
[----:B----4-:R-:W-:Y:S01]  /*1e870*/  STL.64 [R1+0x36a0], R18 ;  /* 0x0036a01201007387 */ /* 0x010fe20000100a00 */
[----:B---3--:R0:W-:Y:S03]  /*1e880*/  STL.64 [R1+0x3698], R16 ;  /* 0x0036981001007387 */ /* 0x0081e60000100a00 */
[----:B0-----:R-:W3:Y:S01]  /*1e890*/  LDL.LU.64 R16, [R1+0x4b0] ;  /* 0x0004b00001107983 */ /* 0x001ee20000300a00 */
[----:B------:R-:W4:Y:S03]  /*1e8a0*/  LDL.LU.64 R18, [R1+0x4b8] ;  /* 0x0004b80001127983 */ /* 0x000f260000300a00 */
[----:B----4-:R-:W-:Y:S01]  /*1e8b0*/  STL.64 [R1+0x36b8], R18 ;  /* 0x0036b81201007387 */ /* 0x010fe20000100a00 */
[----:B---3--:R0:W-:Y:S03]  /*1e8c0*/  STL.64 [R1+0x36b0], R16 ;  /* 0x0036b01001007387 */ /* 0x0081e60000100a00 */
[----:B0-----:R-:W3:Y:S01]  /*1e8d0*/  LDL.LU.64 R16, [R1+0x4c0] ;  /* 0x0004c00001107983 */ /* 0x001ee20000300a00 */
[----:B------:R-:W4:Y:S03]  /*1e8e0*/  LDL.LU.64 R18, [R1+0x4c8] ;  /* 0x0004c80001127983 */ /* 0x000f260000300a00 */
[----:B----4-:R-:W-:Y:S01]  /*1e8f0*/  STL.64 [R1+0x36d0], R18 ;  /* 0x0036d01201007387 */ /* 0x010fe20000100a00 */
[----:B---3--:R0:W-:Y:S03]  /*1e900*/  STL.64 [R1+0x36c8], R16 ;  /* 0x0036c81001007387 */ /* 0x0081e60000100a00 */
[----:B0-----:R-:W3:Y:S01]  /*1e910*/  LDL.LU.64 R16, [R1+0x4d0] ;  /* 0x0004d00001107983 */ /* 0x001ee20000300a00 */
[----:B------:R-:W3:Y:S02]  /*1e920*/  LDL.LU.64 R18, [R1+0x4d8] ;  /* 0x0004d80001127983 */ /* 0x000ee40000300a00 */
        /* <DEDUP_REMOVED lines=13> */
[----:B------:R-:W4:Y:S01]  /*1ea00*/  LDL.LU.64 R14, [R1+0x478] ;  /* 0x00047800010e7983 */ /* 0x000f220000300a00 */
[----:B------:R-:W-:Y:S02]  /*1ea10*/  HMMA.16816.F32.BF16 R4, R24, R8, R4 ;  /* 0x000000081804723c */ /* 0x000fe40000041804 */
        /* <DEDUP_REMOVED lines=11> */
[----:B------:R-:W4:Y:S02]  /*1ead0*/  LDL.LU.64 R22, [R1+0x438] ;  /* 0x0004380001167983 */ /* 0x000f240000300a00 */
[----:B------:R0:W-:Y:S01]  /*1eae0*/  STL.64 [R1+0x4e0], R4 ;  /* 0x0004e00401007387 */ /* 0x0001e20000100a00 */
[----:B------:R1:W-:Y:S03]  /*1eaf0*/  STL.64 [R1+0x4e8], R6 ;  /* 0x0004e80601007387 */ /* 0x0003e60000100a00 */
[----:B0-----:R-:W2:Y:S01]  /*1eb00*/  LDL.LU.64 R4, [R1+0x36e0] ;  /* 0x0036e00001047983 */ /* 0x001ea20000300a00 */
[----:B-1----:R-:W-:-:S02]  /*1eb10*/  IMAD.MOV.U32 R7, RZ, RZ, R8 ;  /* 0x000000ffff077224 */ /* 0x002fc400078e0008 */
[----:B------:R-:W-:Y:S02]  /*1eb20*/  IMAD.MOV.U32 R6, RZ, RZ, R9 ;  /* 0x000000ffff067224 */ /* 0x000fe400078e0009 */
[----:B------:R-:W3:Y:S02]  /*1eb30*/  LDL.LU.64 R8, [R1+0x36d8] ;  /* 0x0036d80001087983 */ /* 0x000ee40000300a00 */
[C---:B---3--:R-:W-:Y:S02]  /*1eb40*/  HMMA.16816.F32.BF16 R8, R24.reuse, R8, R16 ;  /* 0x000000081808723c */ /* 0x048fe40000041810 */
[----:B------:R-:W3:Y:S01]  /*1eb50*/  LDL.LU.64 R18, [R1+0x36d0] ;  /* 0x0036d00001127983 */ /* 0x000ee20000300a00 */
[----:B------:R-:W3:Y:S11]  /*1eb60*/  LDL.LU.64 R16, [R1+0x36c8] ;  /* 0x0036c80001107983 */ /* 0x000ef60000300a00 */
[----:B------:R-:W-:Y:S09]  /*1eb70*/  @!UPT UIADD3 URZ, URZ, URZ, URZ ;  /* 0x0000003f3f3ff290 */ /* 0x000ff2000fffe03f */
[----:B------:R0:W-:Y:S01]  /*1eb80*/  STL.64 [R1+0x4d0], R8 ;  /* 0x0004d00801007387 */ /* 0x0001e20000100a00 */
[----:B------:R3:W-:Y:S03]  /*1eb90*/  STL.64 [R1+0x4d8], R10 ;  /* 0x0004d80a01007387 */ /* 0x0007e60000100a00 */
[----:B0-----:R-:W3:Y:S02]  /*1eba0*/  LDL.LU.64 R8, [R1+0x36c0] ;  /* 0x0036c00001087983 */ /* 0x001ee40000300a00 */
        /* <DEDUP_REMOVED lines=15> */
[----:B------:R-:W2:Y:S11]  /*1eca0*/  LDL.LU.64 R16, [R1+0x3688] ;  /* 0x0036880001107983 */ /* 0x000eb60000300a00 */
[----:B------:R-:W-:Y:S10]  /*1ecb0*/  @!UPT UIADD3 URZ, URZ, URZ, URZ ;  /* 0x0000003f3f3ff290 */ /* 0x000ff4000fffe03f */
[----:B------:R0:W-:Y:S01]  /*1ecc0*/  STL.64 [R1+0x4a0], R8 ;  /* 0x0004a00801007387 */ /* 0x0001e20000100a00 */
[----:B------:R1:W-:Y:S03]  /*1ecd0*/  STL.64 [R1+0x4a8], R10 ;  /* 0x0004a80a01007387 */ /* 0x0003e60000100a00 */
[----:B0-----:R-:W3:Y:S01]  /*1ece0*/  LDL.LU.64 R8, [R1+0x420] ;  /* 0x0004200001087983 */ /* 0x001ee20000300a00 */
[----:B-1----:R-:W3:Y:S01]  /*1ecf0*/  LDL.LU.64 R10, [R1+0x428] ;  /* 0x00042800010a7983 */ /* 0x002ee20000300a00 */
        /* <DEDUP_REMOVED lines=35> */
[----:B--2---:R-:W-:Y:S02]  /*1ef30*/  HMMA.16816.F32.BF16 R16, R24, R16, R12 ;  /* 0x000000101810723c */ /* 0x004fe4000004180c */
[----:B------:R-:W3:Y:S11]  /*1ef40*/  LDL.LU.64 R12, [R1+0x3608] ;  /* 0x00360800010c7983 */ /* 0x000ef60000300a00 */
[----:B------:R-:W-:Y:S10]  /*1ef50*/  @!UPT UIADD3 URZ, URZ, URZ, URZ ;  /* 0x0000003f3f3ff290 */ /* 0x000ff4000fffe03f */
[----:B------:R-:W-:Y:S01]  /*1ef60*/  STL.64 [R1+0x440], R16 ;  /* 0x0004401001007387 */ /* 0x000fe20000100a00 */
[----:B------:R0:W-:Y:S03]  /*1ef70*/  STL.64 [R1+0x448], R18 ;  /* 0x0004481201007387 */ /* 0x0001e60000100a00 */
[----:B0-----:R-:W2:Y:S01]  /*1ef80*/  LDL.LU.64 R18, [R1+0x3600] ;  /* 0x0036000001127983 */ /* 0x001ea20000300a00 */
[----:B------:R-:W4:Y:S03]  /*1ef90*/  LDL.LU.64 R16, [R1+0x35f8] ;  /* 0x0035f80001107983 */ /* 0x000f260000300a00 */
[----:B------:R-:W0:Y:S02]  /*1efa0*/  S2R R14, SR_TID.X ;  /* 0x00000000000e7919 */ /* 0x000e240000002100 */
[C---:B0-----:R-:W-:Y:S01]  /*1efb0*/  LOP3.LUT R0, R14.reuse, 0x7, RZ, 0xc0, !PT ;  /* 0x000000070e007812 */ /* 0x041fe200078ec0ff */
[----:B------:R-:W-:-:S04]  /*1efc0*/  IMAD.SHL.U32 R28, R14, 0x2, RZ ;  /* 0x000000020e1c7824 */ /* 0x000fc800078e00ff */
[----:B------:R-:W-:Y:S02]  /*1efd0*/  IMAD R0, R0, 0x210, RZ ;  /* 0x0000021000007824 */ /* 0x000fe400078e02ff */
[----:B------:R-:W-:-:S03]  /*1efe0*/  IMAD.SHL.U32 R14, R14, 0x100, RZ ;  /* 0x000001000e0e7824 */ /* 0x000fc600078e00ff */
[----:B------:R-:W-:-:S04]  /*1eff0*/  LOP3.LUT R0, R0, 0x10, R28, 0x78, !PT ;  /* 0x0000001000007812 */ /* 0x000fc800078e781c */
[----:B------:R-:W-:Y:S01]  /*1f000*/  LOP3.LUT R0, R0, 0x1000, R14, 0xf8, !PT ;  /* 0x0000100000007812 */ /* 0x000fe200078ef80e */
[C---:B---3--:R-:W-:Y:S08]  /*1f010*/  HMMA.16816.F32.BF16 R8, R24.reuse, R12, R8 ;  /* 0x0000000c1808723c */ /* 0x048ff00000041808 */
[C---:B----4-:R-:W-:Y:S11]  /*1f020*/  HMMA.16816.F32.BF16 R20, R24.reuse, R16, R20 ;  /* 0x000000101814723c */ /* 0x050ff60000041814 */
[----:B------:R-:W-:Y:S11]  /*1f030*/  @!UPT UIADD3 URZ, URZ, URZ, URZ ;  /* 0x0000003f3f3ff290 */ /* 0x000ff6000fffe03f */
[----:B------:R-:W-:Y:S01]  /*1f040*/  @!UPT UIADD3 URZ, URZ, URZ, URZ ;  /* 0x0000003f3f3ff290 */ /* 0x000fe2000fffe03f */
[----:B------:R0:W-:Y:S01]  /*1f050*/  STL.64 [R1+0x430], R20 ;  /* 0x0004301401007387 */ /* 0x0001e20000100a00 */
[----:B------:R1:W-:Y:S03]  /*1f060*/  STL.64 [R1+0x438], R22 ;  /* 0x0004381601007387 */ /* 0x0003e60000100a00 */
[----:B0-----:R-:W3:Y:S01]  /*1f070*/  LDL.LU.64 R20, [R1+0xf0] ;  /* 0x0000f00001147983 */ /* 0x001ee20000300a00 */
[----:B-1----:R-:W3:Y:S02]  /*1f080*/  LDL.LU.64 R22, [R1+0xf8] ;  /* 0x0000f80001167983 */ /* 0x002ee40000300a00 */
[----:B--2---:R-:W-:Y:S02]  /*1f090*/  STL.64 [R1+0x3578], R18 ;  /* 0x0035781201007387 */ /* 0x004fe40000100a00 */
[----:B------:R-:W-:Y:S01]  /*1f0a0*/  STL.64 [R1+0x3570], R16 ;  /* 0x0035701001007387 */ /* 0x000fe20000100a00 */
[----:B------:R0:W-:Y:S01]  /*1f0b0*/  STL.64 [R1+0x420], R8 ;  /* 0x0004200801007387 */ /* 0x0001e20000100a00 */
[----:B------:R-:W-:Y:S03]  /*1f0c0*/  STL.64 [R1+0x428], R10 ;  /* 0x0004280a01007387 */ /* 0x000fe60000100a00 */
[----:B0-----:R-:W2:Y:S01]  /*1f0d0*/  LDL.LU.64 R8, [R1+0x35f0] ;  /* 0x0035f00001087983 */ /* 0x001ea20000300a00 */
[----:B------:R-:W-:Y:S02]  /*1f0e0*/  STL [R1+0x3558], R12 ;  /* 0x0035580c01007387 */ /* 0x000fe40000100800 */
[----:B------:R0:W-:Y:S02]  /*1f0f0*/  STL [R1+0x3554], R13 ;  /* 0x0035540d01007387 */ /* 0x0001e40000100800 */
[----:B0-----:R-:W2:Y:S01]  /*1f100*/  LDL.LU.64 R12, [R1+0x410] ;  /* 0x00041000010c7983 */ /* 0x001ea20000300a00 */
[----:B------:R-:W2:Y:S01]  /*1f110*/  LDL.LU.64 R14, [R1+0x418] ;  /* 0x00041800010e7983 */ /* 0x000ea20000300a00 */
[----:B------:R-:W-:Y:S01]  /*1f120*/  LOP3.LUT R0, R0, 0x20, RZ, 0x3c, !PT ;  /* 0x0000002000007812 */ /* 0x000fe200078e3cff */
[C---:B---3--:R-:W-:Y:S08]  /*1f130*/  HMMA.16816.F32.BF16 R20, R24.reuse, R4, R20 ;  /* 0x000000041814723c */ /* 0x048ff00000041814 */
[----:B--2---:R-:W-:Y:S01]  /*1f140*/  HMMA.16816.F32.BF16 R12, R24, R8, R12 ;  /* 0x00000008180c723c */ /* 0x004fe2000004180c */
[----:B------:R-:W0:Y:S11]  /*1f150*/  LDSM.16.MT88.4 R24, [R0+0x8080] ;  /* 0x008080000018783b */ /* 0x000e360000004200 */
[----:B------:R-:W-:Y:S11]  /*1f160*/  @!UPT UIADD3 URZ, URZ, URZ, URZ ;  /* 0x0000003f3f3ff290 */ /* 0x000ff6000fffe03f */
[----:B------:R1:W-:Y:S01]  /*1f170*/  STL.64 [R1+0x410], R12 ;  /* 0x0004100c01007387 */ /* 0x0003e20000100a00 */
[----:B------:R2:W-:Y:S03]  /*1f180*/  STL.64 [R1+0x418], R14 ;  /* 0x0004180e01007387 */ /* 0x0005e60000100a00 */
[----:B-1----:R-:W3:Y:S01]  /*1f190*/  LDL.LU.64 R12, [R1+0x1060] ;  /* 0x00106000010c7983 */ /* 0x002ee20000300a00 */
[----:B--2---:R-:W3:Y:S02]  /*1f1a0*/  LDL.LU.64 R14, [R1+0x1068] ;  /* 0x00106800010e7983 */ /* 0x004ee40000300a00 */
[----:B------:R-:W-:Y:S02]  /*1f1b0*/  STL [R1+0x354c], R8 ;  /* 0x00354c0801007387 */ /* 0x000fe40000100800 */
[----:B------:R-:W-:Y:S01]  /*1f1c0*/  STL [R1+0x3548], R9 ;  /* 0x0035480901007387 */ /* 0x000fe20000100800 */
[----:B------:R-:W-:Y:S01]  /*1f1d0*/  STL [R1+0x3544], R4 ;  /* 0x0035440401007387 */ /* 0x000fe20000100800 */
[----:B------:R1:W-:Y:S02]  /*1f1e0*/  STL [R1+0x3540], R5 ;  /* 0x0035400501007387 */ /* 0x0003e40000100800 */
[----:B------:R-:W-:Y:S02]  /*1f1f0*/  STL.64 [R1+0xf0], R20 ;  /* 0x0000f01401007387 */ /* 0x000fe40000100a00 */
[----:B------:R-:W-:Y:S02]  /*1f200*/  STL.64 [R1+0xf8], R22 ;  /* 0x0000f81601007387 */ /* 0x000fe40000100a00 */
[----:B------:R-:W3:Y:S04]  /*1f210*/  LDSM.16.MT88.4 R20, [R0+0x8000] ;  /* 0x008000000014783b */ /* 0x000ee80000004200 */
[----:B-1----:R-:W2:Y:S01]  /*1f220*/  LDL.64 R4, [R1+0x90] ;  /* 0x0000900001047983 */ /* 0x002ea20000100a00 */
[----:B0-----:R-:W-:Y:S02]  /*1f230*/  STL [R1+0x355c], R25 ;  /* 0x00355c1901007387 */ /* 0x001fe40000100800 */
[----:B------:R-:W-:Y:S02]  /*1f240*/  STL [R1+0x3550], R26 ;  /* 0x0035501a01007387 */ /* 0x000fe40000100800 */
[----:B------:R-:W-:Y:S01]  /*1f250*/  STL [R1+0x353c], R27 ;  /* 0x00353c1b01007387 */ /* 0x000fe20000100800 */
[----:B------:R0:W-:Y:S04]  /*1f260*/  STL [R1+0x35c0], R24 ;  /* 0x0035c01801007387 */ /* 0x0001e80000100800 */
[----:B0-----:R-:W4:Y:S01]  /*1f270*/  LDL.64 R24, [R1+0x80] ;  /* 0x0000800001187983 */ /* 0x001f220000100a00 */
[----:B------:R-:W-:-:S02]  /*1f280*/  IMAD.MOV.U32 R8, RZ, RZ, R3 ;  /* 0x000000ffff087224 */ /* 0x000fc400078e0003 */
[----:B------:R-:W-:Y:S01]  /*1f290*/  IMAD.MOV.U32 R9, RZ, RZ, R2 ;  /* 0x000000ffff097224 */ /* 0x000fe200078e0002 */
[----:B----4-:R0:W-:Y:S04]  /*1f2a0*/  STL.64 [R1+0x35e8], R24 ;  /* 0x0035e81801007387 */ /* 0x0101e80000100a00 */
[----:B0-----:R-:W4:Y:S01]  /*1f2b0*/  LDL.LU.64 R24, [R1+0x1070] ;  /* 0x0010700001187983 */ /* 0x001f220000300a00 */
[----:B------:R-:W4:Y:S02]  /*1f2c0*/  LDL.LU.64 R26, [R1+0x1078] ;  /* 0x00107800011a7983 */ /* 0x000f240000300a00 */
[----:B------:R-:W-:Y:S02]  /*1f2d0*/  IMAD.MOV.U32 R16, RZ, RZ, R7 ;  /* 0x000000ffff107224 */ /* 0x000fe400078e0007 */
[----:B------:R-:W-:-:S07]  /*1f2e0*/  IMAD.MOV.U32 R17, RZ, RZ, R6 ;  /* 0x000000ffff117224 */ /* 0x000fce00078e0006 */
[C---:B---3--:R-:W-:Y:S01]  /*1f2f0*/  HMMA.16816.F32.BF16 R12, R20.reuse, R16, R12 ;  /* 0x00000010140c723c */ /* 0x048fe2000004180c */
[----:B------:R-:W-:Y:S07]  /*1f300*/  STL [R1+0x3538], R0 ;  /* 0x0035380001007387 */ /* 0x000fee0000100800 */
[C---:B----4-:R-:W-:Y:S01]  /*1f310*/  HMMA.16816.F32.BF16 R8, R20.reuse, R8, R24 ;  /* 0x000000081408723c */ /* 0x050fe20000041818 */
[----:B------:R-:W2:Y:S01]  /*1f320*/  LDL.LU.64 R24, [R1+0x1050] ;  /* 0x0010500001187983 */ /* 0x000ea20000300a00 */
[----:B------:R-:W2:Y:S11]  /*1f330*/  LDL.LU.64 R26, [R1+0x1058] ;  /* 0x00105800011a7983 */ /* 0x000eb60000300a00 */
[----:B------:R-:W-:Y:S10]  /*1f340*/  @!UPT UIADD3 URZ, URZ, URZ, URZ ;  /* 0x0000003f3f3ff290 */ /* 0x000ff4000fffe03f */
[----:B------:R0:W-:Y:S01]  /*1f350*/  STL.64 [R1+0x1070], R8 ;  /* 0x0010700801007387 */ /* 0x0001e20000100a00 */
[----:B------:R1:W-:Y:S03]  /*1f360*/  STL.64 [R1+0x1078], R10 ;  /* 0x0010780a01007387 */ /* 0x0003e60000100a00 */
[----:B0-----:R-:W3:Y:S01]  /*1f370*/  LDL.LU.64 R8, [R1+0x1040] ;  /* 0x0010400001087983 */ /* 0x001ee20000300a00 */
[----:B-1----:R-:W3:Y:S02]  /*1f380*/  LDL.LU.64 R10, [R1+0x1048] ;  /* 0x00104800010a7983 */ /* 0x002ee40000300a00 */
[----:B------:R0:W-:Y:S02]  /*1f390*/  STL.64 [R1+0x1060], R12 ;  /* 0x0010600c01007387 */ /* 0x0001e40000100a00 */
[----:B------:R1:W-:Y:S01]  /*1f3a0*/  STL.64 [R1+0x1068], R14 ;  /* 0x0010680e01007387 */ /* 0x0003e20000100a00 */
[----:B0-----:R-:W4:Y:S01]  /*1f3b0*/  LDL.LU.64 R12, [R1+0xef0] ;  /* 0x000ef000010c7983 */ /* 0x001f220000300a00 */
[----:B-1----:R-:W4:Y:S02]  /*1f3c0*/  LDL.LU.64 R14, [R1+0xef8] ;  /* 0x000ef800010e7983 */ /* 0x002f240000300a00 */
[----:B------:R-:W2:Y:S02]  /*1f3d0*/  LDL.64 R16, [R1] ;  /* 0x0000000001107983 */ /* 0x000ea40000100a00 */
[----:B--2---:R0:W-:Y:S04]  /*1f3e0*/  STL.64 [R1+0x3590], R16 ;  /* 0x0035901001007387 */ /* 0x0041e80000100a00 */
[----:B0-----:R-:W2:Y:S04]  /*1f3f0*/  LDL.64 R16, [R1+0x10] ;  /* 0x0000100001107983 */ /* 0x001ea80000100a00 */
[----:B--2---:R0:W-:Y:S04]  /*1f400*/  STL.64 [R1+0x35a0], R16 ;  /* 0x0035a01001007387 */ /* 0x0041e80000100a00 */
[----:B0-----:R-:W2:Y:S04]  /*1f410*/  LDL.64 R16, [R1+0x20] ;  /* 0x0000200001107983 */ /* 0x001ea80000100a00 */
[----:B--2---:R0:W-:Y:S04]  /*1f420*/  STL.64 [R1+0x35b0], R16 ;  /* 0x0035b01001007387 */ /* 0x0041e80000100a00 */
[----:B0-----:R-:W2:Y:S01]  /*1f430*/  LDL.64 R16, [R1+0x30] ;  /* 0x0000300001107983 */ /* 0x001ea20000100a00 */
[----:B------:R-:W-:Y:S03]  /*1f440*/  HMMA.16816.F32.BF16 R24, R20, R4, R24 ;  /* 0x000000041418723c */ /* 0x000fe60000041818 */
[----:B--2---:R0:W-:Y:S04]  /*1f450*/  STL.64 [R1+0x35c8], R16 ;  /* 0x0035c81001007387 */ /* 0x0041e80000100a00 */
[----:B0-----:R-:W2:Y:S01]  /*1f460*/  LDL.64 R16, [R1+0x60] ;  /* 0x0000600001107983 */ /* 0x001ea20000100a00 */
[----:B------:R-:W-:-:S02]  /*1f470*/  IMAD.MOV.U32 R3, RZ, RZ, R4 ;  /* 0x000000ffff037224 */ /* 0x000fc400078e0004 */
[----:B------:R-:W-:Y:S01]  /*1f480*/  IMAD.MOV.U32 R2, RZ, RZ, R5 ;  /* 0x000000ffff027224 */ /* 0x000fe200078e0005 */
[----:B--2---:R0:W-:Y:S04]  /*1f490*/  STL.64 [R1+0x35e0], R16 ;  /* 0x0035e01001007387 */ /* 0x0041e80000100a00 */
[----:B0-----:R-:W4:Y:S08]  /*1f4a0*/  LDL.64 R16, [R1+0x70] ;  /* 0x0000700001107983 */ /* 0x001f300000100a00 */
[----:B------:R0:W-:Y:S02]  /*1f4b0*/  STL.64 [R1+0x1050], R24 ;  /* 0x0010501801007387 */ /* 0x0001e40000100a00 */
[----:B------:R-:W-:Y:S01]  /*1f4c0*/  STL.64 [R1+0x1058], R26 ;  /* 0x0010581a01007387 */ /* 0x000fe20000100a00 */
[----:B0-----:R-:W3:Y:S01]  /*1f4d0*/  LDL.LU.64 R24, [R1+0x35e8] ;  /* 0x0035e80001187983 */ /* 0x001ee20000300a00 */
[----:B------:R-:W2:Y:S02]  /*1f4e0*/  LDL.LU.64 R4, [R1+0xed0] ;  /* 0x000ed00001047983 */ /* 0x000ea40000300a00 */
[----:B------:R-:W2:Y:S01]  /*1f4f0*/  LDL.LU.64 R6, [R1+0xed8] ;  /* 0x000ed80001067983 */ /* 0x000ea20000300a00 */
[C---:B----4-:R-:W-:Y:S08]  /*1f500*/  HMMA.16816.F32.BF16 R12, R20.reuse, R16, R12 ;  /* 0x00000010140c723c */ /* 0x050ff0000004180c */
[----:B---3--:R-:W-:Y:S01]  /*1f510*/  HMMA.16816.F32.BF16 R8, R20, R24, R8 ;  /* 0x000000181408723c */ /* 0x008fe20000041808 */
[----:B--2---:R-:W-:Y:S01]  /*1f520*/  STL.64 [R1+0x35d8], R6 ;  /* 0x0035d80601007387 */ /* 0x004fe20000100a00 */
[----:B------:R0:W-:Y:S03]  /*1f530*/  STL.64 [R1+0x35d0], R4 ;  /* 0x0035d00401007387 */ /* 0x0001e60000100a00 */
[----:B0-----:R-:W2:Y:S01]  /*1f540*/  LDL.LU.64 R4, [R1+0xee0] ;  /* 0x000ee00001047983 */ /* 0x001ea20000300a00 */
[----:B------:R-:W2:Y:S11]  /*1f550*/  LDL.LU.64 R6, [R1+0xee8] ;  /* 0x000ee80001067983 */ /* 0x000eb60000300a00 */
[----:B------:R-:W-:Y:S06]  /*1f560*/  @!UPT UIADD3 URZ, URZ, URZ, URZ ;  /* 0x0000003f3f3ff290 */ /* 0x000fec000fffe03f */
[----:B------:R-:W-:Y:S01]  /*1f570*/  STL.64 [R1+0x1040], R8 ;  /* 0x0010400801007387 */ /* 0x000fe20000100a00 */
[----:B------:R0:W-:Y:S02]  /*1f580*/  STL.64 [R1+0x1048], R10 ;  /* 0x0010480a01007387 */ /* 0x0001e40000100a00 */
[----:B0-----:R-:W-:Y:S02]  /*1f590*/  IMAD.MOV.U32 R11, RZ, RZ, R24 ;  /* 0x000000ffff0b7224 */ /* 0x001fe400078e0018 */
[----:B------:R-:W-:Y:S02]  /*1f5a0*/  IMAD.MOV.U32 R10, RZ, RZ, R25 ;  /* 0x000000ffff0a7224 */ /* 0x000fe400078e0019 */
[----:B------:R-:W3:Y:S01]  /*1f5b0*/  LDL.LU.64 R24, [R1+0xec0] ;  /* 0x000ec00001187983 */ /* 0x000ee20000300a00 */
[----:B------:R-:W3:Y:S02]  /*1f5c0*/  LDL.LU.64 R26, [R1+0xec8] ;  /* 0x000ec800011a7983 */ /* 0x000ee40000300a00 */
[----:B------:R-:W-:Y:S02]  /*1f5d0*/  STL.64 [R1+0x35a8], R10 ;  /* 0x0035a80a01007387 */ /* 0x000fe40000100a00 */
[----:B------:R-:W4:Y:S01]  /*1f5e0*/  LDL.64 R8, [R1+0x50] ;  /* 0x0000500001087983 */ /* 0x000f220000100a00 */
[----:B------:R-:W-:Y:S01]  /*1f5f0*/  STL.64 [R1+0xef0], R12 ;  /* 0x000ef00c01007387 */ /* 0x000fe20000100a00 */
[----:B------:R0:W-:Y:S02]  /*1f600*/  STL.64 [R1+0xef8], R14 ;  /* 0x000ef80e01007387 */ /* 0x0001e40000100a00 */
[----:B0-----:R-:W-:-:S02]  /*1f610*/  IMAD.MOV.U32 R15, RZ, RZ, R16 ;  /* 0x000000ffff0f7224 */ /* 0x001fc400078e0010 */
[----:B------:R-:W-:Y:S02]  /*1f620*/  IMAD.MOV.U32 R14, RZ, RZ, R17 ;  /* 0x000000ffff0e7224 */ /* 0x000fe400078e0011 */
[----:B------:R-:W2:Y:S03]  /*1f630*/  LDL.LU.64 R16, [R1+0x35e0] ;  /* 0x0035e00001107983 */ /* 0x000ea60000300a00 */
[----:B------:R-:W-:Y:S02]  /*1f640*/  STL.64 [R1+0x3598], R14 ;  /* 0x0035980e01007387 */ /* 0x000fe40000100a00 */
[----:B------:R-:W3:Y:S01]  /*1f650*/  LDL.64 R12, [R1+0x40] ;  /* 0x00004000010c7983 */ /* 0x000ee20000100a00 */
[C---:B--2---:R-:W-:Y:S11]  /*1f660*/  HMMA.16816.F32.BF16 R4, R20.reuse, R16, R4 ;  /* 0x000000101404723c */ /* 0x044ff60000041804 */
[----:B------:R-:W-:Y:S11]  /*1f670*/  @!UPT UIADD3 URZ, URZ, URZ, URZ ;  /* 0x0000003f3f3ff290 */ /* 0x000ff6000fffe03f */
[----:B------:R-:W-:Y:S01]  /*1f680*/  @!UPT UIADD3 URZ, URZ, URZ, URZ ;  /* 0x0000003f3f3ff290 */ /* 0x000fe2000fffe03f */
[----:B------:R-:W-:Y:S01]  /*1f690*/  STL.64 [R1+0xee0], R4 ;  /* 0x000ee00401007387 */ /* 0x000fe20000100a00 */
[----:B------:R0:W-:Y:S03]  /*1f6a0*/  STL.64 [R1+0xee8], R6 ;  /* 0x000ee80601007387 */ /* 0x0001e60000100a00 */
[----:B0-----:R-:W4:Y:S01]  /*1f6b0*/  LDL.LU.64 R6, [R1+0x35d8] ;  /* 0x0035d80001067983 */ /* 0x001f220000300a00 */
[----:B------:R-:W4:Y:S02]  /*1f6c0*/  LDL.LU.64 R4, [R1+0x35d0] ;  /* 0x0035d00001047983 */ /* 0x000f240000300a00 */
[----:B------:R-:W-:Y:S02]  /*1f6d0*/  IMAD.MOV.U32 R29, RZ, RZ, R16 ;  /* 0x000000ffff1d7224 */ /* 0x000fe400078e0010 */
[----:B------:R-:W-:Y:S02]  /*1f6e0*/  IMAD.MOV.U32 R28, RZ, RZ, R17 ;  /* 0x000000ffff1c7224 */ /* 0x000fe400078e0011 */
[----:B------:R-:W2:Y:S01]  /*1f6f0*/  LDL.LU.64 R16, [R1+0x35c8] ;  /* 0x0035c80001107983 */ /* 0x000ea20000300a00 */
[----:B----4-:R-:W-:Y:S11]  /*1f700*/  HMMA.16816.F32.BF16 R4, R20, R8, R4 ;  /* 0x000000081404723c */ /* 0x010ff60000041804 */
[----:B------:R-:W-:Y:S11]  /*1f710*/  @!UPT UIADD3 URZ, URZ, URZ, URZ ;  /* 0x0000003f3f3ff290 */ /* 0x000ff6000fffe03f */
[----:B------:R-:W-:Y:S01]  /*1f720*/  @!UPT UIADD3 URZ, URZ, URZ, URZ ;  /* 0x0000003f3f3ff290 */ /* 0x000fe2000fffe03f */
[----:B------:R-:W-:Y:S01]  /*1f730*/  STL.64 [R1+0xed0], R4 ;  /* 0x000ed00401007387 */ /* 0x000fe20000100a00 */
[----:B------:R0:W-:Y:S02]  /*1f740*/  STL.64 [R1+0xed8], R6 ;  /* 0x000ed80601007387 */ /* 0x0001e40000100a00 */
[----:B0-----:R-:W-:Y:S02]  /*1f750*/  IMAD.MOV.U32 R7, RZ, RZ, R8 ;  /* 0x000000ffff077224 */ /* 0x001fe400078e0008 */
[----:B------:R-:W-:-:S05]  /*1f760*/  IMAD.MOV.U32 R6, RZ, RZ, R9 ;  /* 0x000000ffff067224 */ /* 0x000fca00078e0009 */
[----:B------:R0:W-:Y:S01]  /*1f770*/  STL.64 [R1+0x35b8], R6 ;  /* 0x0035b80601007387 */ /* 0x0001e20000100a00 */
[----:B------:R-:W2:Y:S03]  /*1f780*/  LDL.LU.64 R4, [R1+0xeb0] ;  /* 0x000eb00001047983 */ /* 0x000ea60000300a00 */
[----:B0-----:R-:W2:Y:S01]  /*1f790*/  LDL.LU.64 R6, [R1+0xeb8] ;  /* 0x000eb80001067983 */ /* 0x001ea20000300a00 */
[C---:B---3--:R-:W-:Y:S01]  /*1f7a0*/  HMMA.16816.F32.BF16 R24, R20.reuse, R12, R24 ;  /* 0x0000000c1418723c */ /* 0x048fe20000041818 */
[----:B------:R-:W3:Y:S02]  /*1f7b0*/  LDL.LU.64 R8, [R1+0xea0] ;  /* 0x000ea00001087983 */ /* 0x000ee40000300a00 */
[----:B------:R-:W3:Y:S02]  /*1f7c0*/  LDL.LU.64 R10, [R1+0xea8] ;  /* 0x000ea800010a7983 */ /* 0x000ee40000300a00 */
[----:B------:R-:W-:Y:S11]  /*1f7d0*/  IMAD.MOV.U32 R0, RZ, RZ, R13 ;  /* 0x000000ffff007224 */ /* 0x000ff600078e000d */
[----:B------:R-:W-:Y:S07]  /*1f7e0*/  @!UPT UIADD3 URZ, URZ, URZ, URZ ;  /* 0x0000003f3f3ff290 */ /* 0x000fee000fffe03f */
        /* <DEDUP_REMOVED lines=95> */
[----:B------:R-:W4:Y:S01]  /*1fde0*/  LDL.LU R27, [R1+0x353c] ;  /* 0x00353c00011b7983 */ /* 0x000f220000300800 */
[----:B------:R-:W2:Y:S03]  /*1fdf0*/  LDL.LU R0, [R1+0x3538] ;  /* 0x0035380001007983 */ /* 0x000ea60000300800 */
[----:B------:R0:W-:Y:S04]  /*1fe00*/  STL.64 [R1+0x34b8], R16 ;  /* 0x0034b81001007387 */ /* 0x0001e80000100a00 */
[----:B0-----:R-:W2:Y:S01]  /*1fe10*/  LDL.LU.64 R16, [R1+0x8e0] ;  /* 0x0008e00001107983 */ /* 0x001ea20000300a00 */
[----:B------:R-:W2:Y:S02]  /*1fe20*/  LDL.LU.64 R18, [R1+0x8e8] ;  /* 0x0008e80001127983 */ /* 0x000ea40000300a00 */
[----:B------:R-:W-:Y:S01]  /*1fe30*/  STL.64 [R1+0x3450], R8 ;  /* 0x0034500801007387 */ /* 0x000fe20000100a00 */
[----:B--2---:R-:W-:Y:S01]  /*1fe40*/  HMMA.16816.F32.BF16 R16, R20, R4, R16 ;  /* 0x000000041410723c */ /* 0x004fe20000041810 */
[----:B------:R-:W2:Y:S11]  /*1fe50*/  LDL.64 R20, [R1+0xb0] ;  /* 0x0000b00001147983 */ /* 0x000eb60000100a00 */
[----:B------:R-:W-:Y:S11]  /*1fe60*/  @!UPT UIADD3 URZ, URZ, URZ, URZ ;  /* 0x0000003f3f3ff290 */ /* 0x000ff6000fffe03f */
[----:B------:R0:W-:Y:S01]  /*1fe70*/  STL.64 [R1+0x8e0], R16 ;  /* 0x0008e01001007387 */ /* 0x0001e20000100a00 */
[----:B------:R-:W-:Y:S02]  /*1fe80*/  STL.64 [R1+0x8e8], R18 ;  /* 0x0008e81201007387 */ /* 0x000fe40000100a00 */
[----:B0-----:R-:W-:Y:S02]  /*1fe90*/  IMAD.MOV.U32 R16, RZ, RZ, R7 ;  /* 0x000000ffff107224 */ /* 0x001fe400078e0007 */
[----:B------:R-:W-:-:S05]  /*1fea0*/  IMAD.MOV.U32 R17, RZ, RZ, R6 ;  /* 0x000000ffff117224 */ /* 0x000fca00078e0006 */
[----:B------:R0:W-:Y:S04]  /*1feb0*/  STL.64 [R1+0x34d0], R16 ;  /* 0x0034d01001007387 */ /* 0x0001e80000100a00 */
[----:B0-----:R-:W4:Y:S01]  /*1fec0*/  LDL.LU.64 R16, [R1+0x800] ;  /* 0x0008000001107983 */ /* 0x001f220000300a00 */
[----:B------:R-:W4:Y:S02]  /*1fed0*/  LDL.LU.64 R18, [R1+0x808] ;  /* 0x0008080001127983 */ /* 0x000f240000300a00 */
[----:B--2---:R-:W-:Y:S02]  /*1fee0*/  IMAD.MOV.U32 R7, RZ, RZ, R20 ;  /* 0x000000ffff077224 */ /* 0x004fe400078e0014 */
[----:B------:R-:W-:Y:S01]  /*1fef0*/  IMAD.MOV.U32 R6, RZ, RZ, R21 ;  /* 0x000000ffff067224 */ /* 0x000fe200078e0015 */
[----:B----4-:R-:W-:Y:S07]  /*1ff00*/  HMMA.16816.F32.BF16 R16, R24, R20, R16 ;  /* 0x000000141810723c */ /* 0x010fee0000041810 */
[----:B------:R-:W-:-:S02]  /*1ff10*/  IMAD.MOV.U32 R20, RZ, RZ, R15 ;  /* 0x000000ffff147224 */ /* 0x000fc400078e000f */
[----:B------:R-:W-:Y:S11]  /*1ff20*/  IMAD.MOV.U32 R21, RZ, RZ, R14 ;  /* 0x000000ffff157224 */ /* 0x000ff600078e000e */
[----:B------:R-:W-:Y:S03]  /*1ff30*/  @!UPT UIADD3 URZ, URZ, URZ, URZ ;  /* 0x0000003f3f3ff290 */ /* 0x000fe6000fffe03f */
[----:B------:R0:W-:Y:S01]  /*1ff40*/  STL.64 [R1+0x800], R16 ;  /* 0x0008001001007387 */ /* 0x0001e20000100a00 */
[----:B------:R-:W-:Y:S02]  /*1ff50*/  STL.64 [R1+0x808], R18 ;  /* 0x0008081201007387 */ /* 0x000fe40000100a00 */
[----:B0-----:R-:W-:Y:S02]  /*1ff60*/  IMAD.MOV.U32 R16, RZ, RZ, R29 ;  /* 0x000000ffff107224 */ /* 0x001fe400078e001d */
[----:B------:R-:W-:-:S05]  /*1ff70*/  IMAD.MOV.U32 R17, RZ, RZ, R28 ;  /* 0x000000ffff117224 */ /* 0x000fca00078e001c */
[----:B------:R-:W-:Y:S01]  /*1ff80*/  STL.64 [R1+0x34e8], R16 ;  /* 0x0034e81001007387 */ /* 0x000fe20000100a00 */
[----:B------:R3:W-:Y:S02]  /*1ff90*/  STL.64 [R1+0x34f0], R20 ;  /* 0x0034f01401007387 */ /* 0x0007e40000100a00 */
[----:B---3--:R-:W-:Y:S02]  /*1ffa0*/  IMAD.MOV.U32 R20, RZ, RZ, R11 ;  /* 0x000000ffff147224 */ /* 0x008fe400078e000b */
[----:B------:R-:W-:-:S05]  /*1ffb0*/  IMAD.MOV.U32 R21, RZ, RZ, R10 ;  /* 0x000000ffff157224 */ /* 0x000fca00078e000a */
[----:B------:R0:W-:Y:S02]  /*1ffc0*/  STL.64 [R1+0x3508], R20 ;  /* 0x0035081401007387 */ /* 0x0001e40000100a00 */
[----:B0-----:R-:W-:Y:S02]  /*1ffd0*/  IMAD.MOV.U32 R20, RZ, RZ, R3 ;  /* 0x000000ffff147224 */ /* 0x001fe400078e0003 */
[----:B------:R-:W-:-:S05]  /*1ffe0*/  IMAD.MOV.U32 R21, RZ, RZ, R2 ;  /* 0x000000ffff157224 */ /* 0x000fca00078e0002 */
        /* <DEDUP_REMOVED lines=14> */
[----:B0-----:R-:W2:Y:S01]  /*200d0*/  LDL.LU.64 R16, [R1+0x7f0] ;  /* 0x0007f00001107983 */ /* 0x001ea20000300a00 */
[----:B------:R-:W2:Y:S02]  /*200e0*/  LDL.LU.64 R18, [R1+0x7f8] ;  /* 0x0007f80001127983 */ /* 0x000ea40000300a00 */
[----:B------:R-:W-:Y:S02]  /*200f0*/  STL.64 [R1+0x3468], R6 ;  /* 0x0034680601007387 */ /* 0x000fe40000100a00 */
[----:B------:R0:W-:Y:S02]  /*20100*/  STL.64 [R1+0x3460], R4 ;  /* 0x0034600401007387 */ /* 0x0001e40000100a00 */
        /* <DEDUP_REMOVED lines=13> */
[----:B------:R-:W4:Y:S01]  /*201e0*/  LDL.LU.64 R6, [R1+0x798] ;  /* 0x0007980001067983 */ /* 0x000f220000300a00 */
[----:B--2---:R-:W-:Y:S02]  /*201f0*/  HMMA.16816.F32.BF16 R16, R24, R20, R16 ;  /* 0x000000141810723c */ /* 0x004fe40000041810 */
[----:B----4-:R-:W-:Y:S01]  /*20200*/  STL.64 [R1+0x34c8], R6 ;  /* 0x0034c80601007387 */ /* 0x010fe20000100a00 */
[----:B---3--:R0:W-:Y:S03]  /*20210*/  STL.64 [R1+0x34c0], R4 ;  /* 0x0034c00401007387 */ /* 0x0081e60000100a00 */
[----:B0-----:R-:W2:Y:S01]  /*20220*/  LDL.LU.64 R4, [R1+0x7a0] ;  /* 0x0007a00001047983 */ /* 0x001ea20000300a00 */
[----:B------:R-:W3:Y:S02]  /*20230*/  LDL.LU.64 R6, [R1+0x7a8] ;  /* 0x0007a80001067983 */ /* 0x000ee40000300a00 */
[----:B------:R-:W-:-:S02]  /*20240*/  IMAD.MOV.U32 R3, RZ, RZ, R20 ;  /* 0x000000ffff037224 */ /* 0x000fc400078e0014 */
[----:B------:R-:W-:Y:S01]  /*20250*/  IMAD.MOV.U32 R2, RZ, RZ, R21 ;  /* 0x000000ffff027224 */ /* 0x000fe200078e0015 */
[----:B---3--:R-:W-:Y:S01]  /*20260*/  STL.64 [R1+0x34e0], R6 ;  /* 0x0034e00601007387 */ /* 0x008fe20000100a00 */
[----:B--2---:R0:W-:Y:S03]  /*20270*/  STL.64 [R1+0x34d8], R4 ;  /* 0x0034d80401007387 */ /* 0x0041e60000100a00 */
[----:B0-----:R-:W2:Y:S01]  /*20280*/  LDL.LU.64 R4, [R1+0x7b0] ;  /* 0x0007b00001047983 */ /* 0x001ea20000300a00 */
[----:B------:R-:W2:Y:S02]  /*20290*/  LDL.LU.64 R6, [R1+0x7b8] ;  /* 0x0007b80001067983 */ /* 0x000ea40000300a00 */
[----:B------:R-:W3:Y:S02]  /*202a0*/  LDL.LU.64 R8, [R1+0x750] ;  /* 0x0007500001087983 */ /* 0x000ee40000300a00 */
[----:B------:R-:W3:Y:S01]  /*202b0*/  LDL.LU.64 R10, [R1+0x758] ;  /* 0x00075800010a7983 */ /* 0x000ee20000300a00 */
[----:B------:R-:W4:Y:S01]  /*202c0*/  LDL.LU.64 R12, [R1+0x740] ;  /* 0x00074000010c7983 */ /* 0x000f220000300a00 */
[----:B------:R-:W4:Y:S02]  /*202d0*/  LDL.LU.64 R14, [R1+0x748] ;  /* 0x00074800010e7983 */ /* 0x000f240000300a00 */
[----:B------:R-:W-:Y:S02]  /*202e0*/  STL.64 [R1+0x7f0], R16 ;  /* 0x0007f01001007387 */ /* 0x000fe40000100a00 */
[----:B------:R0:W-:Y:S02]  /*202f0*/  STL.64 [R1+0x7f8], R18 ;  /* 0x0007f81201007387 */ /* 0x0001e40000100a00 */
[----:B0-----:R-:W2:Y:S01]  /*20300*/  LDL.LU.64 R18, [R1+0x3530] ;  /* 0x0035300001127983 */ /* 0x001ea20000300a00 */
[----:B------:R-:W2:Y:S02]  /*20310*/  LDL.LU.64 R16, [R1+0x3528] ;  /* 0x0035280001107983 */ /* 0x000ea40000300a00 */
[----:B------:R-:W2:Y:S02]  /*20320*/  LDL.LU.64 R20, [R1+0x3520] ;  /* 0x0035200001147983 */ /* 0x000ea40000300a00 */
[C---:B--2---:R-:W-:Y:S01]  /*20330*/  HMMA.16816.F32.BF16 R20, R24.reuse, R20, R16 ;  /* 0x000000141814723c */ /* 0x044fe20000041810 */
[----:B------:R-:W2:Y:S01]  /*20340*/  LDL.LU.64 R18, [R1+0x3518] ;  /* 0x0035180001127983 */ /* 0x000ea20000300a00 */
[----:B------:R-:W2:Y:S11]  /*20350*/  LDL.LU.64 R16, [R1+0x3510] ;  /* 0x0035100001107983 */ /* 0x000eb60000300a00 */
[----:B------:R-:W-:Y:S10]  /*20360*/  @!UPT UIADD3 URZ, URZ, URZ, URZ ;  /* 0x0000003f3f3ff290 */ /* 0x000ff4000fffe03f */
        /* <DEDUP_REMOVED lines=58> */
[----:B0-----:R-:W3:Y:S02]  /*20710*/  LDL.LU.64 R16, [R1+0x3458] ;  /* 0x0034580001107983 */ /* 0x001ee40000300a00 */
[C---:B---3--:R-:W-:Y:S02]  /*20720*/  HMMA.16816.F32.BF16 R16, R24.reuse, R16, R8 ;  /* 0x000000101810723c */ /* 0x048fe40000041808 */
[----:B------:R-:W3:Y:S11]  /*20730*/  LDL.LU.64 R8, [R1+0x3450] ;  /* 0x0034500001087983 */ /* 0x000ef60000300a00 */
[----:B------:R-:W-:Y:S10]  /*20740*/  @!UPT UIADD3 URZ, URZ, URZ, URZ ;  /* 0x0000003f3f3ff290 */ /* 0x000ff4000fffe03f */
[----:B------:R-:W-:Y:S01]  /*20750*/  STL.64 [R1+0x750], R16 ;  /* 0x0007501001007387 */ /* 0x000fe20000100a00 */
[----:B------:R0:W-:Y:S03]  /*20760*/  STL.64 [R1+0x758], R18 ;  /* 0x0007581201007387 */ /* 0x0001e60000100a00 */
[----:B0-----:R-:W2:Y:S01]  /*20770*/  LDL.LU.64 R18, [R1+0x3448] ;  /* 0x0034480001127983 */ /* 0x001ea20000300a00 */
[----:B------:R-:W4:Y:S02]  /*20780*/  LDL.LU.64 R16, [R1+0x3440] ;  /* 0x0034400001107983 */ /* 0x000f240000300a00 */
[C---:B----4-:R-:W-:Y:S11]  /*20790*/  HMMA.16816.F32.BF16 R12, R24.reuse, R16, R12 ;  /* 0x00000010180c723c */ /* 0x050ff6000004180c */
[----:B------:R-:W-:Y:S11]  /*207a0*/  @!UPT UIADD3 URZ, URZ, URZ, URZ ;  /* 0x0000003f3f3ff290 */ /* 0x000ff6000fffe03f */
[----:B------:R-:W-:Y:S01]  /*207b0*/  @!UPT UIADD3 URZ, URZ, URZ, URZ ;  /* 0x0000003f3f3ff290 */ /* 0x000fe2000fffe03f */
[----:B------:R0:W-:Y:S01]  /*207c0*/  STL.64 [R1+0x740], R12 ;  /* 0x0007400c01007387 */ /* 0x0001e20000100a00 */
[----:B------:R-:W-:Y:S03]  /*207d0*/  STL.64 [R1+0x748], R14 ;  /* 0x0007480e01007387 */ /* 0x000fe60000100a00 */
[----:B0-----:R-:W4:Y:S01]  /*207e0*/  LDL.LU.64 R12, [R1+0x3438] ;  /* 0x00343800010c7983 */ /* 0x001f220000300a00 */
[----:B--2---:R-:W-:Y:S02]  /*207f0*/  STL.64 [R1+0x33b0], R18 ;  /* 0x0033b01201007387 */ /* 0x004fe40000100a00 */
[----:B------:R0:W-:Y:S02]  /*20800*/  STL.64 [R1+0x33a8], R16 ;  /* 0x0033a81001007387 */ /* 0x0001e40000100a00 */
[----:B0-----:R-:W2:Y:S04]  /*20810*/  LDL.64 R16, [R1+0x90] ;  /* 0x0000900001107983 */ /* 0x001ea80000100a00 */
[----:B--2---:R0:W-:Y:S04]  /*20820*/  STL.64 [R1+0x3410], R16 ;  /* 0x0034101001007387 */ /* 0x0041e80000100a00 */
[----:B0-----:R-:W2:Y:S01]  /*20830*/  LDL.LU.64 R16, [R1+0x730] ;  /* 0x0007300001107983 */ /* 0x001ea20000300a00 */
[----:B------:R-:W2:Y:S02]  /*20840*/  LDL.LU.64 R18, [R1+0x738] ;  /* 0x0007380001127983 */ /* 0x000ea40000300a00 */
[----:B----4-:R0:W-:Y:S01]  /*20850*/  STL.64 [R1+0x33f8], R12 ;  /* 0x0033f80c01007387 */ /* 0x0101e20000100a00 */
[C---:B--2---:R-:W-:Y:S01]  /*20860*/  HMMA.16816.F32.BF16 R16, R24.reuse, R12, R16 ;  /* 0x0000000c1810723c */ /* 0x044fe20000041810 */
[----:B0-----:R-:W2:Y:S11]  /*20870*/  LDL.64 R12, [R1+0x80] ;  /* 0x00008000010c7983 */ /* 0x001eb60000100a00 */
[----:B------:R-:W-:Y:S11]  /*20880*/  @!UPT UIADD3 URZ, URZ, URZ, URZ ;  /* 0x0000003f3f3ff290 */ /* 0x000ff6000fffe03f */
[----:B------:R-:W-:Y:S01]  /*20890*/  STL.64 [R1+0x730], R16 ;  /* 0x0007301001007387 */ /* 0x000fe20000100a00 */
[----:B------:R-:W-:Y:S03]  /*208a0*/  STL.64 [R1+0x738], R18 ;  /* 0x0007381201007387 */ /* 0x000fe60000100a00 */
[----:B--2---:R3:W-:Y:S02]  /*208b0*/  STL.64 [R1+0x3408], R12 ;  /* 0x0034080c01007387 */ /* 0x0047e40000100a00 */
[C---:B---3--:R-:W-:Y:S02]  /*208c0*/  HMMA.16816.F32.BF16 R12, R24.reuse, R8, R20 ;  /* 0x00000008180c723c */ /* 0x048fe40000041814 */
[----:B------:R-:W2:Y:S01]  /*208d0*/  LDL.LU.64 R20, [R1+0x120] ;  /* 0x0001200001147983 */ /* 0x000ea20000300a00 */
[----:B------:R-:W2:Y:S11]  /*208e0*/  LDL.LU.64 R22, [R1+0x128] ;  /* 0x0001280001167983 */ /* 0x000eb60000300a00 */
[----:B------:R-:W-:Y:S09]  /*208f0*/  @!UPT UIADD3 URZ, URZ, URZ, URZ ;  /* 0x0000003f3f3ff290 */ /* 0x000ff2000fffe03f */
[----:B------:R0:W-:Y:S01]  /*20900*/  STL.64 [R1+0x720], R12 ;  /* 0x0007200c01007387 */ /* 0x0001e20000100a00 */
[----:B------:R1:W-:Y:S02]  /*20910*/  STL.64 [R1+0x728], R14 ;  /* 0x0007280e01007387 */ /* 0x0003e40000100a00 */
[----:B------:R-:W3:Y:S02]  /*20920*/  LDL.LU.64 R16, [R1+0xbb0] ;  /* 0x000bb00001107983 */ /* 0x000ee40000300a00 */
[----:B------:R-:W4:Y:S02]  /*20930*/  LDL.LU.64 R18, [R1+0xbb8] ;  /* 0x000bb80001127983 */ /* 0x000f240000300a00 */
[----:B----4-:R-:W-:Y:S01]  /*20940*/  STL.64 [R1+0x3420], R18 ;  /* 0x0034201201007387 */ /* 0x010fe20000100a00 */
[----:B---3--:R-:W-:Y:S02]  /*20950*/  STL.64 [R1+0x3418], R16 ;  /* 0x0034181001007387 */ /* 0x008fe40000100a00 */
[----:B0-----:R-:W3:Y:S02]  /*20960*/  LDL.LU.64 R12, [R1+0xba0] ;  /* 0x000ba000010c7983 */ /* 0x001ee40000300a00 */
[----:B-1----:R-:W4:Y:S01]  /*20970*/  LDL.LU.64 R14, [R1+0xba8] ;  /* 0x000ba800010e7983 */ /* 0x002f220000300a00 */
[----:B--2---:R-:W-:Y:S01]  /*20980*/  HMMA.16816.F32.BF16 R24, R24, R4, R20 ;  /* 0x000000041818723c */ /* 0x004fe20000041814 */
[----:B------:R-:W-:Y:S04]  /*20990*/  LDSM.16.MT88.4 R20, [R0+0x8100] ;  /* 0x008100000014783b */ /* 0x000fe80000004200 */
[----:B----4-:R-:W-:Y:S01]  /*209a0*/  STL.64 [R1+0x3430], R14 ;  /* 0x0034300e01007387 */ /* 0x010fe20000100a00 */
[----:B---3--:R0:W-:Y:S03]  /*209b0*/  STL.64 [R1+0x3428], R12 ;  /* 0x0034280c01007387 */ /* 0x0081e60000100a00 */
[----:B0-----:R-:W2:Y:S01]  /*209c0*/  LDL.LU.64 R12, [R1+0xbc0] ;  /* 0x000bc000010c7983 */ /* 0x001ea20000300a00 */
[----:B------:R-:W2:Y:S02]  /*209d0*/  LDL.LU.64 R14, [R1+0xbc8] ;  /* 0x000bc800010e7983 */ /* 0x000ea40000300a00 */
[----:B------:R-:W-:Y:S02]  /*209e0*/  STL [R1+0x3384], R8 ;  /* 0x0033840801007387 */ /* 0x000fe40000100800 */
[----:B------:R-:W-:Y:S01]  /*209f0*/  STL [R1+0x3380], R9 ;  /* 0x0033800901007387 */ /* 0x000fe20000100800 */
[----:B------:R0:W-:Y:S08]  /*20a00*/  STL.64 [R1+0x3400], R4 ;  /* 0x0034000401007387 */ /* 0x0001f00000100a00 */
[----:B------:R-:W-:Y:S02]  /*20a10*/  STL.64 [R1+0x120], R24 ;  /* 0x0001201801007387 */ /* 0x000fe40000100a00 */
[----:B------:R-:W-:Y:S02]  /*20a20*/  STL.64 [R1+0x128], R26 ;  /* 0x0001281a01007387 */ /* 0x000fe40000100a00 */
[----:B------:R-:W1:Y:S01]  /*20a30*/  LDSM.16.MT88.4 R24, [R0+0x8180] ;  /* 0x008180000018783b */ /* 0x000e620000004200 */
[----:B------:R-:W-:-:S02]  /*20a40*/  IMAD.MOV.U32 R16, RZ, RZ, R7 ;  /* 0x000000ffff107224 */ /* 0x000fc400078e0007 */
[----:B------:R-:W-:Y:S01]  /*20a50*/  IMAD.MOV.U32 R17, RZ, RZ, R6 ;  /* 0x000000ffff117224 */ /* 0x000fe200078e0006 */
[----:B0-----:R-:W3:Y:S01]  /*20a60*/  LDL.LU.64 R4, [R1+0xb90] ;  /* 0x000b900001047983 */ /* 0x001ee20000300a00 */
[----:B------:R-:W3:Y:S03]  /*20a70*/  LDL.LU.64 R6, [R1+0xb98] ;  /* 0x000b980001067983 */ /* 0x000ee60000300a00 */
[----:B-1----:R-:W-:Y:S01]  /*20a80*/  STL [R1+0x3370], R24 ;  /* 0x0033701801007387 */ /* 0x002fe20000100800 */
[----:B------:R0:W-:Y:S02]  /*20a90*/  STL [R1+0x3358], R25 ;  /* 0x0033581901007387 */ /* 0x0001e40000100800 */
[----:B------:R-:W-:Y:S02]  /*20aa0*/  STL [R1+0x3354], R26 ;  /* 0x0033541a01007387 */ /* 0x000fe40000100800 */
[----:B------:R-:W-:Y:S01]  /*20ab0*/  STL [R1+0x3350], R27 ;  /* 0x0033501b01007387 */ /* 0x000fe20000100800 */
[----:B0-----:R-:W4:Y:S01]  /*20ac0*/  LDL.64 R24, [R1+0x70] ;  /* 0x0000700001187983 */ /* 0x001f220000100a00 */
[----:B--2---:R-:W-:Y:S03]  /*20ad0*/  HMMA.16816.F32.BF16 R16, R20, R16, R12 ;  /* 0x000000101410723c */ /* 0x004fe6000004180c */
[----:B------:R-:W2:Y:S01]  /*20ae0*/  LDL.LU.64 R14, [R1+0x3430] ;  /* 0x00343000010e7983 */ /* 0x000ea20000300a00 */
[----:B------:R-:W2:Y:S11]  /*20af0*/  LDL.LU.64 R12, [R1+0x3428] ;  /* 0x00342800010c7983 */ /* 0x000eb60000300a00 */
[----:B------:R-:W-:Y:S08]  /*20b00*/  @!UPT UIADD3 URZ, URZ, URZ, URZ ;  /* 0x0000003f3f3ff290 */ /* 0x000ff0000fffe03f */
[----:B------:R-:W-:Y:S01]  /*20b10*/  STL.64 [R1+0xbc0], R16 ;  /* 0x000bc01001007387 */ /* 0x000fe20000100a00 */
[----:B------:R0:W-:Y:S03]  /*20b20*/  STL.64 [R1+0xbc8], R18 ;  /* 0x000bc81201007387 */ /* 0x0001e60000100a00 */
[----:B0-----:R-:W2:Y:S01]  /*20b30*/  LDL.LU.64 R18, [R1+0x3420] ;  /* 0x0034200001127983 */ /* 0x001ea20000300a00 */
[----:B------:R-:W2:Y:S02]  /*20b40*/  LDL.LU.64 R16, [R1+0x3418] ;  /* 0x0034180001107983 */ /* 0x000ea40000300a00 */
[----:B------:R-:W-:Y:S02]  /*20b50*/  IMAD.MOV.U32 R8, RZ, RZ, R3 ;  /* 0x000000ffff087224 */ /* 0x000fe400078e0003 */
[----:B------:R-:W-:-:S07]  /*20b60*/  IMAD.MOV.U32 R9, RZ, RZ, R2 ;  /* 0x000000ffff097224 */ /* 0x000fce00078e0002 */
[C---:B--2---:R-:W-:Y:S01]  /*20b70*/  HMMA.16816.F32.BF16 R8, R20.reuse, R8, R16 ;  /* 0x000000081408723c */ /* 0x044fe20000041810 */
[----:B------:R-:W2:Y:S11]  /*20b80*/  LDL.LU.64 R16, [R1+0x3410] ;  /* 0x0034100001107983 */ /* 0x000eb60000300a00 */
[----:B------:R-:W-:Y:S11]  /*20b90*/  @!UPT UIADD3 URZ, URZ, URZ, URZ ;  /* 0x0000003f3f3ff290 */ /* 0x000ff6000fffe03f */
[----:B------:R0:W-:Y:S01]  /*20ba0*/  STL.64 [R1+0xbb0], R8 ;  /* 0x000bb00801007387 */ /* 0x0001e20000100a00 */
[----:B------:R1:W-:Y:S03]  /*20bb0*/  STL.64 [R1+0xbb8], R10 ;  /* 0x000bb80a01007387 */ /* 0x0003e60000100a00 */
[----:B0-----:R-:W4:Y:S01]  /*20bc0*/  LDL.LU.64 R8, [R1+0xb80] ;  /* 0x000b800001087983 */ /* 0x001f220000300a00 */
[----:B-1----:R-:W4:Y:S01]  /*20bd0*/  LDL.LU.64 R10, [R1+0xb88] ;  /* 0x000b8800010a7983 */ /* 0x002f220000300a00 */
[C---:B--2---:R-:W-:Y:S01]  /*20be0*/  HMMA.16816.F32.BF16 R12, R20.reuse, R16, R12 ;  /* 0x00000010140c723c */ /* 0x044fe2000004180c */
[----:B------:R-:W-:Y:S02]  /*20bf0*/  IMAD.MOV.U32 R2, RZ, RZ, R16 ;  /* 0x000000ffff027224 */ /* 0x000fe400078e0010 */
[----:B------:R-:W-:Y:S11]  /*20c00*/  IMAD.MOV.U32 R0, RZ, RZ, R17 ;  /* 0x000000ffff007224 */ /* 0x000ff600078e0011 */
[----:B------:R-:W-:Y:S09]  /*20c10*/  @!UPT UIADD3 URZ, URZ, URZ, URZ ;  /* 0x0000003f3f3ff290 */ /* 0x000ff2000fffe03f */
[----:B------:R0:W-:Y:S01]  /*20c20*/  STL.64 [R1+0xba0], R12 ;  /* 0x000ba00c01007387 */ /* 0x0001e20000100a00 */
[----:B------:R-:W-:Y:S03]  /*20c30*/  STL.64 [R1+0xba8], R14 ;  /* 0x000ba80e01007387 */ /* 0x000fe60000100a00 */
[----:B0-----:R-:W3:Y:S01]  /*20c40*/  LDL.LU.64 R12, [R1+0x3408] ;  /* 0x00340800010c7983 */ /* 0x001ee20000300a00 */
[----:B------:R-:W2:Y:S03]  /*20c50*/  LDL.64 R16, [R1+0x30] ;  /* 0x0000300001107983 */ /* 0x000ea60000100a00 */
[----:B--2---:R0:W-:Y:S04]  /*20c60*/  STL.64 [R1+0x33e8], R16 ;  /* 0x0033e81001007387 */ /* 0x0041e80000100a00 */
[----:B0-----:R-:W2:Y:S01]  /*20c70*/  LDL.64 R16, [R1+0x50] ;  /* 0x0000500001107983 */ /* 0x001ea20000100a00 */
[C---:B---3--:R-:W-:Y:S08]  /*20c80*/  HMMA.16816.F32.BF16 R4, R20.reuse, R12, R4 ;  /* 0x0000000c1404723c */ /* 0x048ff00000041804 */
[----:B----4-:R-:W-:Y:S01]  /*20c90*/  HMMA.16816.F32.BF16 R8, R20, R24, R8 ;  /* 0x000000181408723c */ /* 0x010fe20000041808 */
[----:B------:R-:W-:Y:S01]  /*20ca0*/  IMAD.MOV.U32 R3, RZ, RZ, R13 ;  /* 0x000000ffff037224 */ /* 0x000fe200078e000d */
[----:B--2---:R0:W-:Y:S04]  /*20cb0*/  STL.64 [R1+0x33f0], R16 ;  /* 0x0033f01001007387 */ /* 0x0041e80000100a00 */
[----:B0-----:R-:W2:Y:S01]  /*20cc0*/  LDL.64 R16, [R1+0x60] ;  /* 0x0000600001107983 */ /* 0x001ea20000100a00 */
[----:B------:R-:W-:Y:S02]  /*20cd0*/  STL [R1+0x3378], R0 ;  /* 0x0033780001007387 */ /* 0x000fe40000100800 */
[----:B------:R-:W-:Y:S06]  /*20ce0*/  STL [R1+0x3374], R2 ;  /* 0x0033740201007387 */ /* 0x000fec0000100800 */
[----:B------:R0:W-:Y:S01]  /*20cf0*/  STL.64 [R1+0xb90], R4 ;  /* 0x000b900401007387 */ /* 0x0001e20000100a00 */
[----:B------:R1:W-:Y:S04]  /*20d00*/  STL.64 [R1+0xb98], R6 ;  /* 0x000b980601007387 */ /* 0x0003e80000100a00 */
[----:B0-----:R-:W3:Y:S01]  /*20d10*/  LDL.LU.64 R4, [R1+0x3400] ;  /* 0x0034000001047983 */ /* 0x001ee20000300a00 */
[----:B-1----:R-:W-:-:S02]  /*20d20*/  IMAD.MOV.U32 R6, RZ, RZ, R12 ;  /* 0x000000ffff067224 */ /* 0x002fc400078e000c */
[----:B------:R-:W2:Y:S02]  /*20d30*/  LDL.LU.64 R12, [R1+0xb70] ;  /* 0x000b7000010c7983 */ /* 0x000ea40000300a00 */
[----:B------:R-:W2:Y:S01]  /*20d40*/  LDL.LU.64 R14, [R1+0xb78] ;  /* 0x000b7800010e7983 */ /* 0x000ea20000300a00 */
[----:B------:R-:W-:Y:S01]  /*20d50*/  STL [R1+0x337c], R3 ;  /* 0x00337c0301007387 */ /* 0x000fe20000100800 */
[----:B------:R-:W-:Y:S02]  /*20d60*/  STL.64 [R1+0xb80], R8 ;  /* 0x000b800801007387 */ /* 0x000fe40000100a00 */
[----:B------:R-:W-:Y:S02]  /*20d70*/  IMAD.MOV.U32 R7, RZ, RZ, R25 ;  /* 0x000000ffff077224 */ /* 0x000fe400078e0019 */
[----:B------:R0:W-:Y:S02]  /*20d80*/  STL.64 [R1+0xb88], R10 ;  /* 0x000b880a01007387 */ /* 0x0001e40000100a00 */
[----:B0-----:R-:W-:-:S02]  /*20d90*/  IMAD.MOV.U32 R10, RZ, RZ, R24 ;  /* 0x000000ffff0a7224 */ /* 0x001fc400078e0018 */
[----:B------:R-:W4:Y:S01]  /*20da0*/  LDL.LU.64 R24, [R1+0xb60] ;  /* 0x000b600001187983 */ /* 0x000f220000300a00 */
[----:B------:R-:W4:Y:S02]  /*20db0*/  LDL.LU.64 R26, [R1+0xb68] ;  /* 0x000b6800011a7983 */ /* 0x000f240000300a00 */
[----:B------:R-:W-:Y:S01]  /*20dc0*/  STL.64 [R1+0x3368], R6 ;  /* 0x0033680601007387 */ /* 0x000fe20000100a00 */
[----:B---3--:R0:W-:Y:S04]  /*20dd0*/  STL.64 [R1+0x3360], R4 ;  /* 0x0033600401007387 */ /* 0x0081e80000100a00 */
[----:B0-----:R-:W3:Y:S04]  /*20de0*/  LDL.64 R4, [R1] ;  /* 0x0000000001047983 */ /* 0x001ee80000100a00 */
[----:B---3--:R0:W-:Y:S04]  /*20df0*/  STL.64 [R1+0x33b8], R4 ;  /* 0x0033b80401007387 */ /* 0x0081e80000100a00 */
[----:B0-----:R-:W3:Y:S01]  /*20e00*/  LDL.64 R4, [R1+0x10] ;  /* 0x0000100001047983 */ /* 0x001ee20000100a00 */
[----:B--2---:R-:W-:Y:S03]  /*20e10*/  HMMA.16816.F32.BF16 R12, R20, R16, R12 ;  /* 0x00000010140c723c */ /* 0x004fe6000004180c */
[----:B---3--:R0:W-:Y:S04]  /*20e20*/  STL.64 [R1+0x33d0], R4 ;  /* 0x0033d00401007387 */ /* 0x0081e80000100a00 */
[----:B0-----:R-:W2:Y:S01]  /*20e30*/  LDL.64 R4, [R1+0x20] ;  /* 0x0000200001047983 */ /* 0x001ea20000100a00 */
[----:B------:R-:W-:-:S03]  /*20e40*/  IMAD.MOV.U32 R11, RZ, RZ, R17 ;  /* 0x000000ffff0b7224 */ /* 0x000fc600078e0011 */
[----:B--2---:R0:W-:Y:S04]  /*20e50*/  STL.64 [R1+0x33e0], R4 ;  /* 0x0033e00401007387 */ /* 0x0041e80000100a00 */
[----:B0-----:R-:W2:Y:S01]  /*20e60*/  LDL.LU.64 R4, [R1+0xb40] ;  /* 0x000b400001047983 */ /* 0x001ea20000300a00 */
[----:B------:R-:W2:Y:S07]  /*20e70*/  LDL.LU.64 R6, [R1+0xb48] ;  /* 0x000b480001067983 */ /* 0x000eae0000300a00 */
[----:B------:R0:W-:Y:S02]  /*20e80*/  STL.64 [R1+0xb70], R12 ;  /* 0x000b700c01007387 */ /* 0x0001e40000100a00 */
[----:B------:R1:W-:Y:S01]  /*20e90*/  STL.64 [R1+0xb78], R14 ;  /* 0x000b780e01007387 */ /* 0x0003e20000100a00 */
[----:B0-----:R-:W3:Y:S01]  /*20ea0*/  LDL.LU.64 R12, [R1+0x33f8] ;  /* 0x0033f800010c7983 */ /* 0x001ee20000300a00 */
[----:B-1----:R-:W-:-:S02]  /*20eb0*/  IMAD.MOV.U32 R14, RZ, RZ, R16 ;  /* 0x000000ffff0e7224 */ /* 0x002fc400078e0010 */
[----:B------:R-:W4:Y:S02]  /*20ec0*/  LDL.LU.64 R16, [R1+0x33f0] ;  /* 0x0033f00001107983 */ /* 0x000f240000300a00 */
[----:B------:R-:W-:Y:S01]  /*20ed0*/  STL.64 [R1+0x33d8], R10 ;  /* 0x0033d80a01007387 */ /* 0x000fe20000100a00 */
[----:B------:R-:W2:Y:S01]  /*20ee0*/  LDL.64 R8, [R1+0x40] ;  /* 0x0000400001087983 */ /* 0x000ea20000100a00 */
[----:B------:R-:W-:Y:S01]  /*20ef0*/  STL [R1+0x33c8], R14 ;  /* 0x0033c80e01007387 */ /* 0x000fe20000100800 */
[----:B----4-:R-:W-:Y:S02]  /*20f00*/  HMMA.16816.F32.BF16 R24, R20, R16, R24 ;  /* 0x000000101418723c */ /* 0x010fe40000041818 */
[----:B---3--:R0:W-:Y:S01]  /*20f10*/  STL.64 [R1+0x33c0], R12 ;  /* 0x0033c00c01007387 */ /* 0x0081e20000100a00 */
[----:B------:R-:W-:-:S03]  /*20f20*/  IMAD.MOV.U32 R29, RZ, RZ, R17 ;  /* 0x000000ffff1d7224 */ /* 0x000fc600078e0011 */
[----:B0-----:R-:W3:Y:S01]  /*20f30*/  LDL.LU.64 R12, [R1+0xb50] ;  /* 0x000b5000010c7983 */ /* 0x001ee20000300a00 */
[----:B------:R-:W3:Y:S11]  /*20f40*/  LDL.LU.64 R14, [R1+0xb58] ;  /* 0x000b5800010e7983 */ /* 0x000ef60000300a00 */
[----:B------:R-:W-:Y:S05]  /*20f50*/  @!UPT UIADD3 URZ, URZ, URZ, URZ ;  /* 0x0000003f3f3ff290 */ /* 0x000fea000fffe03f */
[----:B------:R-:W-:Y:S01]  /*20f60*/  STL.64 [R1+0xb60], R24 ;  /* 0x000b601801007387 */ /* 0x000fe20000100a00 */
[----:B------:R0:W-:Y:S02]  /*20f70*/  STL.64 [R1+0xb68], R26 ;  /* 0x000b681a01007387 */ /* 0x0001e40000100a00 */
[----:B0-----:R-:W-:Y:S02]  /*20f80*/  IMAD.MOV.U32 R27, RZ, RZ, R16 ;  /* 0x000000ffff1b7224 */ /* 0x001fe400078e0010 */
[----:B------:R-:W4:Y:S01]  /*20f90*/  LDL.LU.64 R16, [R1+0x33e8] ;  /* 0x0033e80001107983 */ /* 0x000f220000300a00 */
[----:B--2---:R-:W-:Y:S02]  /*20fa0*/  IMAD.MOV.U32 R25, RZ, RZ, R8 ;  /* 0x000000ffff197224 */ /* 0x004fe400078e0008 */
[----:B------:R-:W-:Y:S01]  /*20fb0*/  IMAD.MOV.U32 R26, RZ, RZ, R9 ;  /* 0x000000ffff1a7224 */ /* 0x000fe200078e0009 */
[C---:B---3--:R-:W-:Y:S08]  /*20fc0*/  HMMA.16816.F32.BF16 R12, R20.reuse, R8, R12 ;  /* 0x00000008140c723c */ /* 0x048ff0000004180c */
[----:B----4-:R-:W-:Y:S11]  /*20fd0*/  HMMA.16816.F32.BF16 R4, R20, R16, R4 ;  /* 0x000000101404723c */ /* 0x010ff60000041804 */
[----:B------:R-:W-:Y:S04]  /*20fe0*/  @!UPT UIADD3 URZ, URZ, URZ, URZ ;  /* 0x0000003f3f3ff290 */ /* 0x000fe8000fffe03f */
[----:B------:R0:W-:Y:S01]  /*20ff0*/  STL.64 [R1+0xb50], R12 ;  /* 0x000b500c01007387 */ /* 0x0001e20000100a00 */
[----:B------:R1:W-:Y:S02]  /*21000*/  STL.64 [R1+0xb58], R14 ;  /* 0x000b580e01007387 */ /* 0x0003e40000100a00 */
[----:B------:R-:W2:Y:S02]  /*21010*/  LDL.LU.64 R8, [R1+0xb30] ;  /* 0x000b300001087983 */ /* 0x000ea40000300a00 */
[----:B------:R-:W2:Y:S01]  /*21020*/  LDL.LU.64 R10, [R1+0xb38] ;  /* 0x000b3800010a7983 */ /* 0x000ea20000300a00 */
[----:B0-----:R-:W3:Y:S01]  /*21030*/  LDL.LU.64 R12, [R1+0xb20] ;  /* 0x000b2000010c7983 */ /* 0x001ee20000300a00 */
[----:B-1----:R-:W3:Y:S03]  /*21040*/  LDL.LU.64 R14, [R1+0xb28] ;  /* 0x000b2800010e7983 */ /* 0x002ee60000300a00 */
[----:B------:R0:W-:Y:S01]  /*21050*/  STL.64 [R1+0xb40], R4 ;  /* 0x000b400401007387 */ /* 0x0001e20000100a00 */
[----:B------:R-:W-:Y:S03]  /*21060*/  STL.64 [R1+0xb48], R6 ;  /* 0x000b480601007387 */ /* 0x000fe60000100a00 */
[----:B0-----:R-:W2:Y:S01]  /*21070*/  LDL.LU.64 R4, [R1+0x33e0] ;  /* 0x0033e00001047983 */ /* 0x001ea20000300a00 */
[----:B------:R-:W-:-:S02]  /*21080*/  IMAD.MOV.U32 R24, RZ, RZ, R17 ;  /* 0x000000ffff187224 */ /* 0x000fc400078e0011 */
[----:B------:R-:W-:Y:S02]  /*21090*/  IMAD.MOV.U32 R2, RZ, RZ, R16 ;  /* 0x000000ffff027224 */ /* 0x000fe400078e0010 */
[----:B------:R-:W4:Y:S01]  /*210a0*/  LDL.LU.64 R16, [R1+0xb10] ;  /* 0x000b100001107983 */ /* 0x000f220000300a00 */
[----:B------:R-:W4:Y:S02]  /*210b0*/  LDL.LU.64 R18, [R1+0xb18] ;  /* 0x000b180001127983 */ /* 0x000f240000300a00 */
[----:B------:R-:W-:Y:S02]  /*210c0*/  STL.64 [R1+0x3390], R26 ;  /* 0x0033901a01007387 */ /* 0x000fe40000100a00 */
[----:B------:R0:W-:Y:S02]  /*210d0*/  STL.64 [R1+0x3388], R24 ;  /* 0x0033881801007387 */ /* 0x0001e40000100a00 */
[----:B0-----:R-:W3:Y:S01]  /*210e0*/  LDL.LU.64 R24, [R1+0xaf0] ;  /* 0x000af00001187983 */ /* 0x001ee20000300a00 */
[----:B------:R-:W3:Y:S01]  /*210f0*/  LDL.LU.64 R26, [R1+0xaf8] ;  /* 0x000af800011a7983 */ /* 0x000ee20000300a00 */
[----:B--2---:R-:W-:Y:S01]  /*21100*/  HMMA.16816.F32.BF16 R8, R20, R4, R8 ;  /* 0x000000041408723c */ /* 0x004fe20000041808 */
[----:B------:R-:W-:-:S02]  /*21110*/  IMAD.MOV.U32 R3, RZ, RZ, R4 ;  /* 0x000000ffff037224 */ /* 0x000fc400078e0004 */
[----:B------:R-:W-:Y:S01]  /*21120*/  IMAD.MOV.U32 R0, RZ, RZ, R5 ;  /* 0x000000ffff007224 */ /* 0x000fe200078e0005 */
[----:B---3--:R-:W-:Y:S01]  /*21130*/  STL.64 [R1+0x33a0], R26 ;  /* 0x0033a01a01007387 */ /* 0x008fe20000100a00 */
[----:B------:R0:W-:Y:S03]  /*21140*/  STL.64 [R1+0x3398], R24 ;  /* 0x0033981801007387 */ /* 0x0001e60000100a00 */
[----:B0-----:R-:W2:Y:S01]  /*21150*/  LDL.LU.64 R24, [R1+0xb00] ;  /* 0x000b000001187983 */ /* 0x001ea20000300a00 */
[----:B------:R-:W2:Y:S11]  /*21160*/  LDL.LU.64 R26, [R1+0xb08] ;  /* 0x000b0800011a7983 */ /* 0x000eb60000300a00 */
[----:B------:R-:W-:Y:S03]  /*21170*/  @!UPT UIADD3 URZ, URZ, URZ, URZ ;  /* 0x0000003f3f3ff290 */ /* 0x000fe6000fffe03f */
[----:B------:R-:W-:Y:S02]  /*21180*/  STL.64 [R1+0xb30], R8 ;  /* 0x000b300801007387 */ /* 0x000fe40000100a00 */
[----:B------:R0:W-:Y:S02]  /*21190*/  STL.64 [R1+0xb38], R10 ;  /* 0x000b380a01007387 */ /* 0x0001e40000100a00 */
[----:B0-----:R-:W3:Y:S01]  /*211a0*/  LDL.LU.64 R10, [R1+0x33d8] ;  /* 0x0033d800010a7983 */ /* 0x001ee20000300a00 */
[----:B------:R-:W2:Y:S02]  /*211b0*/  LDL.LU.64 R4, [R1+0x33d0] ;  /* 0x0033d00001047983 */ /* 0x000ea40000300a00 */
[C---:B--2---:R-:W-:Y:S01]  /*211c0*/  HMMA.16816.F32.BF16 R12, R20.reuse, R4, R12 ;  /* 0x00000004140c723c */ /* 0x044fe2000004180c */
[----:B------:R-:W-:Y:S02]  /*211d0*/  IMAD.MOV.U32 R8, RZ, RZ, R4 ;  /* 0x000000ffff087224 */ /* 0x000fe400078e0004 */
[----:B------:R-:W-:Y:S11]  /*211e0*/  IMAD.MOV.U32 R9, RZ, RZ, R5 ;  /* 0x000000ffff097224 */ /* 0x000ff600078e0005 */
[----:B------:R-:W-:Y:S09]  /*211f0*/  @!UPT UIADD3 URZ, URZ, URZ, URZ ;  /* 0x0000003f3f3ff290 */ /* 0x000ff2000fffe03f */
[----:B------:R-:W-:Y:S01]  /*21200*/  STL.64 [R1+0xb20], R12 ;  /* 0x000b200c01007387 */ /* 0x000fe20000100a00 */
[----:B------:R0:W-:Y:S03]  /*21210*/  STL.64 [R1+0xb28], R14 ;  /* 0x000b280e01007387 */ /* 0x0001e60000100a00 */
[----:B0-----:R-:W2:Y:S01]  /*21220*/  LDL.LU R14, [R1+0x33c8] ;  /* 0x0033c800010e7983 */ /* 0x001ea20000300800 */
[----:B------:R-:W2:Y:S02]  /*21230*/  LDL.LU.64 R12, [R1+0x33c0] ;  /* 0x0033c000010c7983 */ /* 0x000ea40000300a00 */
[----:B------:R-:W4:Y:S02]  /*21240*/  LDL.LU.64 R4, [R1+0x33b8] ;  /* 0x0033b80001047983 */ /* 0x000f240000300a00 */
[C---:B----4-:R-:W-:Y:S11]  /*21250*/  HMMA.16816.F32.BF16 R16, R20.reuse, R4, R16 ;  /* 0x000000041410723c */ /* 0x050ff60000041810 */
[----:B------:R-:W-:Y:S11]  /*21260*/  @!UPT UIADD3 URZ, URZ, URZ, URZ ;  /* 0x0000003f3f3ff290 */ /* 0x000ff6000fffe03f */
[----:B------:R-:W-:Y:S01]  /*21270*/  @!UPT UIADD3 URZ, URZ, URZ, URZ ;  /* 0x0000003f3f3ff290 */ /* 0x000fe2000fffe03f */
[----:B------:R-:W-:Y:S01]  /*21280*/  STL.64 [R1+0xb10], R16 ;  /* 0x000b101001007387 */ /* 0x000fe20000100a00 */
[----:B------:R0:W-:Y:S03]  /*21290*/  STL.64 [R1+0xb18], R18 ;  /* 0x000b181201007387 */ /* 0x0001e60000100a00 */
[----:B0-----:R-:W4:Y:S01]  /*212a0*/  LDL.LU.64 R18, [R1+0x33b0] ;  /* 0x0033b00001127983 */ /* 0x001f220000300a00 */
[----:B------:R-:W2:Y:S02]  /*212b0*/  LDL.LU.64 R16, [R1+0x33a8] ;  /* 0x0033a80001107983 */ /* 0x000ea40000300a00 */
[----:B------:R-:W-:Y:S02]  /*212c0*/  IMAD.MOV.U32 R28, RZ, RZ, R4 ;  /* 0x000000ffff1c7224 */ /* 0x000fe400078e0004 */
[----:B------:R-:W-:Y:S02]  /*212d0*/  IMAD.MOV.U32 R15, RZ, RZ, R5 ;  /* 0x000000ffff0f7224 */ /* 0x000fe400078e0005 */
[----:B------:R-:W3:Y:S01]  /*212e0*/  LDL.LU.64 R4, [R1+0xae0] ;  /* 0x000ae00001047983 */ /* 0x000ee20000300a00 */
[----:B------:R-:W3:Y:S01]  /*212f0*/  LDL.LU.64 R6, [R1+0xae8] ;  /* 0x000ae80001067983 */ /* 0x000ee20000300a00 */
[C---:B--2---:R-:W-:Y:S11]  /*21300*/  HMMA.16816.F32.BF16 R24, R20.reuse, R16, R24 ;  /* 0x000000101418723c */ /* 0x044ff60000041818 */
[----:B------:R-:W-:Y:S11]  /*21310*/  @!UPT UIADD3 URZ, URZ, URZ, URZ ;  /* 0x0000003f3f3ff290 */ /* 0x000ff6000fffe03f */
[----:B------:R-:W-:Y:S01]  /*21320*/  @!UPT UIADD3 URZ, URZ, URZ, URZ ;  /* 0x0000003f3f3ff290 */ /* 0x000fe2000fffe03f */
[----:B------:R-:W-:Y:S01]  /*21330*/  STL.64 [R1+0xb00], R24 ;  /* 0x000b001801007387 */ /* 0x000fe20000100a00 */
[----:B------:R0:W-:Y:S03]  /*21340*/  STL.64 [R1+0xb08], R26 ;  /* 0x000b081a01007387 */ /* 0x0001e60000100a00 */
[----:B0-----:R-:W2:Y:S01]  /*21350*/  LDL.LU.64 R26, [R1+0x33a0] ;  /* 0x0033a000011a7983 */ /* 0x001ea20000300a00 */
[----:B------:R-:W2:Y:S02]  /*21360*/  LDL.LU.64 R24, [R1+0x3398] ;  /* 0x0033980001187983 */ /* 0x000ea40000300a00 */
[----:B----4-:R-:W-:Y:S02]  /*21370*/  STL.64 [R1+0x3250], R18 ;  /* 0x0032501201007387 */ /* 0x010fe40000100a00 */
[----:B------:R0:W-:Y:S02]  /*21380*/  STL.64 [R1+0x3248], R16 ;  /* 0x0032481001007387 */ /* 0x0001e40000100a00 */
[----:B0-----:R-:W4:Y:S01]  /*21390*/  LDL.LU.64 R16, [R1+0x520] ;  /* 0x0005200001107983 */ /* 0x001f220000300a00 */
[----:B------:R-:W4:Y:S01]  /*213a0*/  LDL.LU.64 R18, [R1+0x528] ;  /* 0x0005280001127983 */ /* 0x000f220000300a00 */
[----:B--2---:R-:W-:Y:S11]  /*213b0*/  HMMA.16816.F32.BF16 R24, R20, R12, R24 ;  /* 0x0000000c1418723c */ /* 0x004ff60000041818 */
[----:B------:R-:W-:Y:S11]  /*213c0*/  @!UPT UIADD3 URZ, URZ, URZ, URZ ;  /* 0x0000003f3f3ff290 */ /* 0x000ff6000fffe03f */
[----:B------:R-:W-:Y:S01]  /*213d0*/  @!UPT UIADD3 URZ, URZ, URZ, URZ ;  /* 0x0000003f3f3ff290 */ /* 0x000fe2000fffe03f */
[----:B------:R-:W-:Y:S01]  /*213e0*/  STL.64 [R1+0xaf0], R24 ;  /* 0x000af01801007387 */ /* 0x000fe20000100a00 */
[----:B------:R0:W-:Y:S03]  /*213f0*/  STL.64 [R1+0xaf8], R26 ;  /* 0x000af81a01007387 */ /* 0x0001e60000100a00 */
[----:B0-----:R-:W2:Y:S01]  /*21400*/  LDL.LU.64 R26, [R1+0x3390] ;  /* 0x00339000011a7983 */ /* 0x001ea20000300a00 */
[----:B------:R-:W2:Y:S02]  /*21410*/  LDL.LU.64 R24, [R1+0x3388] ;  /* 0x0033880001187983 */ /* 0x000ea40000300a00 */
[----:B------:R0:W-:Y:S02]  /*21420*/  STL.64 [R1+0x3258], R12 ;  /* 0x0032580c01007387 */ /* 0x0001e40000100a00 */
[----:B0-----:R-:W-:Y:S02]  /*21430*/  IMAD.MOV.U32 R12, RZ, RZ, R8 ;  /* 0x000000ffff0c7224 */ /* 0x001fe400078e0008 */
[----:B------:R-:W-:Y:S01]  /*21440*/  IMAD.MOV.U32 R13, RZ, RZ, R9 ;  /* 0x000000ffff0d7224 */ /* 0x000fe200078e0009 */
[----:B------:R-:W3:Y:S01]  /*21450*/  LDL.LU R8, [R1+0x3384] ;  /* 0x0033840001087983 */ /* 0x000ee20000300800 */
[----:B------:R-:W3:Y:S03]  /*21460*/  LDL.LU R9, [R1+0x3380] ;  /* 0x0033800001097983 */ /* 0x000ee60000300800 */
[----:B------:R0:W-:Y:S02]  /*21470*/  STL.64 [R1+0x3268], R12 ;  /* 0x0032680c01007387 */ /* 0x0001e40000100a00 */
[----:B0-----:R-:W-:-:S02]  /*21480*/  IMAD.MOV.U32 R12, RZ, RZ, R3 ;  /* 0x000000ffff0c7224 */ /* 0x001fc400078e0003 */
[----:B------:R-:W-:Y:S01]  /*21490*/  IMAD.MOV.U32 R13, RZ, RZ, R0 ;  /* 0x000000ffff0d7224 */ /* 0x000fe200078e0000 */
[----:B------:R-:W4:Y:S01]  /*214a0*/  LDL.LU R3, [R1+0x337c] ;  /* 0x00337c0001037983 */ /* 0x000f220000300800 */
[----:B------:R-:W4:Y:S03]  /*214b0*/  LDL.LU R0, [R1+0x3378] ;  /* 0x0033780001007983 */ /* 0x000f260000300800 */
[----:B------:R0:W-:Y:S02]  /*214c0*/  STL.64 [R1+0x3280], R12 ;  /* 0x0032800c01007387 */ /* 0x0001e40000100a00 */
[----:B0-----:R-:W-:Y:S02]  /*214d0*/  IMAD.MOV.U32 R12, RZ, RZ, R2 ;  /* 0x000000ffff0c7224 */ /* 0x001fe400078e0002 */
[----:B------:R-:W4:Y:S01]  /*214e0*/  LDL.LU R2, [R1+0x3374] ;  /* 0x0033740001027983 */ /* 0x000f220000300800 */
[----:B---3--:R-:W-:Y:S01]  /*214f0*/  HMMA.16816.F32.BF16 R4, R20, R8, R4 ;  /* 0x000000081404723c */ /* 0x008fe20000041804 */
[----:B--2---:R-:W-:-:S02]  /*21500*/  IMAD.MOV.U32 R13, RZ, RZ, R24 ;  /* 0x000000ffff0d7224 */ /* 0x004fc400078e0018 */
[----:B------:R-:W2:Y:S03]  /*21510*/  LDL.LU R24, [R1+0x3370] ;  /* 0x0033700001187983 */ /* 0x000ea60000300800 */
[----:B------:R-:W-:Y:S11]  /*21520*/  STL.64 [R1+0x3298], R12 ;  /* 0x0032980c01007387 */ /* 0x000ff60000100a00 */
[----:B------:R-:W-:Y:S06]  /*21530*/  @!UPT UIADD3 URZ, URZ, URZ, URZ ;  /* 0x0000003f3f3ff290 */ /* 0x000fec000fffe03f */
[----:B------:R-:W-:Y:S01]  /*21540*/  STL.64 [R1+0xae0], R4 ;  /* 0x000ae00401007387 */ /* 0x000fe20000100a00 */
[----:B------:R0:W-:Y:S03]  /*21550*/  STL.64 [R1+0xae8], R6 ;  /* 0x000ae80601007387 */ /* 0x0001e60000100a00 */
[----:B0-----:R-:W3:Y:S01]  /*21560*/  LDL.LU.64 R6, [R1+0x3368] ;  /* 0x0033680001067983 */ /* 0x001ee20000300a00 */
[----:B------:R-:W4:Y:S02]  /*21570*/  LDL.LU.64 R4, [R1+0x3360] ;  /* 0x0033600001047983 */ /* 0x000f240000300a00 */
[----:B------:R-:W-:Y:S02]  /*21580*/  IMAD.MOV.U32 R12, RZ, RZ, R25 ;  /* 0x000000ffff0c7224 */ /* 0x000fe400078e0019 */
[----:B------:R-:W-:Y:S01]  /*21590*/  IMAD.MOV.U32 R13, RZ, RZ, R26 ;  /* 0x000000ffff0d7224 */ /* 0x000fe200078e001a */
[----:B------:R-:W2:Y:S01]  /*215a0*/  LDL.LU R25, [R1+0x3358] ;  /* 0x0033580001197983 */ /* 0x000ea20000300800 */
[----:B------:R-:W2:Y:S03]  /*215b0*/  LDL.LU R26, [R1+0x3354] ;  /* 0x00335400011a7983 */ /* 0x000ea60000300800 */
[----:B------:R0:W-:Y:S01]  /*215c0*/  STL.64 [R1+0x32b0], R12 ;  /* 0x0032b00c01007387 */ /* 0x0001e20000100a00 */
[----:B------:R-:W-:Y:S02]  /*215d0*/  STL.64 [R1+0x3240], R8 ;  /* 0x0032400801007387 */ /* 0x000fe40000100a00 */
[----:B0-----:R-:W-:-:S02]  /*215e0*/  IMAD.MOV.U32 R12, RZ, RZ, R27 ;  /* 0x000000ffff0c7224 */ /* 0x001fc400078e001b */
[----:B------:R-:W-:Y:S01]  /*215f0*/  IMAD.MOV.U32 R13, RZ, RZ, R29 ;  /* 0x000000ffff0d7224 */ /* 0x000fe200078e001d */
[----:B----4-:R-:W-:Y:S01]  /*21600*/  HMMA.16816.F32.BF16 R16, R20, R4, R16 ;  /* 0x000000041410723c */ /* 0x010fe20000041810 */
[----:B------:R-:W-:Y:S11]  /*21610*/  STL.64 [R1+0x3348], R4 ;  /* 0x0033480401007387 */ /* 0x000ff60000100a00 */
[----:B------:R-:W-:Y:S11]  /*21620*/  @!UPT UIADD3 URZ, URZ, URZ, URZ ;  /* 0x0000003f3f3ff290 */ /* 0x000ff6000fffe03f */
[----:B------:R-:W-:Y:S01]  /*21630*/  STL.64 [R1+0x520], R16 ;  /* 0x0005201001007387 */ /* 0x000fe20000100a00 */
[----:B------:R-:W-:Y:S02]  /*21640*/  STL.64 [R1+0x528], R18 ;  /* 0x0005281201007387 */ /* 0x000fe40000100a00 */
[----:B------:R-:W2:Y:S02]  /*21650*/  LDL.LU R27, [R1+0x3350] ;  /* 0x00335000011b7983 */ /* 0x000ea40000300800 */
[----:B------:R0:W-:Y:S02]  /*21660*/  STL.64 [R1+0x32c8], R12 ;  /* 0x0032c80c01007387 */ /* 0x0001e40000100a00 */
[----:B0-----:R-:W-:Y:S02]  /*21670*/  IMAD.MOV.U32 R12, RZ, RZ, R14 ;  /* 0x000000ffff0c7224 */ /* 0x001fe400078e000e */
[----:B------:R-:W-:-:S05]  /*21680*/  IMAD.MOV.U32 R13, RZ, RZ, R11 ;  /* 0x000000ffff0d7224 */ /* 0x000fca00078e000b */
        /* <DEDUP_REMOVED lines=8> */
[----:B------:R-:W2:Y:S02]  /*21710*/  LDL.LU.64 R6, [R1+0x408] ;  /* 0x0004080001067983 */ /* 0x000ea40000300a00 */
[----:B0-----:R-:W-:Y:S02]  /*21720*/  IMAD.MOV.U32 R12, RZ, RZ, R2 ;  /* 0x000000ffff0c7224 */ /* 0x001fe400078e0002 */
[----:B------:R-:W-:-:S05]  /*21730*/  IMAD.MOV.U32 R13, RZ, RZ, R0 ;  /* 0x000000ffff0d7224 */ /* 0x000fca00078e0000 */
[----:B------:R0:W-:Y:S04]  /*21740*/  STL.64 [R1+0x3328], R12 ;  /* 0x0033280c01007387 */ /* 0x0001e80000100a00 */
[----:B0-----:R-:W3:Y:S01]  /*21750*/  LDL.64 R12, [R1+0xa0] ;  /* 0x0000a000010c7983 */ /* 0x001ee20000100a00 */
[----:B------:R-:W-:Y:S02]  /*21760*/  IMAD.MOV.U32 R20, RZ, RZ, R28 ;  /* 0x000000ffff147224 */ /* 0x000fe400078e001c */
[----:B------:R-:W-:Y:S01]  /*21770*/  IMAD.MOV.U32 R21, RZ, RZ, R15 ;  /* 0x000000ffff157224 */ /* 0x000fe200078e000f */
[----:B---3--:R0:W-:Y:S04]  /*21780*/  STL.64 [R1+0x3340], R12 ;  /* 0x0033400c01007387 */ /* 0x0081e80000100a00 */
[----:B0-----:R-:W2:Y:S01]  /*21790*/  LDL.64 R12, [R1+0xb0] ;  /* 0x0000b000010c7983 */ /* 0x001ea20000100a00 */
[----:B------:R0:W-:Y:S03]  /*217a0*/  STL.64 [R1+0x3260], R20 ;  /* 0x0032601401007387 */ /* 0x0001e60000100a00 */
        /* <DEDUP_REMOVED lines=44> */
[----:B------:R0:W-:Y:S02]  /*21a70*/  STL.64 [R1+0x400], R4 ;  /* 0x0004000401007387 */ /* 0x0001e40000100a00 */
[----:B------:R1:W-:Y:S01]  /*21a80*/  STL.64 [R1+0x408], R6 ;  /* 0x0004080601007387 */ /* 0x0003e20000100a00 */
[----:B0-----:R-:W2:Y:S01]  /*21a90*/  LDL.LU.64 R4, [R1+0x3348] ;  /* 0x0033480001047983 */ /* 0x001ea20000300a00 */
[----:B-1----:R-:W-:-:S02]  /*21aa0*/  IMAD.MOV.U32 R6, RZ, RZ, R12 ;  /* 0x000000ffff067224 */ /* 0x002fc400078e000c */
        /* <DEDUP_REMOVED lines=67> */
[----:B------:R-:W3:Y:S11]  /*21ee0*/  LDL.LU.64 R20, [R1+0x3260] ;  /* 0x0032600001147983 */ /* 0x000ef60000300a00 */
[----:B------:R-:W-:Y:S10]  /*21ef0*/  @!UPT UIADD3 URZ, URZ, URZ, URZ ;  /* 0x0000003f3f3ff290 */ /* 0x000ff4000fffe03f */
[----:B------:R0:W-:Y:S01]  /*21f00*/  STL.64 [R1+0x360], R12 ;  /* 0x0003600c01007387 */ /* 0x0001e20000100a00 */
[----:B------:R-:W-:Y:S03]  /*21f10*/  STL.64 [R1+0x368], R14 ;  /* 0x0003680e01007387 */ /* 0x000fe60000100a00 */
[----:B0-----:R-:W2:Y:S01]  /*21f20*/  LDL.LU.64 R12, [R1+0x3258] ;  /* 0x00325800010c7983 */ /* 0x001ea20000300a00 */
[C---:B---3--:R-:W-:Y:S03]  /*21f30*/  HMMA.16816.F32.BF16 R20, R24.reuse, R20, R16 ;  /* 0x000000141814723c */ /* 0x048fe60000041810 */
[----:B------:R-:W3:Y:S01]  /*21f40*/  LDL.LU.64 R18, [R1+0x3250] ;  /* 0x0032500001127983 */ /* 0x000ee20000300a00 */
[----:B------:R-:W4:Y:S11]  /*21f50*/  LDL.LU.64 R16, [R1+0x3248] ;  /* 0x0032480001107983 */ /* 0x000f360000300a00 */
[----:B------:R-:W-:Y:S08]  /*21f60*/  @!UPT UIADD3 URZ, URZ, URZ, URZ ;  /* 0x0000003f3f3ff290 */ /* 0x000ff0000fffe03f */
[----:B------:R-:W-:Y:S01]  /*21f70*/  STL.64 [R1+0x350], R20 ;  /* 0x0003501401007387 */ /* 0x000fe20000100a00 */
[----:B------:R4:W-:Y:S02]  /*21f80*/  STL.64 [R1+0x358], R22 ;  /* 0x0003581601007387 */ /* 0x0009e40000100a00 */
[C---:B----4-:R-:W-:Y:S01]  /*21f90*/  HMMA.16816.F32.BF16 R20, R24.reuse, R16, R8 ;  /* 0x000000101814723c */ /* 0x050fe20000041808 */
[----:B------:R-:W2:Y:S01]  /*21fa0*/  LDL.LU.64 R8, [R1+0x330] ;  /* 0x0003300001087983 */ /* 0x000ea20000300a00 */
[----:B------:R-:W2:Y:S11]  /*21fb0*/  LDL.LU.64 R10, [R1+0x338] ;  /* 0x00033800010a7983 */ /* 0x000eb60000300a00 */
[----:B------:R-:W-:Y:S10]  /*21fc0*/  @!UPT UIADD3 URZ, URZ, URZ, URZ ;  /* 0x0000003f3f3ff290 */ /* 0x000ff4000fffe03f */
[----:B------:R-:W-:Y:S01]  /*21fd0*/  STL.64 [R1+0x340], R20 ;  /* 0x0003401401007387 */ /* 0x000fe20000100a00 */
[----:B------:R-:W-:Y:S02]  /*21fe0*/  STL.64 [R1+0x348], R22 ;  /* 0x0003481601007387 */ /* 0x000fe40000100a00 */
[----:B---3--:R-:W-:Y:S02]  /*21ff0*/  STL.64 [R1+0x3198], R18 ;  /* 0x0031981201007387 */ /* 0x008fe40000100a00 */
[----:B------:R0:W-:Y:S02]  /*22000*/  STL.64 [R1+0x3190], R16 ;  /* 0x0031901001007387 */ /* 0x0001e40000100a00 */
[----:B0-----:R-:W3:Y:S04]  /*22010*/  LDL.64 R16, [R1+0x70] ;  /* 0x0000700001107983 */ /* 0x001ee80000100a00 */
[----:B------:R-:W0:Y:S04]  /*22020*/  S2R R2, SR_TID.X ;  /* 0x0000000000027919 */ /* 0x000e280000002100 */
[----:B---3--:R1:W-:Y:S04]  /*22030*/  STL.64 [R1+0x3200], R16 ;  /* 0x0032001001007387 */ /* 0x0083e80000100a00 */
[----:B-1----:R-:W3:Y:S01]  /*22040*/  LDL.64 R16, [R1+0x90] ;  /* 0x0000900001107983 */ /* 0x002ee20000100a00 */
[----:B--2---:R-:W-:Y:S01]  /*22050*/  HMMA.16816.F32.BF16 R8, R24, R12, R8 ;  /* 0x0000000c1808723c */ /* 0x004fe20000041808 */
[----:B0-----:R-:W-:-:S05]  /*22060*/  LOP3.LUT R14, R2, 0x7, RZ, 0xc0, !PT ;  /* 0x00000007020e7812 */ /* 0x001fca00078ec0ff */
[----:B------:R-:W-:Y:S01]  /*22070*/  IMAD R14, R14, 0x210, RZ ;  /* 0x000002100e0e7824 */ /* 0x000fe200078e02ff */
[----:B---3--:R0:W-:Y:S02]  /*22080*/  STL.64 [R1+0x3210], R16 ;  /* 0x0032101001007387 */ /* 0x0081e40000100a00 */
[----:B0-----:R-:W-:Y:S02]  /*22090*/  IMAD.MOV.U32 R16, RZ, RZ, R7 ;  /* 0x000000ffff107224 */ /* 0x001fe400078e0007 */
[----:B------:R-:W-:Y:S02]  /*220a0*/  IMAD.MOV.U32 R17, RZ, RZ, R0 ;  /* 0x000000ffff117224 */ /* 0x000fe400078e0000 */
[----:B------:R-:W-:-:S03]  /*220b0*/  IMAD.SHL.U32 R0, R2, 0x2, RZ ;  /* 0x0000000202007824 */ /* 0x000fc600078e00ff */
[----:B------:R-:W-:Y:S01]  /*220c0*/  STL.64 [R1+0x3228], R16 ;  /* 0x0032281001007387 */ /* 0x000fe20000100a00 */
[----:B------:R-:W2:Y:S02]  /*220d0*/  LDL.LU.64 R20, [R1+0xe0] ;  /* 0x0000e00001147983 */ /* 0x000ea40000300a00 */
[----:B------:R-:W2:Y:S04]  /*220e0*/  LDL.LU.64 R22, [R1+0xe8] ;  /* 0x0000e80001167983 */ /* 0x000ea80000300a00 */
[----:B------:R0:W-:Y:S01]  /*220f0*/  STL.64 [R1+0x330], R8 ;  /* 0x0003300801007387 */ /* 0x0001e20000100a00 */
[----:B------:R-:W-:Y:S01]  /*22100*/  STL.64 [R1+0x338], R10 ;  /* 0x0003380a01007387 */ /* 0x000fe20000100a00 */
[----:B------:R-:W-:-:S03]  /*22110*/  LOP3.LUT R0, R14, 0x10, R0, 0x78, !PT ;  /* 0x000000100e007812 */ /* 0x000fc600078e7800 */
[----:B0-----:R-:W3:Y:S01]  /*22120*/  LDL.LU.64 R8, [R1+0x3240] ;  /* 0x0032400001087983 */ /* 0x001ee20000300a00 */
[----:B------:R-:W-:Y:S02]  /*22130*/  STL [R1+0x317c], R12 ;  /* 0x00317c0c01007387 */ /* 0x000fe40000100800 */
[----:B------:R0:W-:Y:S02]  /*22140*/  STL [R1+0x3178], R13 ;  /* 0x0031780d01007387 */ /* 0x0001e40000100800 */
[----:B0-----:R-:W3:Y:S01]  /*22150*/  LDL.LU.64 R12, [R1+0x320] ;  /* 0x00032000010c7983 */ /* 0x001ee20000300a00 */
[----:B------:R-:W3:Y:S02]  /*22160*/  LDL.LU.64 R14, [R1+0x328] ;  /* 0x00032800010e7983 */ /* 0x000ee40000300a00 */
[C---:B---3--:R-:W-:Y:S01]  /*22170*/  HMMA.16816.F32.BF16 R12, R24.reuse, R8, R12 ;  /* 0x00000008180c723c */ /* 0x048fe2000004180c */
[----:B------:R0:W-:Y:S04]  /*22180*/  STL.64 [R1+0x3208], R8 ;  /* 0x0032080801007387 */ /* 0x0001e80000100a00 */
[----:B0-----:R-:W3:Y:S11]  /*22190*/  LDL.LU.64 R8, [R1+0x1010] ;  /* 0x0010100001087983 */ /* 0x001ef60000300a00 */
[----:B------:R-:W-:Y:S07]  /*221a0*/  @!UPT UIADD3 URZ, URZ, URZ, URZ ;  /* 0x0000003f3f3ff290 */ /* 0x000fee000fffe03f */
[----:B------:R-:W-:Y:S01]  /*221b0*/  STL.64 [R1+0x320], R12 ;  /* 0x0003200c01007387 */ /* 0x000fe20000100a00 */
[----:B------:R-:W-:Y:S02]  /*221c0*/  STL.64 [R1+0x328], R14 ;  /* 0x0003280e01007387 */ /* 0x000fe40000100a00 */
[----:B------:R-:W4:Y:S02]  /*221d0*/  LDL.LU.64 R10, [R1+0x1018] ;  /* 0x00101800010a7983 */ /* 0x000f240000300a00 */
[----:B----4-:R-:W-:Y:S01]  /*221e0*/  STL.64 [R1+0x3220], R10 ;  /* 0x0032200a01007387 */ /* 0x010fe20000100a00 */
[----:B---3--:R0:W-:Y:S03]  /*221f0*/  STL.64 [R1+0x3218], R8 ;  /* 0x0032180801007387 */ /* 0x0081e60000100a00 */
[----:B0-----:R-:W3:Y:S01]  /*22200*/  LDL.LU.64 R8, [R1+0x1020] ;  /* 0x0010200001087983 */ /* 0x001ee20000300a00 */
[----:B------:R-:W4:Y:S01]  /*22210*/  LDL.LU.64 R10, [R1+0x1028] ;  /* 0x00102800010a7983 */ /* 0x000f220000300a00 */
[----:B--2---:R-:W-:Y:S01]  /*22220*/  HMMA.16816.F32.BF16 R20, R24, R4, R20 ;  /* 0x000000041814723c */ /* 0x004fe20000041814 */
[----:B------:R-:W-:-:S05]  /*22230*/  IMAD.SHL.U32 R2, R2, 0x100, RZ ;  /* 0x0000010002027824 */ /* 0x000fca00078e00ff */
[----:B------:R-:W-:-:S04]  /*22240*/  LOP3.LUT R0, R0, 0x1000, R2, 0xf8, !PT ;  /* 0x0000100000007812 */ /* 0x000fc800078ef802 */
[----:B------:R-:W-:-:S05]  /*22250*/  LOP3.LUT R0, R0, 0x40, RZ, 0x3c, !PT ;  /* 0x0000004000007812 */ /* 0x000fca00078e3cff */
[----:B------:R-:W0:Y:S04]  /*22260*/  LDSM.16.MT88.4 R24, [R0+0x8080] ;  /* 0x008080000018783b */ /* 0x000e280000004200 */
[----:B----4-:R-:W-:Y:S01]  /*22270*/  STL.64 [R1+0x3238], R10 ;  /* 0x0032380a01007387 */ /* 0x010fe20000100a00 */
[----:B---3--:R1:W-:Y:S03]  /*22280*/  STL.64 [R1+0x3230], R8 ;  /* 0x0032300801007387 */ /* 0x0083e60000100a00 */
[----:B-1----:R-:W2:Y:S01]  /*22290*/  LDL.LU.64 R8, [R1+0x1030] ;  /* 0x0010300001087983 */ /* 0x002ea20000300a00 */
[----:B------:R-:W2:Y:S02]  /*222a0*/  LDL.LU.64 R10, [R1+0x1038] ;  /* 0x00103800010a7983 */ /* 0x000ea40000300a00 */
[----:B------:R-:W3:Y:S02]  /*222b0*/  LDL.LU.64 R12, [R1+0xe40] ;  /* 0x000e4000010c7983 */ /* 0x000ee40000300a00 */
[----:B------:R-:W3:Y:S01]  /*222c0*/  LDL.LU.64 R14, [R1+0xe48] ;  /* 0x000e4800010e7983 */ /* 0x000ee20000300a00 */
[----:B------:R-:W-:Y:S01]  /*222d0*/  STL.64 [R1+0xe0], R20 ;  /* 0x0000e01401007387 */ /* 0x000fe20000100a00 */
[----:B------:R-:W-:Y:S02]  /*222e0*/  STL.64 [R1+0xe8], R22 ;  /* 0x0000e81601007387 */ /* 0x000fe40000100a00 */
[----:B------:R-:W2:Y:S04]  /*222f0*/  LDSM.16.MT88.4 R20, [R0+0x8000] ;  /* 0x008000000014783b */ /* 0x000ea80000004200 */
[----:B------:R-:W-:-:S02]  /*22300*/  IMAD.MOV.U32 R16, RZ, RZ, R6 ;  /* 0x000000ffff107224 */ /* 0x000fc400078e0006 */
[----:B------:R-:W-:Y:S01]  /*22310*/  IMAD.MOV.U32 R17, RZ, RZ, R3 ;  /* 0x000000ffff117224 */ /* 0x000fe200078e0003 */
[----:B0-----:R-:W-:Y:S01]  /*22320*/  STL [R1+0x314c], R24 ;  /* 0x00314c1801007387 */ /* 0x001fe20000100800 */
[----:B------:R0:W-:Y:S02]  /*22330*/  STL [R1+0x3148], R25 ;  /* 0x0031481901007387 */ /* 0x0001e40000100800 */
[----:B------:R-:W-:Y:S02]  /*22340*/  STL [R1+0x3144], R26 ;  /* 0x0031441a01007387 */ /* 0x000fe40000100800 */
[----:B------:R-:W-:Y:S01]  /*22350*/  STL [R1+0x3140], R27 ;  /* 0x0031401b01007387 */ /* 0x000fe20000100800 */
[----:B0-----:R-:W4:Y:S01]  /*22360*/  LDL.64 R24, [R1+0x80] ;  /* 0x0000800001187983 */ /* 0x001f220000100a00 */
[----:B------:R-:W-:Y:S01]  /*22370*/  STL [R1+0x3138], R0 ;  /* 0x0031380001007387 */ /* 0x000fe20000100800 */
        /* <DEDUP_REMOVED lines=12> */
[----:B------:R-:W-:Y:S03]  /*22440*/  STL.64 [R1+0x1028], R18 ;  /* 0x0010281201007387 */ /* 0x000fe60000100a00 */
[----:B0-----:R-:W2:Y:S02]  /*22450*/  LDL.LU.64 R16, [R1+0x3210] ;  /* 0x0032100001107983 */ /* 0x001ea40000300a00 */
[----:B--2---:R-:W-:Y:S01]  /*22460*/  HMMA.16816.F32.BF16 R8, R20, R16, R8 ;  /* 0x000000101408723c */ /* 0x004fe20000041808 */
[----:B------:R-:W-:Y:S02]  /*22470*/  IMAD.MOV.U32 R7, RZ, RZ, R16 ;  /* 0x000000ffff077224 */ /* 0x000fe400078e0010 */
[----:B------:R-:W-:Y:S11]  /*22480*/  IMAD.MOV.U32 R6, RZ, RZ, R17 ;  /* 0x000000ffff067224 */ /* 0x000ff600078e0011 */
[----:B------:R-:W-:Y:S09]  /*22490*/  @!UPT UIADD3 URZ, URZ, URZ, URZ ;  /* 0x0000003f3f3ff290 */ /* 0x000ff2000fffe03f */
[----:B------:R0:W-:Y:S01]  /*224a0*/  STL.64 [R1+0x1010], R8 ;  /* 0x0010100801007387 */ /* 0x0001e20000100a00 */
[----:B------:R-:W-:Y:S03]  /*224b0*/  STL.64 [R1+0x1018], R10 ;  /* 0x0010180a01007387 */ /* 0x000fe60000100a00 */
[----:B0-----:R-:W2:Y:S01]  /*224c0*/  LDL.LU.64 R8, [R1+0x3208] ;  /* 0x0032080001087983 */ /* 0x001ea20000300a00 */
[----:B------:R-:W3:Y:S02]  /*224d0*/  LDL.LU.64 R16, [R1+0x3200] ;  /* 0x0032000001107983 */ /* 0x000ee40000300a00 */
[----:B------:R-:W-:Y:S02]  /*224e0*/  STL [R1+0x313c], R7 ;  /* 0x00313c0701007387 */ /* 0x000fe40000100800 */
[----:B------:R-:W-:Y:S01]  /*224f0*/  STL [R1+0x31e8], R6 ;  /* 0x0031e80601007387 */ /* 0x000fe20000100800 */
[----:B------:R0:W-:Y:S04]  /*22500*/  STL.64 [R1+0x31e0], R4 ;  /* 0x0031e00401007387 */ /* 0x0001e80000100a00 */
[----:B0-----:R-:W2:Y:S01]  /*22510*/  LDL.LU.64 R4, [R1+0x1000] ;  /* 0x0010000001047983 */ /* 0x001ea20000300a00 */
[----:B------:R-:W2:Y:S02]  /*22520*/  LDL.LU.64 R6, [R1+0x1008] ;  /* 0x0010080001067983 */ /* 0x000ea40000300a00 */
[----:B----4-:R-:W-:-:S02]  /*22530*/  IMAD.MOV.U32 R2, RZ, RZ, R25 ;  /* 0x000000ffff027224 */ /* 0x010fc400078e0019 */
[----:B------:R-:W-:Y:S01]  /*22540*/  IMAD.MOV.U32 R3, RZ, RZ, R24 ;  /* 0x000000ffff037224 */ /* 0x000fe200078e0018 */
[C---:B--2---:R-:W-:Y:S11]  /*22550*/  HMMA.16816.F32.BF16 R4, R20.reuse, R24, R4 ;  /* 0x000000181404723c */ /* 0x044ff60000041804 */
[----:B------:R-:W-:Y:S11]  /*22560*/  @!UPT UIADD3 URZ, URZ, URZ, URZ ;  /* 0x0000003f3f3ff290 */ /* 0x000ff6000fffe03f */
[----:B------:R-:W-:Y:S01]  /*22570*/  @!UPT UIADD3 URZ, URZ, URZ, URZ ;  /* 0x0000003f3f3ff290 */ /* 0x000fe2000fffe03f */
[----:B------:R-:W-:Y:S01]  /*22580*/  STL.64 [R1+0x1000], R4 ;  /* 0x0010000401007387 */ /* 0x000fe20000100a00 */
[----:B------:R3:W-:Y:S02]  /*22590*/  STL.64 [R1+0x1008], R6 ;  /* 0x0010080601007387 */ /* 0x0007e40000100a00 */
[----:B---3--:R-:W-:Y:S01]  /*225a0*/  HMMA.16816.F32.BF16 R4, R20, R16, R12 ;  /* 0x000000101404723c */ /* 0x008fe2000004180c */
[----:B------:R-:W-:Y:S01]  /*225b0*/  STL [R1+0x3174], R2 ;  /* 0x0031740201007387 */ /* 0x000fe20000100800 */
[----:B------:R-:W-:Y:S11]  /*225c0*/  STL [R1+0x3170], R3 ;  /* 0x0031700301007387 */ /* 0x000ff60000100800 */
[----:B------:R-:W-:Y:S10]  /*225d0*/  @!UPT UIADD3 URZ, URZ, URZ, URZ ;  /* 0x0000003f3f3ff290 */ /* 0x000ff4000fffe03f */
[----:B------:R0:W-:Y:S01]  /*225e0*/  STL.64 [R1+0xe40], R4 ;  /* 0x000e400401007387 */ /* 0x0001e20000100a00 */
[----:B------:R1:W-:Y:S03]  /*225f0*/  STL.64 [R1+0xe48], R6 ;  /* 0x000e480601007387 */ /* 0x0003e60000100a00 */
[----:B0-----:R-:W2:Y:S01]  /*22600*/  LDL.LU.64 R4, [R1+0xe20] ;  /* 0x000e200001047983 */ /* 0x001ea20000300a00 */
[----:B-1----:R-:W3:Y:S03]  /*22610*/  LDL.LU.64 R6, [R1+0xe28] ;  /* 0x000e280001067983 */ /* 0x002ee60000300a00 */
[----:B---3--:R-:W-:Y:S01]  /*22620*/  STL.64 [R1+0x31f8], R6 ;  /* 0x0031f80601007387 */ /* 0x008fe20000100a00 */
[----:B--2---:R0:W-:Y:S03]  /*22630*/  STL.64 [R1+0x31f0], R4 ;  /* 0x0031f00401007387 */ /* 0x0041e60000100a00 */
[----:B0-----:R-:W2:Y:S01]  /*22640*/  LDL.LU.64 R4, [R1+0xe30] ;  /* 0x000e300001047983 */ /* 0x001ea20000300a00 */
[----:B------:R-:W2:Y:S02]  /*22650*/  LDL.LU.64 R6, [R1+0xe38] ;  /* 0x000e380001067983 */ /* 0x000ea40000300a00 */
[----:B------:R-:W3:Y:S02]  /*22660*/  LDL.LU.64 R24, [R1+0xe10] ;  /* 0x000e100001187983 */ /* 0x000ee40000300a00 */
[----:B------:R-:W4:Y:S02]  /*22670*/  LDL.LU.64 R26, [R1+0xe18] ;  /* 0x000e1800011a7983 */ /* 0x000f240000300a00 */
[----:B----4-:R-:W-:Y:S01]  /*22680*/  STL.64 [R1+0x31d8], R26 ;  /* 0x0031d81a01007387 */ /* 0x010fe20000100a00 */
[----:B---3--:R0:W-:Y:S03]  /*22690*/  STL.64 [R1+0x31d0], R24 ;  /* 0x0031d01801007387 */ /* 0x0081e60000100a00 */
[----:B0-----:R-:W3:Y:S01]  /*226a0*/  LDL.64 R24, [R1+0x50] ;  /* 0x0000500001187983 */ /* 0x001ee20000100a00 */
[----:B------:R-:W4:Y:S02]  /*226b0*/  LDL.LU.64 R12, [R1+0xe00] ;  /* 0x000e0000010c7983 */ /* 0x000f240000300a00 */
[----:B------:R-:W2:Y:S02]  /*226c0*/  LDL.LU.64 R14, [R1+0xe08] ;  /* 0x000e0800010e7983 */ /* 0x000ea40000300a00 */
[----:B------:R-:W-:-:S02]  /*226d0*/  IMAD.MOV.U32 R11, RZ, RZ, R16 ;  /* 0x000000ffff0b7224 */ /* 0x000fc400078e0010 */
[----:B------:R-:W-:Y:S01]  /*226e0*/  IMAD.MOV.U32 R10, RZ, RZ, R17 ;  /* 0x000000ffff0a7224 */ /* 0x000fe200078e0011 */
[----:B--2---:R-:W-:Y:S01]  /*226f0*/  STL.64 [R1+0x31c8], R14 ;  /* 0x0031c80e01007387 */ /* 0x004fe20000100a00 */
[----:B----4-:R0:W-:Y:S02]  /*22700*/  STL.64 [R1+0x31c0], R12 ;  /* 0x0031c00c01007387 */ /* 0x0101e40000100a00 */
[----:B------:R-:W2:Y:S01]  /*22710*/  LDL.64 R16, [R1] ;  /* 0x0000000001107983 */ /* 0x000ea20000100a00 */
[----:B0-----:R-:W4:Y:S04]  /*22720*/  LDL.64 R12, [R1+0x40] ;  /* 0x00004000010c7983 */ /* 0x001f280000100a00 */
[----:B--2---:R0:W-:Y:S04]  /*22730*/  STL.64 [R1+0x31a8], R16 ;  /* 0x0031a81001007387 */ /* 0x0041e80000100a00 */
[----:B0-----:R-:W2:Y:S04]  /*22740*/  LDL.64 R16, [R1+0x20] ;  /* 0x0000200001107983 */ /* 0x001ea80000100a00 */
[----:B--2---:R0:W-:Y:S04]  /*22750*/  STL.64 [R1+0x31b8], R16 ;  /* 0x0031b81001007387 */ /* 0x0041e80000100a00 */
[----:B0-----:R-:W2:Y:S01]  /*22760*/  LDL.64 R16, [R1+0x30] ;  /* 0x0000300001107983 */ /* 0x001ea20000100a00 */
[----:B------:R-:W-:Y:S02]  /*22770*/  STL.64 [R1+0x3168], R10 ;  /* 0x0031680a01007387 */ /* 0x000fe40000100a00 */
[----:B------:R0:W-:Y:S02]  /*22780*/  STL.64 [R1+0x3160], R8 ;  /* 0x0031600801007387 */ /* 0x0001e40000100a00 */
[----:B0-----:R-:W2:Y:S04]  /*22790*/  LDL.64 R8, [R1+0x10] ;  /* 0x0000100001087983 */ /* 0x001ea80000100a00 */
[----:B--2---:R0:W-:Y:S04]  /*227a0*/  STL.64 [R1+0x31b0], R8 ;  /* 0x0031b00801007387 */ /* 0x0041e80000100a00 */
[----:B0-----:R-:W2:Y:S02]  /*227b0*/  LDL.64 R8, [R1+0x60] ;  /* 0x0000600001087983 */ /* 0x001ea40000100a00 */
[C---:B--2---:R-:W-:Y:S11]  /*227c0*/  HMMA.16816.F32.BF16 R4, R20.reuse, R8, R4 ;  /* 0x000000081404723c */ /* 0x044ff60000041804 */
[----:B------:R-:W-:Y:S11]  /*227d0*/  @!UPT UIADD3 URZ, URZ, URZ, URZ ;  /* 0x0000003f3f3ff290 */ /* 0x000ff6000fffe03f */
[----:B------:R-:W-:Y:S01]  /*227e0*/  @!UPT UIADD3 URZ, URZ, URZ, URZ ;  /* 0x0000003f3f3ff290 */ /* 0x000fe2000fffe03f */
[----:B------:R-:W-:Y:S01]  /*227f0*/  STL.64 [R1+0xe30], R4 ;  /* 0x000e300401007387 */ /* 0x000fe20000100a00 */
[----:B------:R0:W-:Y:S03]  /*22800*/  STL.64 [R1+0xe38], R6 ;  /* 0x000e380601007387 */ /* 0x0001e60000100a00 */
[----:B0-----:R-:W2:Y:S01]  /*22810*/  LDL.LU.64 R6, [R1+0x31f8] ;  /* 0x0031f80001067983 */ /* 0x001ea20000300a00 */
[----:B------:R-:W2:Y:S02]  /*22820*/  LDL.LU.64 R4, [R1+0x31f0] ;  /* 0x0031f00001047983 */ /* 0x000ea40000300a00 */
[----:B------:R-:W-:Y:S02]  /*22830*/  IMAD.MOV.U32 R29, RZ, RZ, R8 ;  /* 0x000000ffff1d7224 */ /* 0x000fe400078e0008 */
[----:B------:R-:W-:Y:S02]  /*22840*/  IMAD.MOV.U32 R28, RZ, RZ, R9 ;  /* 0x000000ffff1c7224 */ /* 0x000fe400078e0009 */
[----:B------:R-:W4:Y:S01]  /*22850*/  LDL.LU.64 R8, [R1+0xdf0] ;  /* 0x000df00001087983 */ /* 0x000f220000300a00 */
[----:B------:R-:W4:Y:S02]  /*22860*/  LDL.LU.64 R10, [R1+0xdf8] ;  /* 0x000df800010a7983 */ /* 0x000f240000300a00 */
[----:B---3--:R-:W-:Y:S01]  /*22870*/  IMAD.MOV.U32 R0, RZ, RZ, R25 ;  /* 0x000000ffff007224 */ /* 0x008fe200078e0019 */
[C---:B--2---:R-:W-:Y:S11]  /*22880*/  HMMA.16816.F32.BF16 R4, R20.reuse, R24, R4 ;  /* 0x000000181404723c */ /* 0x044ff60000041804 */
[----:B------:R-:W-:Y:S11]  /*22890*/  @!UPT UIADD3 URZ, URZ, URZ, URZ ;  /* 0x0000003f3f3ff290 */ /* 0x000ff6000fffe03f */
[----:B------:R-:W-:Y:S01]  /*228a0*/  @!UPT UIADD3 URZ, URZ, URZ, URZ ;  /* 0x0000003f3f3ff290 */ /* 0x000fe2000fffe03f */
[----:B------:R-:W-:Y:S01]  /*228b0*/  STL.64 [R1+0xe20], R4 ;  /* 0x000e200401007387 */ /* 0x000fe20000100a00 */
[----:B------:R0:W-:Y:S03]  /*228c0*/  STL.64 [R1+0xe28], R6 ;  /* 0x000e280601007387 */ /* 0x0001e60000100a00 */
[----:B0-----:R-:W2:Y:S01]  /*228d0*/  LDL.LU R6, [R1+0x31e8] ;  /* 0x0031e80001067983 */ /* 0x001ea20000300800 */
[----:B------:R-:W3:Y:S02]  /*228e0*/  LDL.LU.64 R4, [R1+0x31e0] ;  /* 0x0031e00001047983 */ /* 0x000ee40000300a00 */
[----:B------:R-:W-:Y:S02]  /*228f0*/  IMAD.MOV.U32 R7, RZ, RZ, R24 ;  /* 0x000000ffff077224 */ /* 0x000fe400078e0018 */
[----:B------:R-:W4:Y:S01]  /*22900*/  LDL.LU.64 R26, [R1+0x31d8] ;  /* 0x0031d800011a7983 */ /* 0x000f220000300a00 */
[----:B------:R-:W4:Y:S02]  /*22910*/  LDL.LU.64 R24, [R1+0x31d0] ;  /* 0x0031d00001187983 */ /* 0x000f240000300a00 */
[C---:B----4-:R-:W-:Y:S02]  /*22920*/  HMMA.16816.F32.BF16 R24, R20.reuse, R12, R24 ;  /* 0x0000000c1418723c */ /* 0x050fe40000041818 */
[----:B--2---:R-:W-:Y:S01]  /*22930*/  STL.64 [R1+0x3158], R6 ;  /* 0x0031580601007387 */ /* 0x004fe20000100a00 */
[----:B---3--:R0:W-:Y:S03]  /*22940*/  STL.64 [R1+0x3150], R4 ;  /* 0x0031500401007387 */ /* 0x0081e60000100a00 */
[----:B0-----:R-:W2:Y:S01]  /*22950*/  LDL.LU.64 R4, [R1+0xde0] ;  /* 0x000de00001047983 */ /* 0x001ea20000300a00 */
[----:B------:R-:W2:Y:S11]  /*22960*/  LDL.LU.64 R6, [R1+0xde8] ;  /* 0x000de80001067983 */ /* 0x000eb60000300a00 */
[----:B------:R-:W-:Y:S05]  /*22970*/  @!UPT UIADD3 URZ, URZ, URZ, URZ ;  /* 0x0000003f3f3ff290 */ /* 0x000fea000fffe03f */
[----:B------:R-:W-:Y:S01]  /*22980*/  STL.64 [R1+0xe10], R24 ;  /* 0x000e101801007387 */ /* 0x000fe20000100a00 */
[----:B------:R0:W-:Y:S02]  /*22990*/  STL.64 [R1+0xe18], R26 ;  /* 0x000e181a01007387 */ /* 0x0001e40000100a00 */
[----:B------:R-:W3:Y:S02]  /*229a0*/  LDL.LU.64 R14, [R1+0x31c8] ;  /* 0x0031c800010e7983 */ /* 0x000ee40000300a00 */
[----:B0-----:R-:W-:Y:S02]  /*229b0*/  IMAD.MOV.U32 R26, RZ, RZ, R12 ;  /* 0x000000ffff1a7224 */ /* 0x001fe400078e000c */
[----:B------:R-:W-:Y:S02]  /*229c0*/  IMAD.MOV.U32 R27, RZ, RZ, R13 ;  /* 0x000000ffff1b7224 */ /* 0x000fe400078e000d */
[----:B------:R-:W3:Y:S02]  /*229d0*/  LDL.LU.64 R12, [R1+0x31c0] ;  /* 0x0031c000010c7983 */ /* 0x000ee40000300a00 */
[C---:B---3--:R-:W-:Y:S11]  /*229e0*/  HMMA.16816.F32.BF16 R12, R20.reuse, R16, R12 ;  /* 0x00000010140c723c */ /* 0x048ff6000004180c */
[----:B------:R-:W-:Y:S11]  /*229f0*/  @!UPT UIADD3 URZ, URZ, URZ, URZ ;  /* 0x0000003f3f3ff290 */ /* 0x000ff6000fffe03f */
[----:B------:R-:W-:Y:S01]  /*22a00*/  @!UPT UIADD3 URZ, URZ, URZ, URZ ;  /* 0x0000003f3f3ff290 */ /* 0x000fe2000fffe03f */
[----:B------:R-:W-:Y:S01]  /*22a10*/  STL.64 [R1+0xe00], R12 ;  /* 0x000e000c01007387 */ /* 0x000fe20000100a00 */
[----:B------:R0:W-:Y:S02]  /*22a20*/  STL.64 [R1+0xe08], R14 ;  /* 0x000e080e01007387 */ /* 0x0001e40000100a00 */
[----:B0-----:R-:W-:Y:S02]  /*22a30*/  IMAD.MOV.U32 R15, RZ, RZ, R16 ;  /* 0x000000ffff0f7224 */ /* 0x001fe400078e0010 */
[----:B------:R-:W-:Y:S02]  /*22a40*/  IMAD.MOV.U32 R14, RZ, RZ, R17 ;  /* 0x000000ffff0e7224 */ /* 0x000fe400078e0011 */
[----:B------:R-:W3:Y:S03]  /*22a50*/  LDL.LU.64 R16, [R1+0x31b8] ;  /* 0x0031b80001107983 */ /* 0x000ee60000300a00 */
[----:B------:R0:W-:Y:S02]  /*22a60*/  STL.64 [R1+0x31a0], R14 ;  /* 0x0031a00e01007387 */ /* 0x0001e40000100a00 */
[----:B------:R-:W4:Y:S01]  /*22a70*/  LDL.LU.64 R12, [R1+0xdd0] ;  /* 0x000dd000010c7983 */ /* 0x000f220000300a00 */
[----:B0-----:R-:W4:Y:S01]  /*22a80*/  LDL.LU.64 R14, [R1+0xdd8] ;  /* 0x000dd800010e7983 */ /* 0x001f220000300a00 */
[----:B---3--:R-:W-:Y:S01]  /*22a90*/  HMMA.16816.F32.BF16 R8, R20, R16, R8 ;  /* 0x000000101408723c */ /* 0x008fe20000041808 */
[----:B------:R-:W-:-:S02]  /*22aa0*/  IMAD.MOV.U32 R24, RZ, RZ, R16 ;  /* 0x000000ffff187224 */ /* 0x000fc400078e0010 */
[----:B------:R-:W-:Y:S11]  /*22ab0*/  IMAD.MOV.U32 R25, RZ, RZ, R17 ;  /* 0x000000ffff197224 */ /* 0x000ff600078e0011 */
[----:B------:R-:W-:Y:S09]  /*22ac0*/  @!UPT UIADD3 URZ, URZ, URZ, URZ ;  /* 0x0000003f3f3ff290 */ /* 0x000ff2000fffe03f */
[----:B------:R0:W-:Y:S01]  /*22ad0*/  STL.64 [R1+0xdf0], R8 ;  /* 0x000df00801007387 */ /* 0x0001e20000100a00 */
[----:B------:R-:W-:Y:S03]  /*22ae0*/  STL.64 [R1+0xdf8], R10 ;  /* 0x000df80a01007387 */ /* 0x000fe60000100a00 */
[----:B0-----:R-:W2:Y:S01]  /*22af0*/  LDL.LU.64 R8, [R1+0x31b0] ;  /* 0x0031b00001087983 */ /* 0x001ea20000300a00 */
[----:B------:R-:W4:Y:S02]  /*22b00*/  LDL.LU.64 R16, [R1+0x31a8] ;  /* 0x0031a80001107983 */ /* 0x000f240000300a00 */
[----:B------:R-:W-:Y:S02]  /*22b10*/  STL.64 [R1+0x3188], R26 ;  /* 0x0031881a01007387 */ /* 0x000fe40000100a00 */
[----:B------:R0:W-:Y:S02]  /*22b20*/  STL.64 [R1+0x3180], R24 ;  /* 0x0031801801007387 */ /* 0x0001e40000100a00 */
[----:B0-----:R-:W3:Y:S01]  /*22b30*/  LDL.LU.64 R24, [R1+0xdc0] ;  /* 0x000dc00001187983 */ /* 0x001ee20000300a00 */
[----:B------:R-:W3:Y:S01]  /*22b40*/  LDL.LU.64 R26, [R1+0xdc8] ;  /* 0x000dc800011a7983 */ /* 0x000ee20000300a00 */
[C---:B--2---:R-:W-:Y:S08]  /*22b50*/  HMMA.16816.F32.BF16 R4, R20.reuse, R8, R4 ;  /* 0x000000081404723c */ /* 0x044ff00000041804 */
[----:B----4-:R-:W-:Y:S01]  /*22b60*/  HMMA.16816.F32.BF16 R12, R20, R16, R12 ;  /* 0x00000010140c723c */ /* 0x010fe2000004180c */
[----:B------:R-:W-:-:S02]  /*22b70*/  IMAD.MOV.U32 R2, RZ, RZ, R8 ;  /* 0x000000ffff027224 */ /* 0x000fc400078e0008 */
[----:B------:R-:W-:Y:S11]  /*22b80*/  IMAD.MOV.U32 R3, RZ, RZ, R9 ;  /* 0x000000ffff037224 */ /* 0x000ff600078e0009 */
[----:B------:R-:W-:Y:S01]  /*22b90*/  @!UPT UIADD3 URZ, URZ, URZ, URZ ;  /* 0x0000003f3f3ff290 */ /* 0x000fe2000fffe03f */
[----:B------:R0:W-:Y:S01]  /*22ba0*/  STL.64 [R1+0xde0], R4 ;  /* 0x000de00401007387 */ /* 0x0001e20000100a00 */
[----:B------:R1:W-:Y:S02]  /*22bb0*/  STL.64 [R1+0xde8], R6 ;  /* 0x000de80601007387 */ /* 0x0003e40000100a00 */
[----:B------:R-:W2:Y:S02]  /*22bc0*/  LDL.LU.64 R8, [R1+0xdb0] ;  /* 0x000db00001087983 */ /* 0x000ea40000300a00 */
[----:B------:R-:W2:Y:S01]  /*22bd0*/  LDL.LU.64 R10, [R1+0xdb8] ;  /* 0x000db800010a7983 */ /* 0x000ea20000300a00 */
[----:B0-----:R-:W4:Y:S01]  /*22be0*/  LDL.LU.64 R4, [R1+0xda0] ;  /* 0x000da00001047983 */ /* 0x001f220000300a00 */
[----:B-1----:R-:W4:Y:S02]  /*22bf0*/  LDL.LU.64 R6, [R1+0xda8] ;  /* 0x000da80001067983 */ /* 0x002f240000300a00 */
[----:B------:R0:W-:Y:S02]  /*22c00*/  STL.64 [R1+0xdd0], R12 ;  /* 0x000dd00c01007387 */ /* 0x0001e40000100a00 */
[----:B------:R1:W-:Y:S02]  /*22c10*/  STL.64 [R1+0xdd8], R14 ;  /* 0x000dd80e01007387 */ /* 0x0003e40000100a00 */
[----:B0-----:R-:W-:Y:S01]  /*22c20*/  IMAD.MOV.U32 R12, RZ, RZ, R16 ;  /* 0x000000ffff0c7224 */ /* 0x001fe200078e0010 */
[----:B-1----:R-:W2:Y:S01]  /*22c30*/  LDL.LU.64 R14, [R1+0x31a0] ;  /* 0x0031a000010e7983 */ /* 0x002ea20000300a00 */
[----:B------:R-:W-:-:S02]  /*22c40*/  IMAD.MOV.U32 R13, RZ, RZ, R17 ;  /* 0x000000ffff0d7224 */ /* 0x000fc400078e0011 */
[----:B------:R-:W2:Y:S02]  /*22c50*/  LDL.LU.64 R18, [R1+0x3198] ;  /* 0x0031980001127983 */ /* 0x000ea40000300a00 */
[----:B------:R-:W3:Y:S02]  /*22c60*/  LDL.LU.64 R16, [R1+0x3190] ;  /* 0x0031900001107983 */ /* 0x000ee40000300a00 */
[----:B---3--:R-:W-:Y:S11]  /*22c70*/  HMMA.16816.F32.BF16 R24, R20, R16, R24 ;  /* 0x000000101418723c */ /* 0x008ff60000041818 */
[----:B------:R-:W-:Y:S11]  /*22c80*/  @!UPT UIADD3 URZ, URZ, URZ, URZ ;  /* 0x0000003f3f3ff290 */ /* 0x000ff6000fffe03f */
[----:B------:R-:W-:Y:S01]  /*22c90*/  @!UPT UIADD3 URZ, URZ, URZ, URZ ;  /* 0x0000003f3f3ff290 */ /* 0x000fe2000fffe03f */
[----:B------:R-:W-:Y:S01]  /*22ca0*/  STL.64 [R1+0xdc0], R24 ;  /* 0x000dc01801007387 */ /* 0x000fe20000100a00 */
[----:B------:R0:W-:Y:S03]  /*22cb0*/  STL.64 [R1+0xdc8], R26 ;  /* 0x000dc81a01007387 */ /* 0x0001e60000100a00 */
[----:B0-----:R-:W3:Y:S01]  /*22cc0*/  LDL.LU.64 R26, [R1+0x3188] ;  /* 0x00318800011a7983 */ /* 0x001ee20000300a00 */
[----:B------:R-:W3:Y:S02]  /*22cd0*/  LDL.LU.64 R24, [R1+0x3180] ;  /* 0x0031800001187983 */ /* 0x000ee40000300a00 */
[----:B--2---:R-:W-:Y:S02]  /*22ce0*/  STL.64 [R1+0x3068], R18 ;  /* 0x0030681201007387 */ /* 0x004fe40000100a00 */
[----:B------:R0:W-:Y:S02]  /*22cf0*/  STL.64 [R1+0x3060], R16 ;  /* 0x0030601001007387 */ /* 0x0001e40000100a00 */
[----:B0-----:R-:W-:-:S02]  /*22d00*/  IMAD.MOV.U32 R16, RZ, RZ, R12 ;  /* 0x000000ffff107224 */ /* 0x001fc400078e000c */
[----:B------:R-:W-:Y:S01]  /*22d10*/  IMAD.MOV.U32 R17, RZ, RZ, R13 ;  /* 0x000000ffff117224 */ /* 0x000fe200078e000d */
[----:B------:R-:W2:Y:S01]  /*22d20*/  LDL.LU R12, [R1+0x317c] ;  /* 0x00317c00010c7983 */ /* 0x000ea20000300800 */
[----:B------:R-:W2:Y:S03]  /*22d30*/  LDL.LU R13, [R1+0x3178] ;  /* 0x00317800010d7983 */ /* 0x000ea60000300800 */
[----:B------:R0:W-:Y:S02]  /*22d40*/  STL.64 [R1+0x3078], R16 ;  /* 0x0030781001007387 */ /* 0x0001e40000100a00 */
[----:B0-----:R-:W-:Y:S02]  /*22d50*/  IMAD.MOV.U32 R16, RZ, RZ, R2 ;  /* 0x000000ffff107224 */ /* 0x001fe400078e0002 */
[----:B------:R-:W-:Y:S01]  /*22d60*/  IMAD.MOV.U32 R17, RZ, RZ, R3 ;  /* 0x000000ffff117224 */ /* 0x000fe200078e0003 */
[----:B------:R-:W3:Y:S01]  /*22d70*/  LDL.LU R2, [R1+0x3174] ;  /* 0x0031740001027983 */ /* 0x000ee20000300800 */
[----:B------:R-:W3:Y:S03]  /*22d80*/  LDL.LU R3, [R1+0x3170] ;  /* 0x0031700001037983 */ /* 0x000ee60000300800 */
[----:B------:R0:W-:Y:S04]  /*22d90*/  STL.64 [R1+0x3090], R16 ;  /* 0x0030901001007387 */ /* 0x0001e80000100a00 */
[----:B0-----:R-:W3:Y:S01]  /*22da0*/  LDL.64 R16, [R1+0xa0] ;  /* 0x0000a00001107983 */ /* 0x001ee20000100a00 */
[C---:B--2---:R-:W-:Y:S03]  /*22db0*/  HMMA.16816.F32.BF16 R8, R20.reuse, R12, R8 ;  /* 0x0000000c1408723c */ /* 0x044fe60000041808 */
[----:B---3--:R0:W-:Y:S04]  /*22dc0*/  STL.64 [R1+0x3130], R16 ;  /* 0x0031301001007387 */ /* 0x0081e80000100a00 */
[----:B0-----:R-:W2:Y:S01]  /*22dd0*/  LDL.LU.64 R16, [R1+0x8d0] ;  /* 0x0008d00001107983 */ /* 0x001ea20000300a00 */
[----:B------:R-:W2:Y:S11]  /*22de0*/  LDL.LU.64 R18, [R1+0x8d8] ;  /* 0x0008d80001127983 */ /* 0x000eb60000300a00 */
[----:B------:R-:W-:Y:S04]  /*22df0*/  @!UPT UIADD3 URZ, URZ, URZ, URZ ;  /* 0x0000003f3f3ff290 */ /* 0x000fe8000fffe03f */
[----:B------:R-:W-:Y:S02]  /*22e00*/  STL.64 [R1+0xdb0], R8 ;  /* 0x000db00801007387 */ /* 0x000fe40000100a00 */
[----:B------:R0:W-:Y:S02]  /*22e10*/  STL.64 [R1+0xdb8], R10 ;  /* 0x000db80a01007387 */ /* 0x0001e40000100a00 */
[----:B0-----:R-:W3:Y:S01]  /*22e20*/  LDL.LU.64 R10, [R1+0x3168] ;  /* 0x00316800010a7983 */ /* 0x001ee20000300a00 */
[----:B------:R-:W4:Y:S02]  /*22e30*/  LDL.LU.64 R8, [R1+0x3160] ;  /* 0x0031600001087983 */ /* 0x000f240000300a00 */
[----:B------:R-:W-:Y:S01]  /*22e40*/  STL.64 [R1+0x3058], R12 ;  /* 0x0030580c01007387 */ /* 0x000fe20000100a00 */
[C---:B----4-:R-:W-:Y:S11]  /*22e50*/  HMMA.16816.F32.BF16 R4, R20.reuse, R8, R4 ;  /* 0x000000081404723c */ /* 0x050ff60000041804 */
[----:B------:R-:W-:Y:S11]  /*22e60*/  @!UPT UIADD3 URZ, URZ, URZ, URZ ;  /* 0x0000003f3f3ff290 */ /* 0x000ff6000fffe03f */
[----:B------:R-:W-:Y:S01]  /*22e70*/  @!UPT UIADD3 URZ, URZ, URZ, URZ ;  /* 0x0000003f3f3ff290 */ /* 0x000fe2000fffe03f */
[----:B------:R-:W-:Y:S01]  /*22e80*/  STL.64 [R1+0xda0], R4 ;  /* 0x000da00401007387 */ /* 0x000fe20000100a00 */
[----:B------:R0:W-:Y:S03]  /*22e90*/  STL.64 [R1+0xda8], R6 ;  /* 0x000da80601007387 */ /* 0x0001e60000100a00 */
[----:B0-----:R-:W4:Y:S01]  /*22ea0*/  LDL.LU.64 R6, [R1+0x3158] ;  /* 0x0031580001067983 */ /* 0x001f220000300a00 */
        /* <DEDUP_REMOVED lines=9> */
[----:B------:R-:W-:Y:S01]  /*22f40*/  IMAD.MOV.U32 R21, RZ, RZ, R25 ;  /* 0x000000ffff157224 */ /* 0x000fe200078e0019 */
[----:B------:R-:W2:Y:S01]  /*22f50*/  LDL.LU R24, [R1+0x314c] ;  /* 0x00314c0001187983 */ /* 0x000ea20000300800 */
[----:B------:R-:W2:Y:S03]  /*22f60*/  LDL.LU R25, [R1+0x3148] ;  /* 0x0031480001197983 */ /* 0x000ea60000300800 */
[----:B------:R0:W-:Y:S01]  /*22f70*/  STL.64 [R1+0x3098], R20 ;  /* 0x0030981401007387 */ /* 0x0001e20000100a00 */
[----:B------:R-:W2:Y:S02]  /*22f80*/  LDL.LU.64 R12, [R1+0x700] ;  /* 0x00070000010c7983 */ /* 0x000ea40000300a00 */
[----:B0-----:R-:W-:-:S02]  /*22f90*/  IMAD.MOV.U32 R20, RZ, RZ, R15 ;  /* 0x000000ffff147224 */ /* 0x001fc400078e000f */
[----:B------:R-:W-:Y:S02]  /*22fa0*/  IMAD.MOV.U32 R21, RZ, RZ, R14 ;  /* 0x000000ffff157224 */ /* 0x000fe400078e000e */
[----:B------:R-:W2:Y:S03]  /*22fb0*/  LDL.LU.64 R14, [R1+0x708] ;  /* 0x00070800010e7983 */ /* 0x000ea60000300a00 */
[----:B------:R0:W-:Y:S02]  /*22fc0*/  STL.64 [R1+0x30b0], R20 ;  /* 0x0030b01401007387 */ /* 0x0001e40000100a00 */
[----:B0-----:R-:W-:Y:S02]  /*22fd0*/  IMAD.MOV.U32 R20, RZ, RZ, R26 ;  /* 0x000000ffff147224 */ /* 0x001fe400078e001a */
[----:B------:R-:W-:Y:S01]  /*22fe0*/  IMAD.MOV.U32 R21, RZ, RZ, R27 ;  /* 0x000000ffff157224 */ /* 0x000fe200078e001b */
[----:B------:R-:W2:Y:S01]  /*22ff0*/  LDL.LU R26, [R1+0x3144] ;  /* 0x00314400011a7983 */ /* 0x000ea20000300800 */
[----:B------:R-:W2:Y:S03]  /*23000*/  LDL.LU R27, [R1+0x3140] ;  /* 0x00314000011b7983 */ /* 0x000ea60000300800 */
[----:B------:R4:W-:Y:S02]  /*23010*/  STL.64 [R1+0x30c8], R20 ;  /* 0x0030c81401007387 */ /* 0x0009e40000100a00 */
[----:B----4-:R-:W-:-:S02]  /*23020*/  IMAD.MOV.U32 R20, RZ, RZ, R7 ;  /* 0x000000ffff147224 */ /* 0x010fc400078e0007 */
[----:B------:R-:W-:Y:S01]  /*23030*/  IMAD.MOV.U32 R21, RZ, RZ, R0 ;  /* 0x000000ffff157224 */ /* 0x000fe200078e0000 */
[----:B------:R-:W4:Y:S01]  /*23040*/  LDL.LU R7, [R1+0x313c] ;  /* 0x00313c0001077983 */ /* 0x000f220000300800 */
[----:B------:R-:W2:Y:S03]  /*23050*/  LDL.LU R0, [R1+0x3138] ;  /* 0x0031380001007983 */ /* 0x000ea60000300800 */
[----:B------:R0:W-:Y:S04]  /*23060*/  STL.64 [R1+0x30e0], R20 ;  /* 0x0030e01401007387 */ /* 0x0001e80000100a00 */
[----:B0-----:R-:W2:Y:S04]  /*23070*/  LDL R20, [R1+0xb0] ;  /* 0x0000b00001147983 */ /* 0x001ea80000100800 */
[----:B------:R-:W2:Y:S01]  /*23080*/  LDL R21, [R1+0xb4] ;  /* 0x0000b40001157983 */ /* 0x000ea20000100800 */
[----:B------:R-:W-:Y:S02]  /*23090*/  STL.64 [R1+0x3070], R4 ;  /* 0x0030700401007387 */ /* 0x000fe40000100a00 */
[----:B---3--:R-:W-:-:S02]  /*230a0*/  IMAD.MOV.U32 R8, RZ, RZ, R11 ;  /* 0x000000ffff087224 */ /* 0x008fc400078e000b */
[----:B------:R-:W-:Y:S01]  /*230b0*/  IMAD.MOV.U32 R9, RZ, RZ, R10 ;  /* 0x000000ffff097224 */ /* 0x000fe200078e000a */
[----:B--2---:R-:W-:Y:S01]  /*230c0*/  HMMA.16816.F32.BF16 R20, R24, R20, R16 ;  /* 0x000000141814723c */ /* 0x004fe20000041810 */
[----:B------:R-:W2:Y:S11]  /*230d0*/  LDL.LU.64 R16, [R1+0x3130] ;  /* 0x0031300001107983 */ /* 0x000eb60000300a00 */
[----:B------:R-:W-:Y:S11]  /*230e0*/  @!UPT UIADD3 URZ, URZ, URZ, URZ ;  /* 0x0000003f3f3ff290 */ /* 0x000ff6000fffe03f */
[----:B------:R0:W-:Y:S01]  /*230f0*/  STL.64 [R1+0x710], R20 ;  /* 0x0007101401007387 */ /* 0x0001e20000100a00 */
[----:B------:R-:W-:Y:S02]  /*23100*/  STL.64 [R1+0x718], R22 ;  /* 0x0007181601007387 */ /* 0x000fe40000100a00 */
[----:B0-----:R-:W-:Y:S02]  /*23110*/  IMAD.MOV.U32 R20, RZ, RZ, R29 ;  /* 0x000000ffff147224 */ /* 0x001fe400078e001d */
[----:B------:R-:W-:-:S05]  /*23120*/  IMAD.MOV.U32 R21, RZ, RZ, R28 ;  /* 0x000000ffff157224 */ /* 0x000fca00078e001c */
[----:B------:R-:W-:Y:S01]  /*23130*/  STL.64 [R1+0x30f8], R20 ;  /* 0x0030f81401007387 */ /* 0x000fe20000100a00 */
[----:B------:R0:W-:Y:S02]  /*23140*/  STL.64 [R1+0x3100], R8 ;  /* 0x0031000801007387 */ /* 0x0001e40000100a00 */
[----:B0-----:R-:W-:Y:S02]  /*23150*/  IMAD.MOV.U32 R8, RZ, RZ, R3 ;  /* 0x000000ffff087224 */ /* 0x001fe400078e0003 */
[----:B------:R-:W-:-:S05]  /*23160*/  IMAD.MOV.U32 R9, RZ, RZ, R2 ;  /* 0x000000ffff097224 */ /* 0x000fca00078e0002 */
[----:B------:R2:W-:Y:S02]  /*23170*/  STL.64 [R1+0x3118], R8 ;  /* 0x0031180801007387 */ /* 0x0005e40000100a00 */
[----:B--2---:R-:W-:Y:S11]  /*23180*/  HMMA.16816.F32.BF16 R8, R24, R16, R12 ;  /* 0x000000101808723c */ /* 0x004ff6000004180c */
[----:B------:R-:W-:Y:S11]  /*23190*/  @!UPT UIADD3 URZ, URZ, URZ, URZ ;  /* 0x0000003f3f3ff290 */ /* 0x000ff6000fffe03f */
[----:B------:R-:W-:Y:S01]  /*231a0*/  @!UPT UIADD3 URZ, URZ, URZ, URZ ;  /* 0x0000003f3f3ff290 */ /* 0x000fe2000fffe03f */
[----:B------:R-:W-:Y:S01]  /*231b0*/  STL.64 [R1+0x700], R8 ;  /* 0x0007000801007387 */ /* 0x000fe20000100a00 */
[----:B------:R-:W-:Y:S02]  /*231c0*/  STL.64 [R1+0x708], R10 ;  /* 0x0007080a01007387 */ /* 0x000fe40000100a00 */
[----:B------:R-:W2:Y:S02]  /*231d0*/  LDL.LU.64 R20, [R1+0x6d0] ;  /* 0x0006d00001147983 */ /* 0x000ea40000300a00 */
[----:B------:R-:W3:Y:S02]  /*231e0*/  LDL.LU.64 R22, [R1+0x6d8] ;  /* 0x0006d80001167983 */ /* 0x000ee40000300a00 */
[----:B---3--:R-:W-:Y:S01]  /*231f0*/  STL.64 [R1+0x3110], R22 ;  /* 0x0031101601007387 */ /* 0x008fe20000100a00 */
[----:B--2---:R0:W-:Y:S03]  /*23200*/  STL.64 [R1+0x3108], R20 ;  /* 0x0031081401007387 */ /* 0x0041e60000100a00 */
        /* <DEDUP_REMOVED lines=9> */
[----:B------:R-:W2:Y:S02]  /*232a0*/  LDL.LU.64 R18, [R1+0x688] ;  /* 0x0006880001127983 */ /* 0x000ea40000300a00 */
[----:B--2---:R-:W-:Y:S01]  /*232b0*/  STL.64 [R1+0x30a8], R18 ;  /* 0x0030a81201007387 */ /* 0x004fe20000100a00 */
[----:B---3--:R0:W-:Y:S03]  /*232c0*/  STL.64 [R1+0x30a0], R16 ;  /* 0x0030a01001007387 */ /* 0x0081e60000100a00 */
[----:B0-----:R-:W2:Y:S01]  /*232d0*/  LDL.LU.64 R16, [R1+0x690] ;  /* 0x0006900001107983 */ /* 0x001ea20000300a00 */
[----:B------:R-:W3:Y:S03]  /*232e0*/  LDL.LU.64 R18, [R1+0x698] ;  /* 0x0006980001127983 */ /* 0x000ee60000300a00 */
[----:B---3--:R-:W-:Y:S01]  /*232f0*/  STL.64 [R1+0x30c0], R18 ;  /* 0x0030c01201007387 */ /* 0x008fe20000100a00 */
[----:B--2---:R0:W-:Y:S03]  /*23300*/  STL.64 [R1+0x30b8], R16 ;  /* 0x0030b81001007387 */ /* 0x0041e60000100a00 */
[----:B0-----:R-:W2:Y:S01]  /*23310*/  LDL.LU.64 R16, [R1+0x6a0] ;  /* 0x0006a00001107983 */ /* 0x001ea20000300a00 */
[----:B------:R-:W3:Y:S03]  /*23320*/  LDL.LU.64 R18, [R1+0x6a8] ;  /* 0x0006a80001127983 */ /* 0x000ee60000300a00 */
[----:B---3--:R-:W-:Y:S01]  /*23330*/  STL.64 [R1+0x30d8], R18 ;  /* 0x0030d81201007387 */ /* 0x008fe20000100a00 */
[----:B--2---:R0:W-:Y:S03]  /*23340*/  STL.64 [R1+0x30d0], R16 ;  /* 0x0030d01001007387 */ /* 0x0041e60000100a00 */
[----:B0-----:R-:W2:Y:S01]  /*23350*/  LDL.LU.64 R16, [R1+0x6b0] ;  /* 0x0006b00001107983 */ /* 0x001ea20000300a00 */
[----:B------:R-:W3:Y:S02]  /*23360*/  LDL.LU.64 R18, [R1+0x6b8] ;  /* 0x0006b80001127983 */ /* 0x000ee40000300a00 */
[----:B----4-:R-:W-:-:S02]  /*23370*/  IMAD.MOV.U32 R8, RZ, RZ, R7 ;  /* 0x000000ffff087224 */ /* 0x010fc400078e0007 */
[----:B------:R-:W-:-:S07]  /*23380*/  IMAD.MOV.U32 R9, RZ, RZ, R6 ;  /* 0x000000ffff097224 */ /* 0x000fce00078e0006 */
[C---:B------:R-:W-:Y:S01]  /*23390*/  HMMA.16816.F32.BF16 R8, R24.reuse, R8, R20 ;  /* 0x000000081808723c */ /* 0x040fe20000041814 */
        /* <DEDUP_REMOVED lines=8> */
[----:B0-----:R-:W3:Y:S01]  /*23420*/  LDL.LU.64 R4, [R1+0x670] ;  /* 0x0006700001047983 */ /* 0x001ee20000300a00 */
[----:B------:R-:W3:Y:S02]  /*23430*/  LDL.LU.64 R6, [R1+0x678] ;  /* 0x0006780001067983 */ /* 0x000ee40000300a00 */
[----:B------:R-:W4:Y:S02]  /*23440*/  LDL.LU.64 R12, [R1+0x650] ;  /* 0x00065000010c7983 */ /* 0x000f240000300a00 */
[----:B------:R-:W4:Y:S01]  /*23450*/  LDL.LU.64 R14, [R1+0x658] ;  /* 0x00065800010e7983 */ /* 0x000f220000300a00 */
[----:B------:R-:W2:Y:S01]  /*23460*/  LDL.LU.64 R22, [R1+0x3128] ;  /* 0x0031280001167983 */ /* 0x000ea20000300a00 */
[----:B------:R-:W2:Y:S02]  /*23470*/  LDL.LU.64 R20, [R1+0x3120] ;  /* 0x0031200001147983 */ /* 0x000ea40000300a00 */
[----:B------:R0:W-:Y:S02]  /*23480*/  STL.64 [R1+0x6f0], R8 ;  /* 0x0006f00801007387 */ /* 0x0001e40000100a00 */
[----:B------:R2:W-:Y:S01]  /*23490*/  STL.64 [R1+0x6f8], R10 ;  /* 0x0006f80a01007387 */ /* 0x0005e20000100a00 */
        /* <DEDUP_REMOVED lines=47> */
[----:B------:R1:W-:Y:S03]  /*23790*/  STL.64 [R1+0x688], R22 ;  /* 0x0006881601007387 */ /* 0x0003e60000100a00 */
[----:B0-----:R-:W2:Y:S01]  /*237a0*/  LDL.LU.64 R20, [R1+0x110] ;  /* 0x0001100001147983 */ /* 0x001ea20000300a00 */
[----:B-1----:R-:W2:Y:S01]  /*237b0*/  LDL.LU.64 R22, [R1+0x118] ;  /* 0x0001180001167983 */ /* 0x002ea20000300a00 */
        /* <DEDUP_REMOVED lines=10> */
[----:B------:R-:W-:Y:S01]  /*23860*/  STL.64 [R1+0x660], R16 ;  /* 0x0006601001007387 */ /* 0x000fe20000100a00 */
[----:B------:R0:W-:Y:S03]  /*23870*/  STL.64 [R1+0x668], R18 ;  /* 0x0006681201007387 */ /* 0x0001e60000100a00 */
[----:B0-----:R-:W3:Y:S01]  /*23880*/  LDL.LU.64 R18, [R1+0x3068] ;  /* 0x0030680001127983 */ /* 0x001ee20000300a00 */
[----:B------:R-:W4:Y:S02]  /*23890*/  LDL.LU.64 R16, [R1+0x3060] ;  /* 0x0030600001107983 */ /* 0x000f240000300a00 */
[C---:B----4-:R-:W-:Y:S11]  /*238a0*/  HMMA.16816.F32.BF16 R12, R24.reuse, R16, R12 ;  /* 0x00000010180c723c */ /* 0x050ff6000004180c */
[----:B------:R-:W-:Y:S11]  /*238b0*/  @!UPT UIADD3 URZ, URZ, URZ, URZ ;  /* 0x0000003f3f3ff290 */ /* 0x000ff6000fffe03f */
[----:B------:R-:W-:Y:S01]  /*238c0*/  @!UPT UIADD3 URZ, URZ, URZ, URZ ;  /* 0x0000003f3f3ff290 */ /* 0x000fe2000fffe03f */
[----:B------:R0:W-:Y:S01]  /*238d0*/  STL.64 [R1+0x650], R12 ;  /* 0x0006500c01007387 */ /* 0x0001e20000100a00 */
[----:B------:R-:W-:Y:S03]  /*238e0*/  STL.64 [R1+0x658], R14 ;  /* 0x0006580e01007387 */ /* 0x000fe60000100a00 */
[----:B0-----:R-:W4:Y:S01]  /*238f0*/  LDL.LU.64 R12, [R1+0x3058] ;  /* 0x00305800010c7983 */ /* 0x001f220000300a00 */
[----:B---3--:R-:W-:Y:S02]  /*23900*/  STL.64 [R1+0x2fe8], R18 ;  /* 0x002fe81201007387 */ /* 0x008fe40000100a00 */
[----:B------:R0:W-:Y:S02]  /*23910*/  STL.64 [R1+0x2fe0], R16 ;  /* 0x002fe01001007387 */ /* 0x0001e40000100a00 */
[----:B0-----:R-:W3:Y:S01]  /*23920*/  LDL.64 R16, [R1+0x80] ;  /* 0x0000800001107983 */ /* 0x001ee20000100a00 */
[----:B----4-:R-:W-:Y:S03]  /*23930*/  HMMA.16816.F32.BF16 R8, R24, R12, R8 ;  /* 0x0000000c1808723c */ /* 0x010fe60000041808 */
[----:B---3--:R0:W-:Y:S04]  /*23940*/  STL.64 [R1+0x3038], R16 ;  /* 0x0030381001007387 */ /* 0x0081e80000100a00 */
[----:B0-----:R-:W3:Y:S01]  /*23950*/  LDL.LU.64 R16, [R1+0x630] ;  /* 0x0006300001107983 */ /* 0x001ee20000300a00 */
[----:B------:R-:W3:Y:S11]  /*23960*/  LDL.LU.64 R18, [R1+0x638] ;  /* 0x0006380001127983 */ /* 0x000ef60000300a00 */
[----:B------:R-:W-:Y:S04]  /*23970*/  @!UPT UIADD3 URZ, URZ, URZ, URZ ;  /* 0x0000003f3f3ff290 */ /* 0x000fe8000fffe03f */
[----:B------:R0:W-:Y:S02]  /*23980*/  STL.64 [R1+0x640], R8 ;  /* 0x0006400801007387 */ /* 0x0001e40000100a00 */
[----:B------:R-:W-:Y:S01]  /*23990*/  STL.64 [R1+0x648], R10 ;  /* 0x0006480a01007387 */ /* 0x000fe20000100a00 */
[----:B0-----:R-:W3:Y:S01]  /*239a0*/  LDL.LU.64 R8, [R1+0x3050] ;  /* 0x0030500001087983 */ /* 0x001ee20000300a00 */
[----:B------:R0:W-:Y:S02]  /*239b0*/  STL [R1+0x2fd4], R12 ;  /* 0x002fd40c01007387 */ /* 0x0001e40000100800 */
[----:B------:R1:W-:Y:S02]  /*239c0*/  STL [R1+0x2fd0], R13 ;  /* 0x002fd00d01007387 */ /* 0x0003e40000100800 */
[----:B0-----:R-:W-:Y:S02]  /*239d0*/  IMAD.MOV.U32 R12, RZ, RZ, R3 ;  /* 0x000000ffff0c7224 */ /* 0x001fe400078e0003 */
[----:B-1----:R-:W-:-:S05]  /*239e0*/  IMAD.MOV.U32 R13, RZ, RZ, R2 ;  /* 0x000000ffff0d7224 */ /* 0x002fca00078e0002 */
[----:B------:R0:W-:Y:S04]  /*239f0*/  STL.64 [R1+0x3048], R12 ;  /* 0x0030480c01007387 */ /* 0x0001e80000100a00 */
[----:B0-----:R-:W4:Y:S01]  /*23a00*/  LDL.LU.64 R12, [R1+0xad0] ;  /* 0x000ad000010c7983 */ /* 0x001f220000300a00 */
[----:B------:R-:W4:Y:S01]  /*23a10*/  LDL.LU.64 R14, [R1+0xad8] ;  /* 0x000ad800010e7983 */ /* 0x000f220000300a00 */
[C---:B---3--:R-:W-:Y:S11]  /*23a20*/  HMMA.16816.F32.BF16 R16, R24.reuse, R8, R16 ;  /* 0x000000081810723c */ /* 0x048ff60000041810 */
[----:B------:R-:W-:Y:S11]  /*23a30*/  @!UPT UIADD3 URZ, URZ, URZ, URZ ;  /* 0x0000003f3f3ff290 */ /* 0x000ff6000fffe03f */
[----:B------:R-:W-:Y:S01]  /*23a40*/  @!UPT UIADD3 URZ, URZ, URZ, URZ ;  /* 0x0000003f3f3ff290 */ /* 0x000fe2000fffe03f */
[----:B------:R-:W-:Y:S01]  /*23a50*/  STL.64 [R1+0x630], R16 ;  /* 0x0006301001007387 */ /* 0x000fe20000100a00 */
[----:B------:R2:W-:Y:S02]  /*23a60*/  STL.64 [R1+0x638], R18 ;  /* 0x0006381201007387 */ /* 0x0005e40000100a00 */
[----:B--2---:R-:W-:Y:S01]  /*23a70*/  HMMA.16816.F32.BF16 R16, R24, R4, R20 ;  /* 0x000000041810723c */ /* 0x004fe20000041814 */
[----:B------:R-:W0:Y:S04]  /*23a80*/  LDSM.16.MT88.4 R24, [R0+0x8180] ;  /* 0x008180000018783b */ /* 0x000e280000004200 */
[----:B------:R1:W-:Y:S04]  /*23a90*/  STL.64 [R1+0x3040], R4 ;  /* 0x0030400401007387 */ /* 0x0003e80000100a00 */
[----:B------:R-:W4:Y:S04]  /*23aa0*/  LDSM.16.MT88.4 R20, [R0+0x8100] ;  /* 0x008100000014783b */ /* 0x000f280000004200 */
[----:B-1----:R-:W2:Y:S10]  /*23ab0*/  LDL.LU.64 R4, [R1+0xac0] ;  /* 0x000ac00001047983 */ /* 0x002eb40000300a00 */
[----:B------:R1:W-:Y:S01]  /*23ac0*/  STL.64 [R1+0x110], R16 ;  /* 0x0001101001007387 */ /* 0x0003e20000100a00 */
[----:B------:R3:W-:Y:S02]  /*23ad0*/  STL.64 [R1+0x118], R18 ;  /* 0x0001181201007387 */ /* 0x0007e40000100a00 */
[----:B------:R-:W2:Y:S01]  /*23ae0*/  LDL.LU.64 R6, [R1+0xac8] ;  /* 0x000ac80001067983 */ /* 0x000ea20000300a00 */
[----:B-1----:R-:W2:Y:S01]  /*23af0*/  LDL.LU.64 R16, [R1+0xab0] ;  /* 0x000ab00001107983 */ /* 0x002ea20000300a00 */
[----:B---3--:R-:W3:Y:S03]  /*23b00*/  LDL.LU.64 R18, [R1+0xab8] ;  /* 0x000ab80001127983 */ /* 0x008ee60000300a00 */
[----:B0-----:R-:W-:Y:S01]  /*23b10*/  STL [R1+0x2f8c], R24 ;  /* 0x002f8c1801007387 */ /* 0x001fe20000100800 */
[----:B------:R0:W-:Y:S02]  /*23b20*/  STL [R1+0x2f88], R25 ;  /* 0x002f881901007387 */ /* 0x0001e40000100800 */
[----:B------:R-:W-:Y:S02]  /*23b30*/  STL [R1+0x2f84], R26 ;  /* 0x002f841a01007387 */ /* 0x000fe40000100800 */
[----:B------:R-:W-:Y:S01]  /*23b40*/  STL [R1+0x2f80], R27 ;  /* 0x002f801b01007387 */ /* 0x000fe20000100800 */
[----:B0-----:R-:W4:Y:S02]  /*23b50*/  LDL.64 R24, [R1+0xb0] ;  /* 0x0000b00001187983 */ /* 0x001f240000100a00 */
[C---:B----4-:R-:W-:Y:S11]  /*23b60*/  HMMA.16816.F32.BF16 R12, R20.reuse, R24, R12 ;  /* 0x00000018140c723c */ /* 0x050ff6000004180c */
[----:B------:R-:W-:Y:S11]  /*23b70*/  @!UPT UIADD3 URZ, URZ, URZ, URZ ;  /* 0x0000003f3f3ff290 */ /* 0x000ff6000fffe03f */
[----:B------:R-:W-:Y:S01]  /*23b80*/  @!UPT UIADD3 URZ, URZ, URZ, URZ ;  /* 0x0000003f3f3ff290 */ /* 0x000fe2000fffe03f */
[----:B------:R0:W-:Y:S01]  /*23b90*/  STL.64 [R1+0xad0], R12 ;  /* 0x000ad00c01007387 */ /* 0x0001e20000100a00 */
[----:B------:R-:W-:Y:S03]  /*23ba0*/  STL.64 [R1+0xad8], R14 ;  /* 0x000ad80e01007387 */ /* 0x000fe60000100a00 */
[----:B0-----:R-:W2:Y:S01]  /*23bb0*/  LDL.LU.64 R12, [R1+0x3048] ;  /* 0x00304800010c7983 */ /* 0x001ea20000300a00 */
[----:B------:R-:W-:Y:S02]  /*23bc0*/  IMAD.MOV.U32 R11, RZ, RZ, R25 ;  /* 0x000000ffff0b7224 */ /* 0x000fe400078e0019 */
[----:B------:R-:W-:Y:S02]  /*23bd0*/  IMAD.MOV.U32 R28, RZ, RZ, R24 ;  /* 0x000000ffff1c7224 */ /* 0x000fe400078e0018 */
[----:B------:R-:W4:Y:S01]  /*23be0*/  LDL.LU.64 R24, [R1+0xaa0] ;  /* 0x000aa00001187983 */ /* 0x000f220000300a00 */
[----:B------:R-:W4:Y:S02]  /*23bf0*/  LDL.LU.64 R26, [R1+0xaa8] ;  /* 0x000aa800011a7983 */ /* 0x000f240000300a00 */
[----:B------:R-:W-:Y:S02]  /*23c00*/  STL [R1+0x3030], R11 ;  /* 0x0030300b01007387 */ /* 0x000fe40000100800 */
[----:B------:R0:W-:Y:S02]  /*23c10*/  STL.64 [R1+0x3028], R8 ;  /* 0x0030280801007387 */ /* 0x0001e40000100a00 */
[----:B0-----:R-:W3:Y:S01]  /*23c20*/  LDL.64 R8, [R1+0x90] ;  /* 0x0000900001087983 */ /* 0x001ee20000100a00 */
[----:B------:R-:W-:Y:S01]  /*23c30*/  STL [R1+0x2f90], R28 ;  /* 0x002f901c01007387 */ /* 0x000fe20000100800 */
[C---:B--2---:R-:W-:Y:S02]  /*23c40*/  HMMA.16816.F32.BF16 R12, R20.reuse, R12, R4 ;  /* 0x0000000c140c723c */ /* 0x044fe40000041804 */
[----:B------:R-:W2:Y:S11]  /*23c50*/  LDL.LU.64 R4, [R1+0x3040] ;  /* 0x0030400001047983 */ /* 0x000eb60000300a00 */
[----:B------:R-:W-:Y:S10]  /*23c60*/  @!UPT UIADD3 URZ, URZ, URZ, URZ ;  /* 0x0000003f3f3ff290 */ /* 0x000ff4000fffe03f */
[----:B------:R0:W-:Y:S01]  /*23c70*/  STL.64 [R1+0xac0], R12 ;  /* 0x000ac00c01007387 */ /* 0x0001e20000100a00 */
[----:B------:R-:W-:Y:S03]  /*23c80*/  STL.64 [R1+0xac8], R14 ;  /* 0x000ac80e01007387 */ /* 0x000fe60000100a00 */
[----:B0-----:R-:W2:Y:S01]  /*23c90*/  LDL.64 R12, [R1+0x50] ;  /* 0x00005000010c7983 */ /* 0x001ea20000100a00 */
[C---:B---3--:R-:W-:Y:S03]  /*23ca0*/  HMMA.16816.F32.BF16 R16, R20.reuse, R8, R16 ;  /* 0x000000081410723c */ /* 0x048fe60000041810 */
[----:B--2---:R0:W-:Y:S04]  /*23cb0*/  STL.64 [R1+0x3020], R12 ;  /* 0x0030200c01007387 */ /* 0x0041e80000100a00 */
[----:B0-----:R-:W2:Y:S11]  /*23cc0*/  LDL.64 R12, [R1+0x60] ;  /* 0x00006000010c7983 */ /* 0x001eb60000100a00 */
[----:B------:R-:W-:Y:S05]  /*23cd0*/  @!UPT UIADD3 URZ, URZ, URZ, URZ ;  /* 0x0000003f3f3ff290 */ /* 0x000fea000fffe03f */
[----:B------:R0:W-:Y:S02]  /*23ce0*/  STL.64 [R1+0xab0], R16 ;  /* 0x000ab01001007387 */ /* 0x0001e40000100a00 */
[----:B------:R-:W-:Y:S01]  /*23cf0*/  STL.64 [R1+0xab8], R18 ;  /* 0x000ab81201007387 */ /* 0x000fe20000100a00 */
[----:B0-----:R-:W4:Y:S01]  /*23d00*/  LDL.LU.64 R16, [R1+0x3038] ;  /* 0x0030380001107983 */ /* 0x001f220000300a00 */
[----:B------:R-:W-:Y:S02]  /*23d10*/  IMAD.MOV.U32 R0, RZ, RZ, R9 ;  /* 0x000000ffff007224 */ /* 0x000fe400078e0009 */
[----:B------:R-:W-:Y:S02]  /*23d20*/  IMAD.MOV.U32 R2, RZ, RZ, R8 ;  /* 0x000000ffff027224 */ /* 0x000fe400078e0008 */
[----:B------:R-:W3:Y:S01]  /*23d30*/  LDL.LU.64 R8, [R1+0xa90] ;  /* 0x000a900001087983 */ /* 0x000ee20000300a00 */
[----:B------:R-:W3:Y:S02]  /*23d40*/  LDL.LU.64 R10, [R1+0xa98] ;  /* 0x000a9800010a7983 */ /* 0x000ee40000300a00 */
[----:B------:R-:W-:Y:S02]  /*23d50*/  STL [R1+0x2fcc], R0 ;  /* 0x002fcc0001007387 */ /* 0x000fe40000100800 */
[----:B------:R-:W-:Y:S01]  /*23d60*/  STL [R1+0x2fc8], R2 ;  /* 0x002fc80201007387 */ /* 0x000fe20000100800 */
[----:B----4-:R-:W-:Y:S01]  /*23d70*/  HMMA.16816.F32.BF16 R24, R20, R16, R24 ;  /* 0x000000101418723c */ /* 0x010fe20000041818 */
[----:B------:R-:W-:-:S02]  /*23d80*/  IMAD.MOV.U32 R6, RZ, RZ, R16 ;  /* 0x000000ffff067224 */ /* 0x000fc400078e0010 */
[----:B------:R-:W-:Y:S11]  /*23d90*/  IMAD.MOV.U32 R3, RZ, RZ, R17 ;  /* 0x000000ffff037224 */ /* 0x000ff600078e0011 */
[----:B------:R-:W-:Y:S09]  /*23da0*/  @!UPT UIADD3 URZ, URZ, URZ, URZ ;  /* 0x0000003f3f3ff290 */ /* 0x000ff2000fffe03f */
[----:B------:R0:W-:Y:S01]  /*23db0*/  STL.64 [R1+0xaa0], R24 ;  /* 0x000aa01801007387 */ /* 0x0001e20000100a00 */
[----:B------:R1:W-:Y:S03]  /*23dc0*/  STL.64 [R1+0xaa8], R26 ;  /* 0x000aa81a01007387 */ /* 0x0003e60000100a00 */
[----:B0-----:R-:W2:Y:S01]  /*23dd0*/  LDL.LU.64 R24, [R1+0xa80] ;  /* 0x000a800001187983 */ /* 0x001ea20000300a00 */
[----:B-1----:R-:W2:Y:S02]  /*23de0*/  LDL.LU.64 R26, [R1+0xa88] ;  /* 0x000a8800011a7983 */ /* 0x002ea40000300a00 */
[----:B------:R-:W4:Y:S02]  /*23df0*/  LDL.64 R16, [R1+0x10] ;  /* 0x0000100001107983 */ /* 0x000f240000100a00 */
[----:B----4-:R0:W-:Y:S04]  /*23e00*/  STL.64 [R1+0x2ff8], R16 ;  /* 0x002ff81001007387 */ /* 0x0101e80000100a00 */
[----:B0-----:R-:W4:Y:S04]  /*23e10*/  LDL.64 R16, [R1+0x20] ;  /* 0x0000200001107983 */ /* 0x001f280000100a00 */
[----:B----4-:R0:W-:Y:S04]  /*23e20*/  STL.64 [R1+0x3010], R16 ;  /* 0x0030101001007387 */ /* 0x0101e80000100a00 */
[----:B0-----:R-:W4:Y:S04]  /*23e30*/  LDL.64 R16, [R1+0x30] ;  /* 0x0000300001107983 */ /* 0x001f280000100a00 */
[----:B----4-:R0:W-:Y:S04]  /*23e40*/  STL.64 [R1+0x3018], R16 ;  /* 0x0030181001007387 */ /* 0x0101e80000100a00 */
[----:B0-----:R-:W3:Y:S01]  /*23e50*/  LDL.64 R16, [R1+0x70] ;  /* 0x0000700001107983 */ /* 0x001ee20000100a00 */
[----:B------:R-:W-:Y:S01]  /*23e60*/  STL [R1+0x2fd8], R3 ;  /* 0x002fd80301007387 */ /* 0x000fe20000100800 */
[C---:B---3--:R-:W-:Y:S11]  /*23e70*/  HMMA.16816.F32.BF16 R8, R20.reuse, R16, R8 ;  /* 0x000000101408723c */ /* 0x048ff60000041808 */
[----:B------:R-:W-:Y:S11]  /*23e80*/  @!UPT UIADD3 URZ, URZ, URZ, URZ ;  /* 0x0000003f3f3ff290 */ /* 0x000ff6000fffe03f */
[----:B------:R-:W-:Y:S01]  /*23e90*/  @!UPT UIADD3 URZ, URZ, URZ, URZ ;  /* 0x0000003f3f3ff290 */ /* 0x000fe2000fffe03f */
[----:B------:R-:W-:Y:S01]  /*23ea0*/  STL.64 [R1+0xa90], R8 ;  /* 0x000a900801007387 */ /* 0x000fe20000100a00 */
[----:B------:R0:W-:Y:S03]  /*23eb0*/  STL.64 [R1+0xa98], R10 ;  /* 0x000a980a01007387 */ /* 0x0001e60000100a00 */
[----:B0-----:R-:W3:Y:S01]  /*23ec0*/  LDL.LU R11, [R1+0x3030] ;  /* 0x00303000010b7983 */ /* 0x001ee20000300800 */
[----:B------:R-:W4:Y:S02]  /*23ed0*/  LDL.LU.64 R8, [R1+0x3028] ;  /* 0x0030280001087983 */ /* 0x000f240000300a00 */
[----:B------:R-:W-:Y:S02]  /*23ee0*/  IMAD.MOV.U32 R10, RZ, RZ, R16 ;  /* 0x000000ffff0a7224 */ /* 0x000fe400078e0010 */
[----:B------:R-:W-:Y:S02]  /*23ef0*/  IMAD.MOV.U32 R7, RZ, RZ, R17 ;  /* 0x000000ffff077224 */ /* 0x000fe400078e0011 */
[----:B------:R-:W4:Y:S01]  /*23f00*/  LDL.LU.64 R16, [R1+0xa60] ;  /* 0x000a600001107983 */ /* 0x000f220000300a00 */
[----:B------:R-:W4:Y:S01]  /*23f10*/  LDL.LU.64 R18, [R1+0xa68] ;  /* 0x000a680001127983 */ /* 0x000f220000300a00 */
[----:B--2---:R-:W-:Y:S02]  /*23f20*/  HMMA.16816.F32.BF16 R24, R20, R12, R24 ;  /* 0x0000000c1418723c */ /* 0x004fe40000041818 */
[----:B---3--:R-:W-:Y:S01]  /*23f30*/  STL.64 [R1+0x2fc0], R10 ;  /* 0x002fc00a01007387 */ /* 0x008fe20000100a00 */
[----:B----4-:R0:W-:Y:S03]  /*23f40*/  STL.64 [R1+0x2fb8], R8 ;  /* 0x002fb80801007387 */ /* 0x0101e60000100a00 */
[----:B0-----:R-:W2:Y:S01]  /*23f50*/  LDL.64 R8, [R1] ;  /* 0x0000000001087983 */ /* 0x001ea20000100a00 */
[----:B------:R-:W-:-:S03]  /*23f60*/  IMAD.MOV.U32 R29, RZ, RZ, R13 ;  /* 0x000000ffff1d7224 */ /* 0x000fc600078e000d */
[----:B--2---:R0:W-:Y:S04]  /*23f70*/  STL.64 [R1+0x2ff0], R8 ;  /* 0x002ff00801007387 */ /* 0x0041e80000100a00 */
[----:B0-----:R-:W2:Y:S01]  /*23f80*/  LDL.LU.64 R8, [R1+0xa70] ;  /* 0x000a700001087983 */ /* 0x001ea20000300a00 */
[----:B------:R-:W2:Y:S02]  /*23f90*/  LDL.LU.64 R10, [R1+0xa78] ;  /* 0x000a7800010a7983 */ /* 0x000ea40000300a00 */
[----:B------:R-:W-:Y:S02]  /*23fa0*/  STL.64 [R1+0x2fb0], R6 ;  /* 0x002fb00601007387 */ /* 0x000fe40000100a00 */
[----:B------:R0:W-:Y:S02]  /*23fb0*/  STL.64 [R1+0x2fa8], R4 ;  /* 0x002fa80401007387 */ /* 0x0001e40000100a00 */
[----:B0-----:R-:W3:Y:S02]  /*23fc0*/  LDL.64 R4, [R1+0x40] ;  /* 0x0000400001047983 */ /* 0x001ee40000100a00 */
[----:B------:R-:W-:Y:S02]  /*23fd0*/  STL.64 [R1+0xa80], R24 ;  /* 0x000a801801007387 */ /* 0x000fe40000100a00 */
[----:B------:R0:W-:Y:S02]  /*23fe0*/  STL.64 [R1+0xa88], R26 ;  /* 0x000a881a01007387 */ /* 0x0001e40000100a00 */
[----:B0-----:R-:W-:-:S02]  /*23ff0*/  IMAD.MOV.U32 R27, RZ, RZ, R12 ;  /* 0x000000ffff1b7224 */ /* 0x001fc400078e000c */
[----:B------:R-:W2:Y:S01]  /*24000*/  LDL.LU.64 R12, [R1+0x3020] ;  /* 0x00302000010c7983 */ /* 0x000ea20000300a00 */
[----:B------:R-:W-:Y:S01]  /*24010*/  STL [R1+0x2fdc], R29 ;  /* 0x002fdc1d01007387 */ /* 0x000fe20000100800 */
[C---:B--2---:R-:W-:Y:S01]  /*24020*/  HMMA.16816.F32.BF16 R8, R20.reuse, R12, R8 ;  /* 0x0000000c1408723c */ /* 0x044fe20000041808 */
[----:B------:R-:W-:Y:S02]  /*24030*/  IMAD.MOV.U32 R25, RZ, RZ, R12 ;  /* 0x000000ffff197224 */ /* 0x000fe400078e000c */
[----:B------:R-:W-:Y:S11]  /*24040*/  IMAD.MOV.U32 R26, RZ, RZ, R13 ;  /* 0x000000ffff1a7224 */ /* 0x000ff600078e000d */
[----:B------:R-:W-:Y:S09]  /*24050*/  @!UPT UIADD3 URZ, URZ, URZ, URZ ;  /* 0x0000003f3f3ff290 */ /* 0x000ff2000fffe03f */
[----:B------:R0:W-:Y:S01]  /*24060*/  STL.64 [R1+0xa70], R8 ;  /* 0x000a700801007387 */ /* 0x0001e20000100a00 */
[----:B------:R1:W-:Y:S02]  /*24070*/  STL.64 [R1+0xa78], R10 ;  /* 0x000a780a01007387 */ /* 0x0003e40000100a00 */
[----:B------:R-:W2:Y:S02]  /*24080*/  LDL.LU.64 R12, [R1+0xa50] ;  /* 0x000a5000010c7983 */ /* 0x000ea40000300a00 */
[----:B------:R-:W2:Y:S01]  /*24090*/  LDL.LU.64 R14, [R1+0xa58] ;  /* 0x000a5800010e7983 */ /* 0x000ea20000300a00 */
[----:B0-----:R-:W4:Y:S01]  /*240a0*/  LDL.LU.64 R8, [R1+0xa30] ;  /* 0x000a300001087983 */ /* 0x001f220000300a00 */
[----:B-1----:R-:W2:Y:S01]  /*240b0*/  LDL.LU.64 R10, [R1+0xa38] ;  /* 0x000a3800010a7983 */ /* 0x002ea20000300a00 */
[C---:B---3--:R-:W-:Y:S02]  /*240c0*/  HMMA.16816.F32.BF16 R16, R20.reuse, R4, R16 ;  /* 0x000000041410723c */ /* 0x048fe40000041810 */
[----:B--2---:R-:W-:Y:S01]  /*240d0*/  STL.64 [R1+0x3008], R10 ;  /* 0x0030080a01007387 */ /* 0x004fe20000100a00 */
[----:B----4-:R0:W-:Y:S03]  /*240e0*/  STL.64 [R1+0x3000], R8 ;  /* 0x0030000801007387 */ /* 0x0101e60000100a00 */
[----:B0-----:R-:W2:Y:S01]  /*240f0*/  LDL.LU.64 R8, [R1+0xa40] ;  /* 0x000a400001087983 */ /* 0x001ea20000300a00 */
[----:B------:R-:W2:Y:S11]  /*24100*/  LDL.LU.64 R10, [R1+0xa48] ;  /* 0x000a4800010a7983 */ /* 0x000eb60000300a00 */
[----:B------:R-:W-:Y:S05]  /*24110*/  @!UPT UIADD3 URZ, URZ, URZ, URZ ;  /* 0x0000003f3f3ff290 */ /* 0x000fea000fffe03f */
[----:B------:R0:W-:Y:S02]  /*24120*/  STL.64 [R1+0xa60], R16 ;  /* 0x000a601001007387 */ /* 0x0001e40000100a00 */
[----:B------:R-:W-:Y:S01]  /*24130*/  STL.64 [R1+0xa68], R18 ;  /* 0x000a681201007387 */ /* 0x000fe20000100a00 */
[----:B0-----:R-:W3:Y:S01]  /*24140*/  LDL.LU.64 R16, [R1+0x3018] ;  /* 0x0030180001107983 */ /* 0x001ee20000300a00 */
[----:B------:R-:W-:Y:S02]  /*24150*/  IMAD.MOV.U32 R24, RZ, RZ, R5 ;  /* 0x000000ffff187224 */ /* 0x000fe400078e0005 */
[----:B------:R-:W-:Y:S02]  /*24160*/  IMAD.MOV.U32 R28, RZ, RZ, R4 ;  /* 0x000000ffff1c7224 */ /* 0x000fe400078e0004 */
[----:B------:R-:W4:Y:S01]  /*24170*/  LDL.LU.64 R4, [R1+0xa10] ;  /* 0x000a100001047983 */ /* 0x000f220000300a00 */
[----:B------:R-:W4:Y:S02]  /*24180*/  LDL.LU.64 R6, [R1+0xa18] ;  /* 0x000a180001067983 */ /* 0x000f240000300a00 */
[----:B------:R-:W-:Y:S02]  /*24190*/  STL.64 [R1+0x2fa0], R26 ;  /* 0x002fa01a01007387 */ /* 0x000fe40000100a00 */
[----:B------:R0:W-:Y:S02]  /*241a0*/  STL.64 [R1+0x2f98], R24 ;  /* 0x002f981801007387 */ /* 0x0001e40000100a00 */
[----:B0-----:R-:W2:Y:S01]  /*241b0*/  LDL.LU.64 R24, [R1+0xa20] ;  /* 0x000a200001187983 */ /* 0x001ea20000300a00 */
[----:B------:R-:W2:Y:S01]  /*241c0*/  LDL.LU.64 R26, [R1+0xa28] ;  /* 0x000a2800011a7983 */ /* 0x000ea20000300a00 */
[C---:B---3--:R-:W-:Y:S11]  /*241d0*/  HMMA.16816.F32.BF16 R12, R20.reuse, R16, R12 ;  /* 0x00000010140c723c */ /* 0x048ff6000004180c */
[----:B------:R-:W-:Y:S11]  /*241e0*/  @!UPT UIADD3 URZ, URZ, URZ, URZ ;  /* 0x0000003f3f3ff290 */ /* 0x000ff6000fffe03f */
[----:B------:R-:W-:Y:S01]  /*241f0*/  @!UPT UIADD3 URZ, URZ, URZ, URZ ;  /* 0x0000003f3f3ff290 */ /* 0x000fe2000fffe03f */
[----:B------:R-:W-:Y:S01]  /*24200*/  STL.64 [R1+0xa50], R12 ;  /* 0x000a500c01007387 */ /* 0x000fe20000100a00 */
[----:B------:R0:W-:Y:S02]  /*24210*/  STL.64 [R1+0xa58], R14 ;  /* 0x000a580e01007387 */ /* 0x0001e40000100a00 */
[----:B0-----:R-:W-:Y:S02]  /*24220*/  IMAD.MOV.U32 R15, RZ, RZ, R16 ;  /* 0x000000ffff0f7224 */ /* 0x001fe400078e0010 */
[----:B------:R-:W-:Y:S02]  /*24230*/  IMAD.MOV.U32 R14, RZ, RZ, R17 ;  /* 0x000000ffff0e7224 */ /* 0x000fe400078e0011 */
[----:B------:R-:W2:Y:S02]  /*24240*/  LDL.LU.64 R16, [R1+0x3010] ;  /* 0x0030100001107983 */ /* 0x000ea40000300a00 */
[----:B--2---:R-:W-:Y:S01]  /*24250*/  HMMA.16816.F32.BF16 R8, R20, R16, R8 ;  /* 0x000000101408723c */ /* 0x004fe20000041808 */
[----:B------:R-:W-:-:S02]  /*24260*/  IMAD.MOV.U32 R0, RZ, RZ, R16 ;  /* 0x000000ffff007224 */ /* 0x000fc400078e0010 */
[----:B------:R-:W-:Y:S11]  /*24270*/  IMAD.MOV.U32 R2, RZ, RZ, R17 ;  /* 0x000000ffff027224 */ /* 0x000ff600078e0011 */
[----:B------:R-:W-:Y:S09]  /*24280*/  @!UPT UIADD3 URZ, URZ, URZ, URZ ;  /* 0x0000003f3f3ff290 */ /* 0x000ff2000fffe03f */
[----:B------:R-:W-:Y:S01]  /*24290*/  STL.64 [R1+0xa40], R8 ;  /* 0x000a400801007387 */ /* 0x000fe20000100a00 */
[----:B------:R0:W-:Y:S03]  /*242a0*/  STL.64 [R1+0xa48], R10 ;  /* 0x000a480a01007387 */ /* 0x0001e60000100a00 */
[----:B0-----:R-:W2:Y:S01]  /*242b0*/  LDL.LU.64 R10, [R1+0x3008] ;  /* 0x00300800010a7983 */ /* 0x001ea20000300a00 */
[----:B------:R-:W2:Y:S02]  /*242c0*/  LDL.LU.64 R8, [R1+0x3000] ;  /* 0x0030000001087983 */ /* 0x000ea40000300a00 */
[----:B------:R-:W2:Y:S02]  /*242d0*/  LDL.LU.64 R16, [R1+0x2ff8] ;  /* 0x002ff80001107983 */ /* 0x000ea40000300a00 */
[----:B--2---:R-:W-:Y:S01]  /*242e0*/  HMMA.16816.F32.BF16 R8, R20, R16, R8 ;  /* 0x000000101408723c */ /* 0x004fe20000041808 */
[----:B------:R-:W-:-:S02]  /*242f0*/  IMAD.MOV.U32 R12, RZ, RZ, R16 ;  /* 0x000000ffff0c7224 */ /* 0x000fc400078e0010 */
[----:B------:R-:W-:Y:S11]  /*24300*/  IMAD.MOV.U32 R13, RZ, RZ, R17 ;  /* 0x000000ffff0d7224 */ /* 0x000ff600078e0011 */
[----:B------:R-:W-:Y:S09]  /*24310*/  @!UPT UIADD3 URZ, URZ, URZ, URZ ;  /* 0x0000003f3f3ff290 */ /* 0x000ff2000fffe03f */
[----:B------:R0:W-:Y:S01]  /*24320*/  STL.64 [R1+0xa30], R8 ;  /* 0x000a300801007387 */ /* 0x0001e20000100a00 */
[----:B------:R1:W-:Y:S03]  /*24330*/  STL.64 [R1+0xa38], R10 ;  /* 0x000a380a01007387 */ /* 0x0003e60000100a00 */
[----:B0-----:R-:W2:Y:S01]  /*24340*/  LDL.LU.64 R8, [R1+0x2ff0] ;  /* 0x002ff00001087983 */ /* 0x001ea20000300a00 */
[----:B------:R-:W3:Y:S02]  /*24350*/  LDL.LU.64 R18, [R1+0x2fe8] ;  /* 0x002fe80001127983 */ /* 0x000ee40000300a00 */
[----:B------:R-:W4:Y:S01]  /*24360*/  LDL.LU.64 R16, [R1+0x2fe0] ;  /* 0x002fe00001107983 */ /* 0x000f220000300a00 */
[C---:B--2---:R-:W-:Y:S08]  /*24370*/  HMMA.16816.F32.BF16 R24, R20.reuse, R8, R24 ;  /* 0x000000081418723c */ /* 0x044ff00000041818 */
[----:B----4-:R-:W-:Y:S01]  /*24380*/  HMMA.16816.F32.BF16 R4, R20, R16, R4 ;  /* 0x000000101404723c */ /* 0x010fe20000041804 */
[----:B------:R-:W-:-:S02]  /*24390*/  IMAD.MOV.U32 R29, RZ, RZ, R8 ;  /* 0x000000ffff1d7224 */ /* 0x000fc400078e0008 */
[----:B------:R-:W-:Y:S11]  /*243a0*/  IMAD.MOV.U32 R3, RZ, RZ, R9 ;  /* 0x000000ffff037224 */ /* 0x000ff600078e0009 */
[----:B------:R-:W-:Y:S01]  /*243b0*/  @!UPT UIADD3 URZ, URZ, URZ, URZ ;  /* 0x0000003f3f3ff290 */ /* 0x000fe2000fffe03f */
[----:B------:R-:W-:Y:S01]  /*243c0*/  STL.64 [R1+0xa20], R24 ;  /* 0x000a201801007387 */ /* 0x000fe20000100a00 */
[----:B------:R-:W-:Y:S02]  /*243d0*/  STL.64 [R1+0xa28], R26 ;  /* 0x000a281a01007387 */ /* 0x000fe40000100a00 */
[----:B------:R-:W2:Y:S02]  /*243e0*/  LDL.LU.64 R8, [R1+0xa00] ;  /* 0x000a000001087983 */ /* 0x000ea40000300a00 */
[----:B-1----:R-:W2:Y:S03]  /*243f0*/  LDL.LU.64 R10, [R1+0xa08] ;  /* 0x000a0800010a7983 */ /* 0x002ea60000300a00 */
[----:B------:R0:W-:Y:S01]  /*24400*/  STL.64 [R1+0xa10], R4 ;  /* 0x000a100401007387 */ /* 0x0001e20000100a00 */
[----:B------:R1:W-:Y:S03]  /*24410*/  STL.64 [R1+0xa18], R6 ;  /* 0x000a180601007387 */ /* 0x0003e60000100a00 */
[----:B0-----:R-:W4:Y:S01]  /*24420*/  LDL.LU.64 R4, [R1+0x9f0] ;  /* 0x0009f00001047983 */ /* 0x001f220000300a00 */
[----:B-1----:R-:W4:Y:S02]  /*24430*/  LDL.LU.64 R6, [R1+0x9f8] ;  /* 0x0009f80001067983 */ /* 0x002f240000300a00 */
[----:B------:R-:W2:Y:S02]  /*24440*/  LDL.LU.64 R24, [R1+0x510] ;  /* 0x0005100001187983 */ /* 0x000ea40000300a00 */
[----:B------:R-:W2:Y:S01]  /*24450*/  LDL.LU.64 R26, [R1+0x518] ;  /* 0x00051800011a7983 */ /* 0x000ea20000300a00 */
[----:B---3--:R-:W-:Y:S01]  /*24460*/  STL.64 [R1+0x2eb8], R18 ;  /* 0x002eb81201007387 */ /* 0x008fe20000100a00 */
[----:B------:R0:W-:Y:S02]  /*24470*/  STL.64 [R1+0x2eb0], R16 ;  /* 0x002eb01001007387 */ /* 0x0001e40000100a00 */
[----:B0-----:R-:W-:-:S02]  /*24480*/  IMAD.MOV.U32 R16, RZ, RZ, R29 ;  /* 0x000000ffff107224 */ /* 0x001fc400078e001d */
[----:B------:R-:W-:Y:S01]  /*24490*/  IMAD.MOV.U32 R17, RZ, RZ, R3 ;  /* 0x000000ffff117224 */ /* 0x000fe200078e0003 */
[----:B------:R-:W3:Y:S01]  /*244a0*/  LDL.LU R29, [R1+0x2fdc] ;  /* 0x002fdc00011d7983 */ /* 0x000ee20000300800 */
[----:B------:R-:W2:Y:S03]  /*244b0*/  LDL.LU R3, [R1+0x2fd8] ;  /* 0x002fd80001037983 */ /* 0x000ea60000300800 */
[----:B------:R0:W-:Y:S02]  /*244c0*/  STL.64 [R1+0x2ec8], R16 ;  /* 0x002ec81001007387 */ /* 0x0001e40000100a00 */
[----:B0-----:R-:W-:Y:S02]  /*244d0*/  IMAD.MOV.U32 R16, RZ, RZ, R12 ;  /* 0x000000ffff107224 */ /* 0x001fe400078e000c */
[----:B------:R-:W-:Y:S01]  /*244e0*/  IMAD.MOV.U32 R17, RZ, RZ, R13 ;  /* 0x000000ffff117224 */ /* 0x000fe200078e000d */
[----:B------:R-:W2:Y:S01]  /*244f0*/  LDL.LU R12, [R1+0x2fd4] ;  /* 0x002fd400010c7983 */ /* 0x000ea20000300800 */
[----:B------:R-:W2:Y:S03]  /*24500*/  LDL.LU R13, [R1+0x2fd0] ;  /* 0x002fd000010d7983 */ /* 0x000ea60000300800 */
[----:B------:R0:W-:Y:S02]  /*24510*/  STL.64 [R1+0x2ee0], R16 ;  /* 0x002ee01001007387 */ /* 0x0001e40000100a00 */
[----:B0-----:R-:W-:-:S02]  /*24520*/  IMAD.MOV.U32 R16, RZ, RZ, R0 ;  /* 0x000000ffff107224 */ /* 0x001fc400078e0000 */
[----:B------:R-:W-:Y:S01]  /*24530*/  IMAD.MOV.U32 R17, RZ, RZ, R2 ;  /* 0x000000ffff117224 */ /* 0x000fe200078e0002 */
[----:B------:R-:W3:Y:S01]  /*24540*/  LDL.LU R0, [R1+0x2fcc] ;  /* 0x002fcc0001007983 */ /* 0x000ee20000300800 */
[----:B------:R-:W3:Y:S03]  /*24550*/  LDL.LU R2, [R1+0x2fc8] ;  /* 0x002fc80001027983 */ /* 0x000ee60000300800 */
[----:B------:R0:W-:Y:S04]  /*24560*/  STL.64 [R1+0x2ef8], R16 ;  /* 0x002ef81001007387 */ /* 0x0001e80000100a00 */
[----:B0-----:R-:W3:Y:S04]  /*24570*/  LDL R16, [R1+0xa0] ;  /* 0x0000a00001107983 */ /* 0x001ee80000100800 */
[----:B------:R-:W3:Y:S01]  /*24580*/  LDL R17, [R1+0xa4] ;  /* 0x0000a40001117983 */ /* 0x000ee20000100800 */
[C---:B--2---:R-:W-:Y:S11]  /*24590*/  HMMA.16816.F32.BF16 R8, R20.reuse, R12, R8 ;  /* 0x0000000c1408723c */ /* 0x044ff60000041808 */
[----:B------:R-:W-:Y:S11]  /*245a0*/  @!UPT UIADD3 URZ, URZ, URZ, URZ ;  /* 0x0000003f3f3ff290 */ /* 0x000ff6000fffe03f */
[----:B------:R-:W-:Y:S01]  /*245b0*/  @!UPT UIADD3 URZ, URZ, URZ, URZ ;  /* 0x0000003f3f3ff290 */ /* 0x000fe2000fffe03f */
[----:B------:R-:W-:Y:S01]  /*245c0*/  STL.64 [R1+0xa00], R8 ;  /* 0x000a000801007387 */ /* 0x000fe20000100a00 */
[----:B------:R0:W-:Y:S03]  /*245d0*/  STL.64 [R1+0xa08], R10 ;  /* 0x000a080a01007387 */ /* 0x0001e60000100a00 */
[----:B0-----:R-:W2:Y:S01]  /*245e0*/  LDL.LU.64 R10, [R1+0x2fc0] ;  /* 0x002fc000010a7983 */ /* 0x001ea20000300a00 */
        /* <DEDUP_REMOVED lines=9> */
[----:B------:R0:W-:Y:S01]  /*24680*/  STL.64 [R1+0x2ea0], R8 ;  /* 0x002ea00801007387 */ /* 0x0001e20000100a00 */
[----:B--2---:R-:W-:Y:S01]  /*24690*/  HMMA.16816.F32.BF16 R20, R20, R4, R24 ;  /* 0x000000041414723c */ /* 0x004fe20000041818 */
[----:B------:R-:W2:Y:S01]  /*246a0*/  LDL.LU.64 R26, [R1+0x2fa0] ;  /* 0x002fa000011a7983 */ /* 0x000ea20000300a00 */
[----:B------:R-:W2:Y:S02]  /*246b0*/  LDL.LU.64 R24, [R1+0x2f98] ;  /* 0x002f980001187983 */ /* 0x000ea40000300a00 */
[----:B0-----:R-:W-:Y:S11]  /*246c0*/  IMAD.MOV.U32 R8, RZ, RZ, R10 ;  /* 0x000000ffff087224 */ /* 0x001ff600078e000a */
[----:B------:R-:W-:Y:S08]  /*246d0*/  @!UPT UIADD3 URZ, URZ, URZ, URZ ;  /* 0x0000003f3f3ff290 */ /* 0x000ff0000fffe03f */
[----:B------:R0:W-:Y:S01]  /*246e0*/  STL.64 [R1+0x510], R20 ;  /* 0x0005101401007387 */ /* 0x0001e20000100a00 */
[----:B------:R-:W-:Y:S02]  /*246f0*/  STL.64 [R1+0x518], R22 ;  /* 0x0005181601007387 */ /* 0x000fe40000100a00 */
[----:B------:R-:W3:Y:S02]  /*24700*/  LDL.LU.64 R12, [R1+0x300] ;  /* 0x00030000010c7983 */ /* 0x000ee40000300a00 */
[----:B0-----:R-:W-:Y:S02]  /*24710*/  IMAD.MOV.U32 R20, RZ, RZ, R15 ;  /* 0x000000ffff147224 */ /* 0x001fe400078e000f */
[----:B------:R-:W-:Y:S02]  /*24720*/  IMAD.MOV.U32 R21, RZ, RZ, R14 ;  /* 0x000000ffff157224 */ /* 0x000fe400078e000e */
[----:B------:R-:W3:Y:S03]  /*24730*/  LDL.LU.64 R14, [R1+0x308] ;  /* 0x00030800010e7983 */ /* 0x000ee60000300a00 */
[----:B------:R0:W-:Y:S02]  /*24740*/  STL.64 [R1+0x2f00], R20 ;  /* 0x002f001401007387 */ /* 0x0001e40000100a00 */
[----:B0-----:R-:W-:-:S02]  /*24750*/  IMAD.MOV.U32 R20, RZ, RZ, R28 ;  /* 0x000000ffff147224 */ /* 0x001fc400078e001c */
[----:B------:R-:W3:Y:S01]  /*24760*/  LDL.LU R28, [R1+0x2f90] ;  /* 0x002f9000011c7983 */ /* 0x000ee20000300800 */
[----:B----4-:R-:W-:Y:S02]  /*24770*/  IMAD.MOV.U32 R9, RZ, RZ, R7 ;  /* 0x000000ffff097224 */ /* 0x010fe400078e0007 */
[----:B--2---:R-:W-:Y:S02]  /*24780*/  IMAD.MOV.U32 R21, RZ, RZ, R24 ;  /* 0x000000ffff157224 */ /* 0x004fe400078e0018 */
[----:B------:R-:W2:Y:S03]  /*24790*/  LDL.LU R24, [R1+0x2f8c] ;  /* 0x002f8c0001187983 */ /* 0x000ea60000300800 */
[----:B------:R0:W-:Y:S02]  /*247a0*/  STL.64 [R1+0x2f18], R20 ;  /* 0x002f181401007387 */ /* 0x0001e40000100a00 */
[----:B0-----:R-:W-:-:S02]  /*247b0*/  IMAD.MOV.U32 R20, RZ, RZ, R25 ;  /* 0x000000ffff147224 */ /* 0x001fc400078e0019 */
[----:B------:R-:W-:Y:S01]  /*247c0*/  IMAD.MOV.U32 R21, RZ, RZ, R26 ;  /* 0x000000ffff157224 */ /* 0x000fe200078e001a */
[----:B------:R-:W2:Y:S01]  /*247d0*/  LDL.LU R25, [R1+0x2f88] ;  /* 0x002f880001197983 */ /* 0x000ea20000300800 */
[----:B------:R-:W2:Y:S03]  /*247e0*/  LDL.LU R26, [R1+0x2f84] ;  /* 0x002f8400011a7983 */ /* 0x000ea60000300800 */
[----:B------:R0:W-:Y:S02]  /*247f0*/  STL.64 [R1+0x2f30], R20 ;  /* 0x002f301401007387 */ /* 0x0001e40000100a00 */
[----:B0-----:R-:W-:Y:S02]  /*24800*/  IMAD.MOV.U32 R20, RZ, RZ, R27 ;  /* 0x000000ffff147224 */ /* 0x001fe400078e001b */
[----:B---3--:R-:W-:Y:S01]  /*24810*/  IMAD.MOV.U32 R21, RZ, RZ, R29 ;  /* 0x000000ffff157224 */ /* 0x008fe200078e001d */
[----:B------:R-:W2:Y:S04]  /*24820*/  LDL.LU R27, [R1+0x2f80] ;  /* 0x002f8000011b7983 */ /* 0x000ea80000300800 */
[----:B------:R0:W-:Y:S01]  /*24830*/  STL.64 [R1+0x2f48], R20 ;  /* 0x002f481401007387 */ /* 0x0001e20000100a00 */
[----:B------:R1:W-:Y:S02]  /*24840*/  STL.64 [R1+0x2f50], R8 ;  /* 0x002f500801007387 */ /* 0x0003e40000100a00 */
[----:B0-----:R-:W-:Y:S01]  /*24850*/  IMAD.MOV.U32 R21, RZ, RZ, R11 ;  /* 0x000000ffff157224 */ /* 0x001fe200078e000b */
[----:B-1----:R-:W2:Y:S01]  /*24860*/  LDL.LU.64 R8, [R1+0x310] ;  /* 0x0003100001087983 */ /* 0x002ea20000300a00 */
[----:B------:R-:W2:Y:S02]  /*24870*/  LDL.LU.64 R10, [R1+0x318] ;  /* 0x00031800010a7983 */ /* 0x000ea40000300a00 */
[----:B------:R-:W-:-:S02]  /*24880*/  IMAD.MOV.U32 R20, RZ, RZ, R28 ;  /* 0x000000ffff147224 */ /* 0x000fc400078e001c */
[----:B------:R0:W-:Y:S05]  /*24890*/  STL.64 [R1+0x2ea8], R4 ;  /* 0x002ea80401007387 */ /* 0x0001ea0000100a00 */
[----:B--2---:R-:W-:Y:S07]  /*248a0*/  HMMA.16816.F32.BF16 R20, R24, R20, R8 ;  /* 0x000000141814723c */ /* 0x004fee0000041808 */
[----:B------:R-:W-:-:S02]  /*248b0*/  IMAD.MOV.U32 R8, RZ, RZ, R6 ;  /* 0x000000ffff087224 */ /* 0x000fc400078e0006 */
[----:B0-----:R-:W-:Y:S01]  /*248c0*/  HMMA.16816.F32.BF16 R4, R24, R16, R12 ;  /* 0x000000101804723c */ /* 0x001fe2000004180c */
[----:B------:R-:W-:Y:S11]  /*248d0*/  IMAD.MOV.U32 R9, RZ, RZ, R3 ;  /* 0x000000ffff097224 */ /* 0x000ff600078e0003 */
[----:B------:R-:W-:Y:S02]  /*248e0*/  @!UPT UIADD3 URZ, URZ, URZ, URZ ;  /* 0x0000003f3f3ff290 */ /* 0x000fe4000fffe03f */
[----:B------:R0:W-:Y:S01]  /*248f0*/  STL.64 [R1+0x310], R20 ;  /* 0x0003101401007387 */ /* 0x0001e20000100a00 */
[----:B------:R1:W-:Y:S02]  /*24900*/  STL.64 [R1+0x318], R22 ;  /* 0x0003181601007387 */ /* 0x0003e40000100a00 */
[----:B------:R-:W-:Y:S06]  /*24910*/  STL.64 [R1+0x2f68], R8 ;  /* 0x002f680801007387 */ /* 0x000fec0000100a00 */
[----:B------:R-:W-:Y:S01]  /*24920*/  STL.64 [R1+0x300], R4 ;  /* 0x0003000401007387 */ /* 0x000fe20000100a00 */
[----:B------:R-:W-:Y:S02]  /*24930*/  STL.64 [R1+0x308], R6 ;  /* 0x0003080601007387 */ /* 0x000fe40000100a00 */
[----:B0-----:R-:W2:Y:S01]  /*24940*/  LDL.LU.64 R20, [R1+0x2d0] ;  /* 0x0002d00001147983 */ /* 0x001ea20000300a00 */
[----:B-1----:R-:W3:Y:S04]  /*24950*/  LDL.LU.64 R22, [R1+0x2d8] ;  /* 0x0002d80001167983 */ /* 0x002ee80000300a00 */
[----:B---3--:R-:W-:Y:S01]  /*24960*/  STL.64 [R1+0x2f60], R22 ;  /* 0x002f601601007387 */ /* 0x008fe20000100a00 */
[----:B--2---:R0:W-:Y:S03]  /*24970*/  STL.64 [R1+0x2f58], R20 ;  /* 0x002f581401007387 */ /* 0x0041e60000100a00 */
[----:B0-----:R-:W2:Y:S01]  /*24980*/  LDL.LU.64 R20, [R1+0x2e0] ;  /* 0x0002e00001147983 */ /* 0x001ea20000300a00 */
[----:B------:R-:W3:Y:S03]  /*24990*/  LDL.LU.64 R22, [R1+0x2e8] ;  /* 0x0002e80001167983 */ /* 0x000ee60000300a00 */
        /* <DEDUP_REMOVED lines=19> */
[----:B------:R-:W3:Y:S02]  /*24ad0*/  LDL.LU.64 R14, [R1+0x268] ;  /* 0x00026800010e7983 */ /* 0x000ee40000300a00 */
[----:B------:R-:W-:-:S02]  /*24ae0*/  IMAD.MOV.U32 R8, RZ, RZ, R2 ;  /* 0x000000ffff087224 */ /* 0x000fc400078e0002 */
[----:B------:R-:W-:-:S07]  /*24af0*/  IMAD.MOV.U32 R9, RZ, RZ, R0 ;  /* 0x000000ffff097224 */ /* 0x000fce00078e0000 */
[C---:B--2---:R-:W-:Y:S01]  /*24b00*/  HMMA.16816.F32.BF16 R8, R24.reuse, R8, R20 ;  /* 0x000000081808723c */ /* 0x044fe20000041814 */
[----:B---3--:R-:W-:Y:S01]  /*24b10*/  STL.64 [R1+0x2ed8], R14 ;  /* 0x002ed80e01007387 */ /* 0x008fe20000100a00 */
[----:B----4-:R0:W-:Y:S03]  /*24b20*/  STL.64 [R1+0x2ed0], R12 ;  /* 0x002ed00c01007387 */ /* 0x0101e60000100a00 */
[----:B0-----:R-:W2:Y:S01]  /*24b30*/  LDL.LU.64 R12, [R1+0x270] ;  /* 0x00027000010c7983 */ /* 0x001ea20000300a00 */
[----:B------:R-:W3:Y:S03]  /*24b40*/  LDL.LU.64 R14, [R1+0x278] ;  /* 0x00027800010e7983 */ /* 0x000ee60000300a00 */
[----:B---3--:R-:W-:Y:S01]  /*24b50*/  STL.64 [R1+0x2ef0], R14 ;  /* 0x002ef00e01007387 */ /* 0x008fe20000100a00 */
[----:B--2---:R0:W-:Y:S03]  /*24b60*/  STL.64 [R1+0x2ee8], R12 ;  /* 0x002ee80c01007387 */ /* 0x0041e60000100a00 */
[----:B0-----:R-:W2:Y:S01]  /*24b70*/  LDL.LU.64 R12, [R1+0x280] ;  /* 0x00028000010c7983 */ /* 0x001ea20000300a00 */
[----:B------:R-:W2:Y:S02]  /*24b80*/  LDL.LU.64 R14, [R1+0x288] ;  /* 0x00028800010e7983 */ /* 0x000ea40000300a00 */
[----:B------:R-:W3:Y:S02]  /*24b90*/  LDL.LU.64 R4, [R1+0x250] ;  /* 0x0002500001047983 */ /* 0x000ee40000300a00 */
[----:B------:R-:W3:Y:S01]  /*24ba0*/  LDL.LU.64 R6, [R1+0x258] ;  /* 0x0002580001067983 */ /* 0x000ee20000300a00 */
        /* <DEDUP_REMOVED lines=13> */
[----:B------:R-:W4:Y:S11]  /*24c80*/  LDL.LU.64 R20, [R1+0x2f48] ;  /* 0x002f480001147983 */ /* 0x000f360000300a00 */
[----:B------:R-:W-:Y:S10]  /*24c90*/  @!UPT UIADD3 URZ, URZ, URZ, URZ ;  /* 0x0000003f3f3ff290 */ /* 0x000ff4000fffe03f */
[----:B------:R0:W-:Y:S01]  /*24ca0*/  STL.64 [R1+0x2d0], R8 ;  /* 0x0002d00801007387 */ /* 0x0001e20000100a00 */
[----:B------:R1:W-:Y:S03]  /*24cb0*/  STL.64 [R1+0x2d8], R10 ;  /* 0x0002d80a01007387 */ /* 0x0003e60000100a00 */
[----:B0-----:R-:W2:Y:S01]  /*24cc0*/  LDL.LU.64 R8, [R1+0x240] ;  /* 0x0002400001087983 */ /* 0x001ea20000300a00 */
[----:B-1----:R-:W2:Y:S01]  /*24cd0*/  LDL.LU.64 R10, [R1+0x248] ;  /* 0x00024800010a7983 */ /* 0x002ea20000300a00 */
        /* <DEDUP_REMOVED lines=43> */
[----:B------:R-:W2:Y:S11]  /*24f90*/  LDL.LU.64 R12, [R1+0x2ec0] ;  /* 0x002ec000010c7983 */ /* 0x000eb60000300a00 */
[----:B------:R-:W-:Y:S10]  /*24fa0*/  @!UPT UIADD3 URZ, URZ, URZ, URZ ;  /* 0x0000003f3f3ff290 */ /* 0x000ff4000fffe03f */
[----:B------:R-:W-:Y:S01]  /*24fb0*/  STL.64 [R1+0x260], R16 ;  /* 0x0002601001007387 */ /* 0x000fe20000100a00 */
[----:B------:R0:W-:Y:S03]  /*24fc0*/  STL.64 [R1+0x268], R18 ;  /* 0x0002681201007387 */ /* 0x0001e60000100a00 */
[----:B0-----:R-:W3:Y:S01]  /*24fd0*/  LDL.LU.64 R18, [R1+0x2eb8] ;  /* 0x002eb80001127983 */ /* 0x001ee20000300a00 */
[----:B------:R-:W3:Y:S03]  /*24fe0*/  LDL.LU.64 R16, [R1+0x2eb0] ;  /* 0x002eb00001107983 */ /* 0x000ee60000300a00 */
[----:B------:R-:W0:Y:S02]  /*24ff0*/  S2R R2, SR_TID.X ;  /* 0x0000000000027919 */ /* 0x000e240000002100 */
[C---:B0-----:R-:W-:Y:S01]  /*25000*/  LOP3.LUT R14, R2.reuse, 0x7, RZ, 0xc0, !PT ;  /* 0x00000007020e7812 */ /* 0x041fe200078ec0ff */
[----:B------:R-:W-:-:S04]  /*25010*/  IMAD.SHL.U32 R0, R2, 0x2, RZ ;  /* 0x0000000202007824 */ /* 0x000fc800078e00ff */
[----:B------:R-:W-:-:S05]  /*25020*/  IMAD R14, R14, 0x210, RZ ;  /* 0x000002100e0e7824 */ /* 0x000fca00078e02ff */
[----:B------:R-:W-:Y:S01]  /*25030*/  LOP3.LUT R0, R14, 0x10, R0, 0x78, !PT ;  /* 0x000000100e007812 */ /* 0x000fe200078e7800 */
[C---:B--2---:R-:W-:Y:S08]  /*25040*/  HMMA.16816.F32.BF16 R8, R24.reuse, R12, R8 ;  /* 0x0000000c1808723c */ /* 0x044ff00000041808 */
[C---:B---3--:R-:W-:Y:S11]  /*25050*/  HMMA.16816.F32.BF16 R4, R24.reuse, R16, R4 ;  /* 0x000000101804723c */ /* 0x048ff60000041804 */
[----:B------:R-:W-:Y:S11]  /*25060*/  @!UPT UIADD3 URZ, URZ, URZ, URZ ;  /* 0x0000003f3f3ff290 */ /* 0x000ff6000fffe03f */
[----:B------:R-:W-:Y:S01]  /*25070*/  @!UPT UIADD3 URZ, URZ, URZ, URZ ;  /* 0x0000003f3f3ff290 */ /* 0x000fe2000fffe03f */
[----:B------:R0:W-:Y:S01]  /*25080*/  STL.64 [R1+0x250], R4 ;  /* 0x0002500401007387 */ /* 0x0001e20000100a00 */
[----:B------:R-:W-:Y:S03]  /*25090*/  STL.64 [R1+0x258], R6 ;  /* 0x0002580601007387 */ /* 0x000fe60000100a00 */
[----:B0-----:R-:W4:Y:S01]  /*250a0*/  LDL.LU.64 R4, [R1+0x2ea8] ;  /* 0x002ea80001047983 */ /* 0x001f220000300a00 */
[----:B------:R-:W-:Y:S02]  /*250b0*/  STL.64 [R1+0x2e18], R18 ;  /* 0x002e181201007387 */ /* 0x000fe40000100a00 */
[----:B------:R0:W-:Y:S02]  /*250c0*/  STL.64 [R1+0x2e10], R16 ;  /* 0x002e101001007387 */ /* 0x0001e40000100a00 */
[----:B0-----:R-:W2:Y:S01]  /*250d0*/  LDL.64 R16, [R1+0xa0] ;  /* 0x0000a00001107983 */ /* 0x001ea20000100a00 */
[----:B------:R0:W-:Y:S02]  /*250e0*/  STL.64 [R1+0x240], R8 ;  /* 0x0002400801007387 */ /* 0x0001e40000100a00 */
[----:B------:R-:W-:Y:S01]  /*250f0*/  STL.64 [R1+0x248], R10 ;  /* 0x0002480a01007387 */ /* 0x000fe20000100a00 */
[----:B0-----:R-:W3:Y:S01]  /*25100*/  LDL.LU.64 R8, [R1+0x2ea0] ;  /* 0x002ea00001087983 */ /* 0x001ee20000300a00 */
[----:B------:R-:W-:Y:S02]  /*25110*/  STL [R1+0x2e08], R12 ;  /* 0x002e080c01007387 */ /* 0x000fe40000100800 */
[----:B------:R0:W-:Y:S02]  /*25120*/  STL [R1+0x2e04], R13 ;  /* 0x002e040d01007387 */ /* 0x0001e40000100800 */
[----:B0-----:R-:W2:Y:S01]  /*25130*/  LDL.LU.64 R12, [R1+0x230] ;  /* 0x00023000010c7983 */ /* 0x001ea20000300a00 */
[----:B------:R-:W2:Y:S03]  /*25140*/  LDL.LU.64 R14, [R1+0x238] ;  /* 0x00023800010e7983 */ /* 0x000ea60000300a00 */
[----:B---3--:R-:W-:Y:S01]  /*25150*/  STL [R1+0x2e00], R8 ;  /* 0x002e000801007387 */ /* 0x008fe20000100800 */
[----:B------:R4:W-:Y:S01]  /*25160*/  STL [R1+0x2dfc], R9 ;  /* 0x002dfc0901007387 */ /* 0x0009e20000100800 */
[C---:B--2---:R-:W-:Y:S08]  /*25170*/  HMMA.16816.F32.BF16 R12, R24.reuse, R8, R12 ;  /* 0x00000008180c723c */ /* 0x044ff0000004180c */
[----:B----4-:R-:W-:Y:S11]  /*25180*/  HMMA.16816.F32.BF16 R8, R24, R4, R20 ;  /* 0x000000041808723c */ /* 0x010ff60000041814 */
[----:B------:R-:W-:Y:S04]  /*25190*/  @!UPT UIADD3 URZ, URZ, URZ, URZ ;  /* 0x0000003f3f3ff290 */ /* 0x000fe8000fffe03f */
[----:B------:R0:W-:Y:S01]  /*251a0*/  STL.64 [R1+0x230], R12 ;  /* 0x0002300c01007387 */ /* 0x0001e20000100a00 */
[----:B------:R1:W-:Y:S03]  /*251b0*/  STL.64 [R1+0x238], R14 ;  /* 0x0002380e01007387 */ /* 0x0003e60000100a00 */
[----:B0-----:R-:W2:Y:S01]  /*251c0*/  LDL.LU.64 R12, [R1+0xfe0] ;  /* 0x000fe000010c7983 */ /* 0x001ea20000300a00 */
[----:B-1----:R-:W2:Y:S03]  /*251d0*/  LDL.LU.64 R14, [R1+0xfe8] ;  /* 0x000fe800010e7983 */ /* 0x002ea60000300a00 */
[----:B------:R0:W-:Y:S02]  /*251e0*/  STL.64 [R1+0xd0], R8 ;  /* 0x0000d00801007387 */ /* 0x0001e40000100a00 */
[----:B------:R-:W-:Y:S01]  /*251f0*/  STL.64 [R1+0xd8], R10 ;  /* 0x0000d80a01007387 */ /* 0x000fe20000100a00 */
[----:B0-----:R-:W3:Y:S01]  /*25200*/  LDL.64 R8, [R1+0x50] ;  /* 0x0000500001087983 */ /* 0x001ee20000100a00 */
[----:B------:R-:W-:-:S05]  /*25210*/  IMAD.SHL.U32 R2, R2, 0x100, RZ ;  /* 0x0000010002027824 */ /* 0x000fca00078e00ff */
[----:B------:R-:W-:-:S04]  /*25220*/  LOP3.LUT R0, R0, 0x1000, R2, 0xf8, !PT ;  /* 0x0000100000007812 */ /* 0x000fc800078ef802 */
[----:B------:R-:W-:-:S05]  /*25230*/  LOP3.LUT R0, R0, 0x60, RZ, 0x3c, !PT ;  /* 0x0000006000007812 */ /* 0x000fca00078e3cff */
[----:B------:R-:W0:Y:S04]  /*25240*/  LDSM.16.MT88.4 R24, [R0+0x8080] ;  /* 0x008080000018783b */ /* 0x000e280000004200 */
[----:B------:R-:W1:Y:S04]  /*25250*/  LDSM.16.MT88.4 R20, [R0+0x8000] ;  /* 0x008000000014783b */ /* 0x000e680000004200 */
[----:B---3--:R3:W-:Y:S04]  /*25260*/  STL.64 [R1+0x2e78], R8 ;  /* 0x002e780801007387 */ /* 0x0087e80000100a00 */
[----:B---3--:R-:W1:Y:S01]  /*25270*/  LDL.64 R8, [R1+0xb0] ;  /* 0x0000b00001087983 */ /* 0x008e620000100a00 */
[----:B------:R-:W-:Y:S02]  /*25280*/  STL [R1+0x2e0c], R4 ;  /* 0x002e0c0401007387 */ /* 0x000fe40000100800 */
[----:B------:R3:W-:Y:S02]  /*25290*/  STL [R1+0x2df0], R5 ;  /* 0x002df00501007387 */ /* 0x0007e40000100800 */
[----:B---3--:R-:W1:Y:S01]  /*252a0*/  LDL.LU.64 R4, [R1+0xff0] ;  /* 0x000ff00001047983 */ /* 0x008e620000300a00 */
[----:B------:R-:W1:Y:S02]  /*252b0*/  LDL.LU.64 R6, [R1+0xff8] ;  /* 0x000ff80001067983 */ /* 0x000e640000300a00 */
[----:B0-----:R-:W-:Y:S02]  /*252c0*/  STL [R1+0x2dd0], R24 ;  /* 0x002dd01801007387 */ /* 0x001fe40000100800 */
[----:B------:R-:W-:Y:S01]  /*252d0*/  STL [R1+0x2dcc], R25 ;  /* 0x002dcc1901007387 */ /* 0x000fe20000100800 */
[----:B------:R-:W-:Y:S01]  /*252e0*/  STL [R1+0x2dc8], R26 ;  /* 0x002dc81a01007387 */ /* 0x000fe20000100800 */
[----:B------:R1:W-:Y:S02]  /*252f0*/  STL [R1+0x2dc4], R27 ;  /* 0x002dc41b01007387 */ /* 0x0003e40000100800 */
[----:B------:R-:W-:Y:S01]  /*25300*/  STL [R1+0x2dc0], R0 ;  /* 0x002dc00001007387 */ /* 0x000fe20000100800 */
[----:B-1----:R-:W-:Y:S07]  /*25310*/  HMMA.16816.F32.BF16 R24, R20, R8, R4 ;  /* 0x000000081418723c */ /* 0x002fee0000041804 */
[----:B------:R-:W-:-:S02]  /*25320*/  IMAD.MOV.U32 R7, RZ, RZ, R8 ;  /* 0x000000ffff077224 */ /* 0x000fc400078e0008 */
[----:B------:R-:W-:Y:S02]  /*25330*/  IMAD.MOV.U32 R6, RZ, RZ, R9 ;  /* 0x000000ffff067224 */ /* 0x000fe400078e0009 */
[----:B--2---:R-:W-:Y:S11]  /*25340*/  HMMA.16816.F32.BF16 R8, R20, R16, R12 ;  /* 0x000000101408723c */ /* 0x004ff6000004180c */
[----:B------:R-:W-:Y:S01]  /*25350*/  @!UPT UIADD3 URZ, URZ, URZ, URZ ;  /* 0x0000003f3f3ff290 */ /* 0x000fe2000fffe03f */
[----:B------:R0:W-:Y:S01]  /*25360*/  STL.64 [R1+0xff0], R24 ;  /* 0x000ff01801007387 */ /* 0x0001e20000100a00 */
[----:B------:R1:W-:Y:S02]  /*25370*/  STL.64 [R1+0xff8], R26 ;  /* 0x000ff81a01007387 */ /* 0x0003e40000100a00 */
[----:B------:R-:W-:Y:S02]  /*25380*/  STL [R1+0x2dd8], R6 ;  /* 0x002dd80601007387 */ /* 0x000fe40000100800 */
[----:B------:R-:W-:Y:S01]  /*25390*/  STL [R1+0x2dd4], R7 ;  /* 0x002dd40701007387 */ /* 0x000fe20000100800 */
[----:B------:R-:W2:Y:S05]  /*253a0*/  LDL.64 R4, [R1+0x90] ;  /* 0x0000900001047983 */ /* 0x000eaa0000100a00 */
[----:B------:R3:W-:Y:S01]  /*253b0*/  STL.64 [R1+0xfe0], R8 ;  /* 0x000fe00801007387 */ /* 0x0007e20000100a00 */
[----:B------:R4:W-:Y:S02]  /*253c0*/  STL.64 [R1+0xfe8], R10 ;  /* 0x000fe80a01007387 */ /* 0x0009e40000100a00 */
[----:B0-----:R-:W2:Y:S02]  /*253d0*/  LDL.LU.64 R24, [R1+0xfc0] ;  /* 0x000fc00001187983 */ /* 0x001ea40000300a00 */
[----:B-1----:R-:W2:Y:S01]  /*253e0*/  LDL.LU.64 R26, [R1+0xfc8] ;  /* 0x000fc800011a7983 */ /* 0x002ea20000300a00 */
[----:B---3--:R-:W3:Y:S01]  /*253f0*/  LDL.LU.64 R8, [R1+0xd80] ;  /* 0x000d800001087983 */ /* 0x008ee20000300a00 */
[----:B----4-:R-:W4:Y:S03]  /*25400*/  LDL.LU.64 R10, [R1+0xd88] ;  /* 0x000d8800010a7983 */ /* 0x010f260000300a00 */
[----:B----4-:R-:W-:Y:S01]  /*25410*/  STL.64 [R1+0x2e88], R10 ;  /* 0x002e880a01007387 */ /* 0x010fe20000100a00 */
[----:B---3--:R0:W-:Y:S03]  /*25420*/  STL.64 [R1+0x2e80], R8 ;  /* 0x002e800801007387 */ /* 0x0081e60000100a00 */
[----:B0-----:R-:W3:Y:S01]  /*25430*/  LDL.64 R8, [R1+0x70] ;  /* 0x0000700001087983 */ /* 0x001ee20000100a00 */
[----:B------:R-:W-:-:S02]  /*25440*/  IMAD.MOV.U32 R15, RZ, RZ, R16 ;  /* 0x000000ffff0f7224 */ /* 0x000fc400078e0010 */
[----:B------:R-:W-:Y:S01]  /*25450*/  IMAD.MOV.U32 R14, RZ, RZ, R17 ;  /* 0x000000ffff0e7224 */ /* 0x000fe200078e0011 */
[----:B---3--:R0:W-:Y:S01]  /*25460*/  STL.64 [R1+0x2e98], R8 ;  /* 0x002e980801007387 */ /* 0x0081e20000100a00 */
[----:B------:R-:W3:Y:S03]  /*25470*/  LDL.64 R16, [R1] ;  /* 0x0000000001107983 */ /* 0x000ee60000100a00 */
[----:B0-----:R-:W4:Y:S04]  /*25480*/  LDL.64 R8, [R1+0x80] ;  /* 0x0000800001087983 */ /* 0x001f280000100a00 */
[----:B---3--:R0:W-:Y:S04]  /*25490*/  STL.64 [R1+0x2e30], R16 ;  /* 0x002e301001007387 */ /* 0x0081e80000100a00 */
[----:B0-----:R-:W3:Y:S04]  /*254a0*/  LDL.64 R16, [R1+0x10] ;  /* 0x0000100001107983 */ /* 0x001ee80000100a00 */
[----:B---3--:R0:W-:Y:S04]  /*254b0*/  STL.64 [R1+0x2e48], R16 ;  /* 0x002e481001007387 */ /* 0x0081e80000100a00 */
[----:B0-----:R-:W3:Y:S01]  /*254c0*/  LDL.LU.64 R16, [R1+0xfd0] ;  /* 0x000fd00001107983 */ /* 0x001ee20000300a00 */
[----:B------:R-:W3:Y:S02]  /*254d0*/  LDL.LU.64 R18, [R1+0xfd8] ;  /* 0x000fd80001127983 */ /* 0x000ee40000300a00 */
[----:B------:R-:W-:Y:S02]  /*254e0*/  STL [R1+0x2ddc], R15 ;  /* 0x002ddc0f01007387 */ /* 0x000fe40000100800 */
[----:B------:R-:W-:Y:S01]  /*254f0*/  STL [R1+0x2e70], R14 ;  /* 0x002e700e01007387 */ /* 0x000fe20000100800 */
[----:B------:R-:W4:Y:S01]  /*25500*/  LDL.64 R12, [R1+0x60] ;  /* 0x00006000010c7983 */ /* 0x000f220000100a00 */
[----:B--2---:R-:W-:-:S02]  /*25510*/  IMAD.MOV.U32 R29, RZ, RZ, R4 ;  /* 0x000000ffff1d7224 */ /* 0x004fc400078e0004 */
[----:B------:R-:W-:Y:S01]  /*25520*/  IMAD.MOV.U32 R28, RZ, RZ, R5 ;  /* 0x000000ffff1c7224 */ /* 0x000fe200078e0005 */
[C---:B---3--:R-:W-:Y:S01]  /*25530*/  HMMA.16816.F32.BF16 R16, R20.reuse, R4, R16 ;  /* 0x000000041410723c */ /* 0x048fe20000041810 */
[----:B----4-:R0:W-:Y:S04]  /*25540*/  STL.64 [R1+0x2e90], R12 ;  /* 0x002e900c01007387 */ /* 0x0101e80000100a00 */
[----:B0-----:R-:W2:Y:S01]  /*25550*/  LDL.LU.64 R12, [R1+0xd90] ;  /* 0x000d9000010c7983 */ /* 0x001ea20000300a00 */
[----:B------:R-:W2:Y:S11]  /*25560*/  LDL.LU.64 R14, [R1+0xd98] ;  /* 0x000d9800010e7983 */ /* 0x000eb60000300a00 */
[----:B------:R-:W-:Y:S06]  /*25570*/  @!UPT UIADD3 URZ, URZ, URZ, URZ ;  /* 0x0000003f3f3ff290 */ /* 0x000fec000fffe03f */
[----:B------:R0:W-:Y:S01]  /*25580*/  STL.64 [R1+0xfd0], R16 ;  /* 0x000fd01001007387 */ /* 0x0001e20000100a00 */
[----:B------:R-:W-:Y:S02]  /*25590*/  STL.64 [R1+0xfd8], R18 ;  /* 0x000fd81201007387 */ /* 0x000fe40000100a00 */
[----:B------:R-:W3:Y:S02]  /*255a0*/  LDL.LU.64 R4, [R1+0xd70] ;  /* 0x000d700001047983 */ /* 0x000ee40000300a00 */
[----:B------:R-:W3:Y:S01]  /*255b0*/  LDL.LU.64 R6, [R1+0xd78] ;  /* 0x000d780001067983 */ /* 0x000ee20000300a00 */
[----:B0-----:R-:W4:Y:S01]  /*255c0*/  LDL.64 R16, [R1+0x20] ;  /* 0x0000200001107983 */ /* 0x001f220000100a00 */
[----:B------:R-:W-:Y:S03]  /*255d0*/  HMMA.16816.F32.BF16 R24, R20, R8, R24 ;  /* 0x000000081418723c */ /* 0x000fe60000041818 */
[----:B----4-:R0:W-:Y:S04]  /*255e0*/  STL.64 [R1+0x2e60], R16 ;  /* 0x002e601001007387 */ /* 0x0101e80000100a00 */
[----:B0-----:R-:W4:Y:S01]  /*255f0*/  LDL.64 R16, [R1+0x30] ;  /* 0x0000300001107983 */ /* 0x001f220000100a00 */
[----:B------:R-:W-:-:S03]  /*25600*/  IMAD.MOV.U32 R0, RZ, RZ, R9 ;  /* 0x000000ffff007224 */ /* 0x000fc600078e0009 */
[----:B----4-:R0:W-:Y:S04]  /*25610*/  STL.64 [R1+0x2e68], R16 ;  /* 0x002e681001007387 */ /* 0x0101e80000100a00 */
[----:B0-----:R-:W4:Y:S08]  /*25620*/  LDL.64 R16, [R1+0x40] ;  /* 0x0000400001107983 */ /* 0x001f300000100a00 */
[----:B------:R-:W-:Y:S02]  /*25630*/  STL.64 [R1+0xfc0], R24 ;  /* 0x000fc01801007387 */ /* 0x000fe40000100a00 */
[----:B------:R0:W-:Y:S02]  /*25640*/  STL.64 [R1+0xfc8], R26 ;  /* 0x000fc81a01007387 */ /* 0x0001e40000100a00 */
[----:B0-----:R-:W-:-:S02]  /*25650*/  IMAD.MOV.U32 R27, RZ, RZ, R8 ;  /* 0x000000ffff1b7224 */ /* 0x001fc400078e0008 */
[----:B------:R-:W2:Y:S02]  /*25660*/  LDL.LU.64 R8, [R1+0x2e98] ;  /* 0x002e980001087983 */ /* 0x000ea40000300a00 */
[C---:B--2---:R-:W-:Y:S01]  /*25670*/  HMMA.16816.F32.BF16 R12, R20.reuse, R8, R12 ;  /* 0x00000008140c723c */ /* 0x044fe2000004180c */
[----:B------:R-:W-:Y:S02]  /*25680*/  IMAD.MOV.U32 R25, RZ, RZ, R8 ;  /* 0x000000ffff197224 */ /* 0x000fe400078e0008 */
[----:B------:R-:W-:Y:S11]  /*25690*/  IMAD.MOV.U32 R26, RZ, RZ, R9 ;  /* 0x000000ffff1a7224 */ /* 0x000ff600078e0009 */
[----:B------:R-:W-:Y:S09]  /*256a0*/  @!UPT UIADD3 URZ, URZ, URZ, URZ ;  /* 0x0000003f3f3ff290 */ /* 0x000ff2000fffe03f */
[----:B------:R0:W-:Y:S01]  /*256b0*/  STL.64 [R1+0xd90], R12 ;  /* 0x000d900c01007387 */ /* 0x0001e20000100a00 */
[----:B------:R-:W-:Y:S03]  /*256c0*/  STL.64 [R1+0xd98], R14 ;  /* 0x000d980e01007387 */ /* 0x000fe60000100a00 */
[----:B0-----:R-:W2:Y:S01]  /*256d0*/  LDL.LU.64 R12, [R1+0x2e90] ;  /* 0x002e9000010c7983 */ /* 0x001ea20000300a00 */
[----:B------:R-:W2:Y:S02]  /*256e0*/  LDL.LU.64 R10, [R1+0x2e88] ;  /* 0x002e8800010a7983 */ /* 0x000ea40000300a00 */
[----:B------:R-:W2:Y:S02]  /*256f0*/  LDL.LU.64 R8, [R1+0x2e80] ;  /* 0x002e800001087983 */ /* 0x000ea40000300a00 */
[C---:B--2---:R-:W-:Y:S11]  /*25700*/  HMMA.16816.F32.BF16 R8, R20.reuse, R12, R8 ;  /* 0x0000000c1408723c */ /* 0x044ff60000041808 */
[----:B------:R-:W-:Y:S11]  /*25710*/  @!UPT UIADD3 URZ, URZ, URZ, URZ ;  /* 0x0000003f3f3ff290 */ /* 0x000ff6000fffe03f */
[----:B------:R-:W-:Y:S01]  /*25720*/  @!UPT UIADD3 URZ, URZ, URZ, URZ ;  /* 0x0000003f3f3ff290 */ /* 0x000fe2000fffe03f */
[----:B------:R0:W-:Y:S01]  /*25730*/  STL.64 [R1+0xd80], R8 ;  /* 0x000d800801007387 */ /* 0x0001e20000100a00 */
[----:B------:R-:W-:Y:S03]  /*25740*/  STL.64 [R1+0xd88], R10 ;  /* 0x000d880a01007387 */ /* 0x000fe60000100a00 */
[----:B0-----:R-:W3:Y:S01]  /*25750*/  LDL.LU.64 R8, [R1+0x2e78] ;  /* 0x002e780001087983 */ /* 0x001ee20000300a00 */
[----:B------:R-:W-:Y:S02]  /*25760*/  IMAD.MOV.U32 R3, RZ, RZ, R12 ;  /* 0x000000ffff037224 */ /* 0x000fe400078e000c */
[----:B------:R-:W-:Y:S02]  /*25770*/  IMAD.MOV.U32 R2, RZ, RZ, R13 ;  /* 0x000000ffff027224 */ /* 0x000fe400078e000d */
[----:B---3--:R-:W-:Y:S01]  /*25780*/  HMMA.16816.F32.BF16 R12, R20, R8, R4 ;  /* 0x00000008140c723c */ /* 0x008fe20000041804 */
[----:B------:R-:W-:-:S06]  /*25790*/  IMAD.MOV.U32 R24, RZ, RZ, R9 ;  /* 0x000000ffff187224 */ /* 0x000fcc00078e0009 */
[----:B------:R-:W-:Y:S11]  /*257a0*/  IMAD.MOV.U32 R7, RZ, RZ, R8 ;  /* 0x000000ffff077224 */ /* 0x000ff600078e0008 */
[----:B------:R-:W-:Y:S05]  /*257b0*/  @!UPT UIADD3 URZ, URZ, URZ, URZ ;  /* 0x0000003f3f3ff290 */ /* 0x000fea000fffe03f */
[----:B------:R0:W-:Y:S01]  /*257c0*/  STL.64 [R1+0xd70], R12 ;  /* 0x000d700c01007387 */ /* 0x0001e20000100a00 */
[----:B------:R1:W-:Y:S03]  /*257d0*/  STL.64 [R1+0xd78], R14 ;  /* 0x000d780e01007387 */ /* 0x0003e60000100a00 */
[----:B0-----:R-:W4:Y:S01]  /*257e0*/  LDL.LU.64 R12, [R1+0xd60] ;  /* 0x000d6000010c7983 */ /* 0x001f220000300a00 */
[----:B-1----:R-:W4:Y:S02]  /*257f0*/  LDL.LU.64 R14, [R1+0xd68] ;  /* 0x000d6800010e7983 */ /* 0x002f240000300a00 */
[----:B------:R-:W2:Y:S02]  /*25800*/  LDL.LU.64 R8, [R1+0xd50] ;  /* 0x000d500001087983 */ /* 0x000ea40000300a00 */
[----:B------:R-:W2:Y:S01]  /*25810*/  LDL.LU.64 R10, [R1+0xd58] ;  /* 0x000d5800010a7983 */ /* 0x000ea20000300a00 */
[----:B------:R-:W-:Y:S01]  /*25820*/  STL.64 [R1+0x2de8], R26 ;  /* 0x002de81a01007387 */ /* 0x000fe20000100a00 */
[----:B------:R0:W-:Y:S03]  /*25830*/  STL.64 [R1+0x2de0], R24 ;  /* 0x002de01801007387 */ /* 0x0001e60000100a00 */
[----:B0-----:R-:W3:Y:S01]  /*25840*/  LDL.LU.64 R24, [R1+0xd10] ;  /* 0x000d100001187983 */ /* 0x001ee20000300a00 */
[----:B------:R-:W2:Y:S03]  /*25850*/  LDL.LU.64 R26, [R1+0xd18] ;  /* 0x000d1800011a7983 */ /* 0x000ea60000300a00 */
[----:B--2---:R-:W-:Y:S01]  /*25860*/  STL.64 [R1+0x2e28], R26 ;  /* 0x002e281a01007387 */ /* 0x004fe20000100a00 */
[----:B---3--:R0:W-:Y:S03]  /*25870*/  STL.64 [R1+0x2e20], R24 ;  /* 0x002e201801007387 */ /* 0x0081e60000100a00 */
[----:B0-----:R-:W2:Y:S01]  /*25880*/  LDL.LU.64 R24, [R1+0xd20] ;  /* 0x000d200001187983 */ /* 0x001ea20000300a00 */
[----:B------:R-:W3:Y:S01]  /*25890*/  LDL.LU.64 R26, [R1+0xd28] ;  /* 0x000d2800011a7983 */ /* 0x000ee20000300a00 */
[----:B----4-:R-:W-:Y:S02]  /*258a0*/  HMMA.16816.F32.BF16 R12, R20, R16, R12 ;  /* 0x00000010140c723c */ /* 0x010fe4000004180c */
[----:B---3--:R-:W-:Y:S01]  /*258b0*/  STL.64 [R1+0x2e40], R26 ;  /* 0x002e401a01007387 */ /* 0x008fe20000100a00 */
[----:B--2---:R0:W-:Y:S03]  /*258c0*/  STL.64 [R1+0x2e38], R24 ;  /* 0x002e381801007387 */ /* 0x0041e60000100a00 */
[----:B0-----:R-:W2:Y:S01]  /*258d0*/  LDL.LU.64 R24, [R1+0xd30] ;  /* 0x000d300001187983 */ /* 0x001ea20000300a00 */
[----:B------:R-:W3:Y:S02]  /*258e0*/  LDL.LU.64 R26, [R1+0xd38] ;  /* 0x000d3800011a7983 */ /* 0x000ee40000300a00 */
[----:B------:R-:W-:Y:S01]  /*258f0*/  IMAD.MOV.U32 R6, RZ, RZ, R17 ;  /* 0x000000ffff067224 */ /* 0x000fe200078e0011 */
[----:B---3--:R-:W-:Y:S01]  /*25900*/  STL.64 [R1+0x2e58], R26 ;  /* 0x002e581a01007387 */ /* 0x008fe20000100a00 */
[----:B--2---:R0:W-:Y:S03]  /*25910*/  STL.64 [R1+0x2e50], R24 ;  /* 0x002e501801007387 */ /* 0x0041e60000100a00 */
[----:B0-----:R-:W2:Y:S01]  /*25920*/  LDL.LU.64 R24, [R1+0xd40] ;  /* 0x000d400001187983 */ /* 0x001ea20000300a00 */
[----:B------:R-:W2:Y:S08]  /*25930*/  LDL.LU.64 R26, [R1+0xd48] ;  /* 0x000d4800011a7983 */ /* 0x000eb00000300a00 */
[----:B------:R-:W-:Y:S02]  /*25940*/  STL.64 [R1+0xd60], R12 ;  /* 0x000d600c01007387 */ /* 0x000fe40000100a00 */
[----:B------:R0:W-:Y:S02]  /*25950*/  STL.64 [R1+0xd68], R14 ;  /* 0x000d680e01007387 */ /* 0x0001e40000100a00 */
[----:B0-----:R-:W3:Y:S01]  /*25960*/  LDL.LU R14, [R1+0x2e70] ;  /* 0x002e7000010e7983 */ /* 0x001ee20000300800 */
[----:B------:R-:W-:-:S02]  /*25970*/  IMAD.MOV.U32 R15, RZ, RZ, R16 ;  /* 0x000000ffff0f7224 */ /* 0x000fc400078e0010 */
[----:B------:R-:W4:Y:S02]  /*25980*/  LDL.LU.64 R16, [R1+0x2e68] ;  /* 0x002e680001107983 */ /* 0x000f240000300a00 */
[C---:B----4-:R-:W-:Y:S01]  /*25990*/  HMMA.16816.F32.BF16 R8, R20.reuse, R16, R8 ;  /* 0x000000101408723c */ /* 0x050fe20000041808 */
[----:B------:R-:W-:Y:S11]  /*259a0*/  IMAD.MOV.U32 R5, RZ, RZ, R17 ;  /* 0x000000ffff057224 */ /* 0x000ff600078e0011 */
[----:B------:R-:W-:Y:S11]  /*259b0*/  @!UPT UIADD3 URZ, URZ, URZ, URZ ;  /* 0x0000003f3f3ff290 */ /* 0x000ff6000fffe03f */
[----:B------:R-:W-:Y:S01]  /*259c0*/  STL.64 [R1+0xd50], R8 ;  /* 0x000d500801007387 */ /* 0x000fe20000100a00 */
[----:B------:R0:W-:Y:S02]  /*259d0*/  STL.64 [R1+0xd58], R10 ;  /* 0x000d580a01007387 */ /* 0x0001e40000100a00 */
[----:B0-----:R-:W-:Y:S02]  /*259e0*/  IMAD.MOV.U32 R11, RZ, RZ, R16 ;  /* 0x000000ffff0b7224 */ /* 0x001fe400078e0010 */
        /* <DEDUP_REMOVED lines=27> */
[----:B------:R-:W4:Y:S02]  /*25ba0*/  LDL.LU.64 R18, [R1+0x2e18] ;  /* 0x002e180001127983 */ /* 0x000f240000300a00 */
[----:B------:R-:W2:Y:S02]  /*25bb0*/  LDL.LU.64 R16, [R1+0x2e10] ;  /* 0x002e100001107983 */ /* 0x000ea40000300a00 */
[----:B--2---:R-:W-:Y:S11]  /*25bc0*/  HMMA.16816.F32.BF16 R24, R20, R16, R24 ;  /* 0x000000101418723c */ /* 0x004ff60000041818 */
[----:B------:R-:W-:Y:S11]  /*25bd0*/  @!UPT UIADD3 URZ, URZ, URZ, URZ ;  /* 0x0000003f3f3ff290 */ /* 0x000ff6000fffe03f */
[----:B------:R-:W-:Y:S01]  /*25be0*/  @!UPT UIADD3 URZ, URZ, URZ, URZ ;  /* 0x0000003f3f3ff290 */ /* 0x000fe2000fffe03f */
[----:B------:R0:W-:Y:S01]  /*25bf0*/  STL.64 [R1+0xd10], R24 ;  /* 0x000d101801007387 */ /* 0x0001e20000100a00 */
[----:B------:R1:W-:Y:S03]  /*25c00*/  STL.64 [R1+0xd18], R26 ;  /* 0x000d181a01007387 */ /* 0x0003e60000100a00 */
[----:B0-----:R-:W2:Y:S01]  /*25c10*/  LDL.LU.64 R24, [R1+0xcf0] ;  /* 0x000cf00001187983 */ /* 0x001ea20000300a00 */
[----:B-1----:R-:W2:Y:S02]  /*25c20*/  LDL.LU.64 R26, [R1+0xcf8] ;  /* 0x000cf800011a7983 */ /* 0x002ea40000300a00 */
[----:B----4-:R-:W-:Y:S02]  /*25c30*/  STL.64 [R1+0x2cb8], R18 ;  /* 0x002cb81201007387 */ /* 0x010fe40000100a00 */
        /* <DEDUP_REMOVED lines=18> */
[C---:B--2---:R-:W-:Y:S08]  /*25d60*/  HMMA.16816.F32.BF16 R16, R20.reuse, R12, R16 ;  /* 0x0000000c1410723c */ /* 0x044ff00000041810 */
[C---:B------:R-:W-:Y:S11]  /*25d70*/  HMMA.16816.F32.BF16 R24, R20.reuse, R8, R24 ;  /* 0x000000081418723c */ /* 0x040ff60000041818 */
[----:B------:R-:W-:Y:S04]  /*25d80*/  @!UPT UIADD3 URZ, URZ, URZ, URZ ;  /* 0x0000003f3f3ff290 */ /* 0x000fe8000fffe03f */
[----:B------:R0:W-:Y:S01]  /*25d90*/  STL.64 [R1+0xd00], R16 ;  /* 0x000d001001007387 */ /* 0x0001e20000100a00 */
[----:B------:R-:W-:Y:S02]  /*25da0*/  STL.64 [R1+0xd08], R18 ;  /* 0x000d081201007387 */ /* 0x000fe40000100a00 */
[----:B0-----:R-:W-:Y:S02]  /*25db0*/  IMAD.MOV.U32 R16, RZ, RZ, R11 ;  /* 0x000000ffff107224 */ /* 0x001fe400078e000b */
[----:B------:R-:W-:Y:S01]  /*25dc0*/  IMAD.MOV.U32 R17, RZ, RZ, R5 ;  /* 0x000000ffff117224 */ /* 0x000fe200078e0005 */
[----:B------:R-:W2:Y:S01]  /*25dd0*/  LDL.LU R11, [R1+0x2df4] ;  /* 0x002df400010b7983 */ /* 0x000ea20000300800 */
[----:B------:R-:W4:Y:S03]  /*25de0*/  LDL.LU R5, [R1+0x2df0] ;  /* 0x002df00001057983 */ /* 0x000f260000300800 */
[----:B------:R0:W-:Y:S04]  /*25df0*/  STL.64 [R1+0x2d18], R16 ;  /* 0x002d181001007387 */ /* 0x0001e80000100a00 */
[----:B0-----:R-:W4:Y:S01]  /*25e00*/  LDL.LU.64 R16, [R1+0x8c0] ;  /* 0x0008c00001107983 */ /* 0x001f220000300a00 */
[----:B------:R-:W4:Y:S02]  /*25e10*/  LDL.LU.64 R18, [R1+0x8c8] ;  /* 0x0008c80001127983 */ /* 0x000f240000300a00 */
[----:B------:R-:W-:Y:S02]  /*25e20*/  STL.64 [R1+0x2ca8], R12 ;  /* 0x002ca80c01007387 */ /* 0x000fe40000100a00 */
[----:B------:R-:W-:Y:S01]  /*25e30*/  STL.64 [R1+0xcf0], R24 ;  /* 0x000cf01801007387 */ /* 0x000fe20000100a00 */
[----:B------:R0:W-:Y:S04]  /*25e40*/  STL.64 [R1+0xcf8], R26 ;  /* 0x000cf81a01007387 */ /* 0x0001e80000100a00 */
[----:B0-----:R-:W3:Y:S01]  /*25e50*/  LDL.LU.64 R26, [R1+0x2de8] ;  /* 0x002de800011a7983 */ /* 0x001ee20000300a00 */
[----:B------:R-:W3:Y:S03]  /*25e60*/  LDL.LU.64 R24, [R1+0x2de0] ;  /* 0x002de00001187983 */ /* 0x000ee60000300a00 */
[----:B--2---:R-:W-:Y:S01]  /*25e70*/  STL.64 [R1+0x2cc8], R10 ;  /* 0x002cc80a01007387 */ /* 0x004fe20000100a00 */
[----:B------:R4:W-:Y:S02]  /*25e80*/  STL.64 [R1+0x2cc0], R8 ;  /* 0x002cc00801007387 */ /* 0x0009e40000100a00 */
[----:B----4-:R-:W-:Y:S07]  /*25e90*/  HMMA.16816.F32.BF16 R8, R20, R4, R16 ;  /* 0x000000041408723c */ /* 0x010fee0000041810 */
[----:B------:R-:W-:-:S02]  /*25ea0*/  IMAD.MOV.U32 R20, RZ, RZ, R15 ;  /* 0x000000ffff147224 */ /* 0x000fc400078e000f */
[----:B------:R-:W-:Y:S01]  /*25eb0*/  IMAD.MOV.U32 R21, RZ, RZ, R6 ;  /* 0x000000ffff157224 */ /* 0x000fe200078e0006 */
[----:B------:R-:W2:Y:S11]  /*25ec0*/  LDL.LU R15, [R1+0x2ddc] ;  /* 0x002ddc00010f7983 */ /* 0x000eb60000300800 */
[----:B------:R-:W-:Y:S02]  /*25ed0*/  @!UPT UIADD3 URZ, URZ, URZ, URZ ;  /* 0x0000003f3f3ff290 */ /* 0x000fe4000fffe03f */
[----:B------:R-:W-:Y:S01]  /*25ee0*/  STL.64 [R1+0x8c0], R8 ;  /* 0x0008c00801007387 */ /* 0x000fe20000100a00 */
[----:B------:R-:W-:Y:S02]  /*25ef0*/  STL.64 [R1+0x8c8], R10 ;  /* 0x0008c80a01007387 */ /* 0x000fe40000100a00 */
[----:B------:R-:W4:Y:S02]  /*25f00*/  LDL.LU R6, [R1+0x2dd8] ;  /* 0x002dd80001067983 */ /* 0x000f240000300800 */
[----:B------:R0:W-:Y:S02]  /*25f10*/  STL.64 [R1+0x2d20], R20 ;  /* 0x002d201401007387 */ /* 0x0001e40000100a00 */
[----:B0-----:R-:W-:Y:S02]  /*25f20*/  IMAD.MOV.U32 R20, RZ, RZ, R7 ;  /* 0x000000ffff147224 */ /* 0x001fe400078e0007 */
[----:B---3--:R-:W-:Y:S01]  /*25f30*/  IMAD.MOV.U32 R21, RZ, RZ, R24 ;  /* 0x000000ffff157224 */ /* 0x008fe200078e0018 */
[----:B------:R-:W3:Y:S01]  /*25f40*/  LDL.LU R7, [R1+0x2dd4] ;  /* 0x002dd40001077983 */ /* 0x000ee20000300800 */
[----:B------:R-:W2:Y:S03]  /*25f50*/  LDL.LU R24, [R1+0x2dd0] ;  /* 0x002dd00001187983 */ /* 0x000ea60000300800 */
[----:B------:R0:W-:Y:S04]  /*25f60*/  STL.64 [R1+0x2d38], R20 ;  /* 0x002d381401007387 */ /* 0x0001e80000100a00 */
[----:B0-----:R-:W2:Y:S01]  /*25f70*/  LDL.LU.64 R20, [R1+0x5d0] ;  /* 0x0005d00001147983 */ /* 0x001ea20000300a00 */
[----:B------:R-:W2:Y:S03]  /*25f80*/  LDL.LU.64 R22, [R1+0x5d8] ;  /* 0x0005d80001167983 */ /* 0x000ea60000300a00 */
[----:B--2---:R-:W-:Y:S01]  /*25f90*/  STL.64 [R1+0x2d48], R22 ;  /* 0x002d481601007387 */ /* 0x004fe20000100a00 */
        /* <DEDUP_REMOVED lines=12> */
[----:B------:R-:W-:-:S05]  /*26060*/  IMAD.MOV.U32 R21, RZ, RZ, R28 ;  /* 0x000000ffff157224 */ /* 0x000fca00078e001c */
[----:B------:R0:W-:Y:S02]  /*26070*/  STL.64 [R1+0x2d90], R20 ;  /* 0x002d901401007387 */ /* 0x0001e40000100a00 */
[----:B0-----:R-:W-:Y:S02]  /*26080*/  IMAD.MOV.U32 R20, RZ, RZ, R15 ;  /* 0x000000ffff147224 */ /* 0x001fe400078e000f */
[----:B------:R-:W-:-:S05]  /*26090*/  IMAD.MOV.U32 R21, RZ, RZ, R14 ;  /* 0x000000ffff157224 */ /* 0x000fca00078e000e */
[----:B------:R-:W-:Y:S01]  /*260a0*/  STL.64 [R1+0x2da8], R20 ;  /* 0x002da81401007387 */ /* 0x000fe20000100a00 */
[----:B------:R-:W2:Y:S02]  /*260b0*/  LDL.LU.64 R16, [R1+0x5b0] ;  /* 0x0005b00001107983 */ /* 0x000ea40000300a00 */
[----:B------:R-:W2:Y:S02]  /*260c0*/  LDL.LU.64 R18, [R1+0x5b8] ;  /* 0x0005b80001127983 */ /* 0x000ea40000300a00 */
[----:B--2---:R-:W-:Y:S01]  /*260d0*/  STL.64 [R1+0x2d30], R18 ;  /* 0x002d301201007387 */ /* 0x004fe20000100a00 */
[----:B------:R0:W-:Y:S03]  /*260e0*/  STL.64 [R1+0x2d28], R16 ;  /* 0x002d281001007387 */ /* 0x0001e60000100a00 */
[----:B0-----:R-:W2:Y:S01]  /*260f0*/  LDL.LU.64 R16, [R1+0x5c0] ;  /* 0x0005c00001107983 */ /* 0x001ea20000300a00 */
[----:B------:R-:W2:Y:S03]  /*26100*/  LDL.LU.64 R18, [R1+0x5c8] ;  /* 0x0005c80001127983 */ /* 0x000ea60000300a00 */
        /* <DEDUP_REMOVED lines=19> */
[----:B------:R-:W2:Y:S02]  /*26240*/  LDL.LU.64 R18, [R1+0x628] ;  /* 0x0006280001127983 */ /* 0x000ea40000300a00 */
[----:B------:R-:W2:Y:S02]  /*26250*/  LDL.LU.64 R8, [R1+0x570] ;  /* 0x0005700001087983 */ /* 0x000ea40000300a00 */
[----:B------:R-:W2:Y:S02]  /*26260*/  LDL.LU.64 R10, [R1+0x578] ;  /* 0x00057800010a7983 */ /* 0x000ea40000300a00 */
[----:B--2---:R-:W-:Y:S01]  /*26270*/  STL.64 [R1+0x2ce0], R10 ;  /* 0x002ce00a01007387 */ /* 0x004fe20000100a00 */
[----:B------:R0:W-:Y:S03]  /*26280*/  STL.64 [R1+0x2cd8], R8 ;  /* 0x002cd80801007387 */ /* 0x0001e60000100a00 */
[----:B0-----:R-:W2:Y:S01]  /*26290*/  LDL.LU.64 R8, [R1+0x580] ;  /* 0x0005800001087983 */ /* 0x001ea20000300a00 */
[----:B------:R-:W2:Y:S02]  /*262a0*/  LDL.LU.64 R10, [R1+0x588] ;  /* 0x00058800010a7983 */ /* 0x000ea40000300a00 */
[----:B---3--:R-:W-:-:S02]  /*262b0*/  IMAD.MOV.U32 R20, RZ, RZ, R7 ;  /* 0x000000ffff147224 */ /* 0x008fc400078e0007 */
[----:B----4-:R-:W-:-:S07]  /*262c0*/  IMAD.MOV.U32 R21, RZ, RZ, R6 ;  /* 0x000000ffff157224 */ /* 0x010fce00078e0006 */
[C---:B------:R-:W-:Y:S01]  /*262d0*/  HMMA.16816.F32.BF16 R20, R24.reuse, R20, R16 ;  /* 0x000000141814723c */ /* 0x040fe20000041810 */
[----:B--2---:R-:W-:Y:S01]  /*262e0*/  STL.64 [R1+0x2cf8], R10 ;  /* 0x002cf80a01007387 */ /* 0x004fe20000100a00 */
[----:B------:R0:W-:Y:S03]  /*262f0*/  STL.64 [R1+0x2cf0], R8 ;  /* 0x002cf00801007387 */ /* 0x0001e60000100a00 */
        /* <DEDUP_REMOVED lines=8> */
[----:B------:R-:W-:Y:S01]  /*26380*/  STL.64 [R1+0x2ca0], R4 ;  /* 0x002ca00401007387 */ /* 0x000fe20000100a00 */
[----:B------:R-:W4:Y:S02]  /*26390*/  LDL.LU.64 R18, [R1+0x2db8] ;  /* 0x002db80001127983 */ /* 0x000f240000300a00 */
[----:B------:R-:W4:Y:S02]  /*263a0*/  LDL.LU.64 R16, [R1+0x2db0] ;  /* 0x002db00001107983 */ /* 0x000f240000300a00 */
[----:B------:R0:W-:Y:S01]  /*263b0*/  STL.64 [R1+0x620], R20 ;  /* 0x0006201401007387 */ /* 0x0001e20000100a00 */
[----:B------:R4:W-:Y:S04]  /*263c0*/  STL.64 [R1+0x628], R22 ;  /* 0x0006281601007387 */ /* 0x0009e80000100a00 */
        /* <DEDUP_REMOVED lines=22> */
[----:B----4-:R-:W-:Y:S02]  /*26530*/  HMMA.16816.F32.BF16 R20, R24, R20, R16 ;  /* 0x000000141814723c */ /* 0x010fe40000041810 */
[----:B------:R-:W4:Y:S01]  /*26540*/  LDL.LU.64 R18, [R1+0x2d58] ;  /* 0x002d580001127983 */ /* 0x000f220000300a00 */
[----:B------:R-:W4:Y:S11]  /*26550*/  LDL.LU.64 R16, [R1+0x2d50] ;  /* 0x002d500001107983 */ /* 0x000f360000300a00 */
[----:B------:R-:W-:Y:S09]  /*26560*/  @!UPT UIADD3 URZ, URZ, URZ, URZ ;  /* 0x0000003f3f3ff290 */ /* 0x000ff2000fffe03f */
[----:B------:R-:W-:Y:S01]  /*26570*/  STL.64 [R1+0x5e0], R20 ;  /* 0x0005e01401007387 */ /* 0x000fe20000100a00 */
[----:B------:R0:W-:Y:S03]  /*26580*/  STL.64 [R1+0x5e8], R22 ;  /* 0x0005e81601007387 */ /* 0x0001e60000100a00 */
[----:B0-----:R-:W2:Y:S01]  /*26590*/  LDL.LU.64 R22, [R1+0x2d48] ;  /* 0x002d480001167983 */ /* 0x001ea20000300a00 */
[----:B------:R-:W2:Y:S02]  /*265a0*/  LDL.LU.64 R20, [R1+0x2d40] ;  /* 0x002d400001147983 */ /* 0x000ea40000300a00 */
[----:B------:R-:W-:Y:S02]  /*265b0*/  IMAD.MOV.U32 R4, RZ, RZ, R3 ;  /* 0x000000ffff047224 */ /* 0x000fe400078e0003 */
[----:B------:R-:W-:-:S07]  /*265c0*/  IMAD.MOV.U32 R5, RZ, RZ, R2 ;  /* 0x000000ffff057224 */ /* 0x000fce00078e0002 */
[C---:B--2---:R-:W-:Y:S01]  /*265d0*/  HMMA.16816.F32.BF16 R4, R24.reuse, R4, R20 ;  /* 0x000000041804723c */ /* 0x044fe20000041814 */
[----:B------:R-:W4:Y:S11]  /*265e0*/  LDL.LU.64 R20, [R1+0x2d38] ;  /* 0x002d380001147983 */ /* 0x000f360000300a00 */
[----:B------:R-:W-:Y:S11]  /*265f0*/  @!UPT UIADD3 URZ, URZ, URZ, URZ ;  /* 0x0000003f3f3ff290 */ /* 0x000ff6000fffe03f */
        /* <DEDUP_REMOVED lines=41> */
[----:B------:R-:W2:Y:S11]  /*26890*/  LDL.LU.64 R8, [R1+0x2cc0] ;  /* 0x002cc00001087983 */ /* 0x000eb60000300a00 */
[----:B------:R-:W-:Y:S09]  /*268a0*/  @!UPT UIADD3 URZ, URZ, URZ, URZ ;  /* 0x0000003f3f3ff290 */ /* 0x000ff2000fffe03f */
[----:B------:R-:W-:Y:S01]  /*268b0*/  STL.64 [R1+0x570], R16 ;  /* 0x0005701001007387 */ /* 0x000fe20000100a00 */
[----:B------:R0:W-:Y:S03]  /*268c0*/  STL.64 [R1+0x578], R18 ;  /* 0x0005781201007387 */ /* 0x0001e60000100a00 */
[----:B0-----:R-:W2:Y:S01]  /*268d0*/  LDL.LU.64 R18, [R1+0x2cb8] ;  /* 0x002cb80001127983 */ /* 0x001ea20000300a00 */
[----:B------:R-:W3:Y:S02]  /*268e0*/  LDL.LU.64 R16, [R1+0x2cb0] ;  /* 0x002cb00001107983 */ /* 0x000ee40000300a00 */
[C---:B---3--:R-:W-:Y:S11]  /*268f0*/  HMMA.16816.F32.BF16 R12, R24.reuse, R16, R12 ;  /* 0x00000010180c723c */ /* 0x048ff6000004180c */
[----:B------:R-:W-:Y:S11]  /*26900*/  @!UPT UIADD3 URZ, URZ, URZ, URZ ;  /* 0x0000003f3f3ff290 */ /* 0x000ff6000fffe03f */
[----:B------:R-:W-:Y:S01]  /*26910*/  @!UPT UIADD3 URZ, URZ, URZ, URZ ;  /* 0x0000003f3f3ff290 */ /* 0x000fe2000fffe03f */
[----:B------:R0:W-:Y:S01]  /*26920*/  STL.64 [R1+0x560], R12 ;  /* 0x0005600c01007387 */ /* 0x0001e20000100a00 */
[----:B------:R-:W-:Y:S03]  /*26930*/  STL.64 [R1+0x568], R14 ;  /* 0x0005680e01007387 */ /* 0x000fe60000100a00 */
[----:B0-----:R-:W3:Y:S01]  /*26940*/  LDL.LU.64 R12, [R1+0x2ca8] ;  /* 0x002ca800010c7983 */ /* 0x001ee20000300a00 */
[----:B--2---:R-:W-:Y:S02]  /*26950*/  STL.64 [R1+0x2c20], R18 ;  /* 0x002c201201007387 */ /* 0x004fe40000100a00 */
[----:B------:R0:W-:Y:S02]  /*26960*/  STL.64 [R1+0x2c18], R16 ;  /* 0x002c181001007387 */ /* 0x0001e40000100a00 */
[----:B0-----:R-:W3:Y:S01]  /*26970*/  LDL.LU.64 R16, [R1+0x550] ;  /* 0x0005500001107983 */ /* 0x001ee20000300a00 */
[----:B------:R-:W3:Y:S01]  /*26980*/  LDL.LU.64 R18, [R1+0x558] ;  /* 0x0005580001127983 */ /* 0x000ee20000300a00 */
[C---:B------:R-:W-:Y:S08]  /*26990*/  HMMA.16816.F32.BF16 R4, R24.reuse, R8, R4 ;  /* 0x000000081804723c */ /* 0x040ff00000041804 */
[C---:B---3--:R-:W-:Y:S11]  /*269a0*/  HMMA.16816.F32.BF16 R16, R24.reuse, R12, R16 ;  /* 0x0000000c1810723c */ /* 0x048ff60000041810 */
[----:B------:R-:W-:Y:S11]  /*269b0*/  @!UPT UIADD3 URZ, URZ, URZ, URZ ;  /* 0x0000003f3f3ff290 */ /* 0x000ff6000fffe03f */
[----:B------:R-:W-:Y:S01]  /*269c0*/  @!UPT UIADD3 URZ, URZ, URZ, URZ ;  /* 0x0000003f3f3ff290 */ /* 0x000fe2000fffe03f */
[----:B------:R0:W-:Y:S01]  /*269d0*/  STL.64 [R1+0x550], R16 ;  /* 0x0005501001007387 */ /* 0x0001e20000100a00 */
[----:B------:R-:W-:Y:S03]  /*269e0*/  STL.64 [R1+0x558], R18 ;  /* 0x0005581201007387 */ /* 0x000fe60000100a00 */
[----:B0-----:R-:W2:Y:S01]  /*269f0*/  LDL.LU.64 R16, [R1+0x90] ;  /* 0x0000900001107983 */ /* 0x001ea20000300a00 */
[----:B------:R-:W-:Y:S02]  /*26a00*/  STL [R1+0x2c00], R12 ;  /* 0x002c000c01007387 */ /* 0x000fe40000100800 */
[----:B------:R0:W-:Y:S02]  /*26a10*/  STL [R1+0x2bfc], R13 ;  /* 0x002bfc0d01007387 */ /* 0x0001e40000100800 */
[----:B0-----:R-:W3:Y:S01]  /*26a20*/  LDL.LU.64 R12, [R1+0xb0] ;  /* 0x0000b000010c7983 */ /* 0x001ee20000300a00 */
[----:B------:R0:W-:Y:S02]  /*26a30*/  STL.64 [R1+0x540], R4 ;  /* 0x0005400401007387 */ /* 0x0001e40000100a00 */
[----:B------:R-:W-:Y:S01]  /*26a40*/  STL.64 [R1+0x548], R6 ;  /* 0x0005480601007387 */ /* 0x000fe20000100a00 */
[----:B0-----:R-:W2:Y:S01]  /*26a50*/  LDL.LU.64 R4, [R1+0x2ca0] ;  /* 0x002ca00001047983 */ /* 0x001ea20000300a00 */
[----:B----4-:R-:W-:Y:S02]  /*26a60*/  STL.64 [R1+0x2be8], R10 ;  /* 0x002be80a01007387 */ /* 0x010fe40000100a00 */
[----:B------:R0:W-:Y:S02]  /*26a70*/  STL.64 [R1+0x2be0], R8 ;  /* 0x002be00801007387 */ /* 0x0001e40000100a00 */
[----:B0-----:R-:W4:Y:S01]  /*26a80*/  LDL.LU.64 R8, [R1+0xa0] ;  /* 0x0000a00001087983 */ /* 0x001f220000300a00 */
[----:B--2---:R-:W-:Y:S03]  /*26a90*/  HMMA.16816.F32.BF16 R20, R24, R4, R20 ;  /* 0x000000041814723c */ /* 0x004fe60000041814 */
[----:B------:R-:W-:Y:S01]  /*26aa0*/  STL [R1+0x2c04], R4 ;  /* 0x002c040401007387 */ /* 0x000fe20000100800 */
[----:B------:R0:W-:Y:S03]  /*26ab0*/  STL [R1+0x2bf0], R5 ;  /* 0x002bf00501007387 */ /* 0x0001e60000100800 */
[----:B------:R-:W1:Y:S11]  /*26ac0*/  LDSM.16.MT88.4 R24, [R0+0x8180] ;  /* 0x008180000018783b */ /* 0x000e760000004200 */
[----:B------:R-:W-:Y:S05]  /*26ad0*/  @!UPT UIADD3 URZ, URZ, URZ, URZ ;  /* 0x0000003f3f3ff290 */ /* 0x000fea000fffe03f */
[----:B------:R-:W-:Y:S01]  /*26ae0*/  STL.64 [R1+0x100], R20 ;  /* 0x0001001401007387 */ /* 0x000fe20000100a00 */
[----:B------:R-:W-:Y:S02]  /*26af0*/  STL.64 [R1+0x108], R22 ;  /* 0x0001081601007387 */ /* 0x000fe40000100a00 */
[----:B0-----:R-:W2:Y:S02]  /*26b00*/  LDL.LU.64 R4, [R1+0x9e0] ;  /* 0x0009e00001047983 */ /* 0x001ea40000300a00 */
[----:B------:R-:W2:Y:S01]  /*26b10*/  LDL.LU.64 R6, [R1+0x9e8] ;  /* 0x0009e80001067983 */ /* 0x000ea20000300a00 */
[----:B------:R-:W2:Y:S01]  /*26b20*/  LDSM.16.MT88.4 R20, [R0+0x8100] ;  /* 0x008100000014783b */ /* 0x000ea20000004200 */
[----:B---3--:R-:W-:Y:S02]  /*26b30*/  IMAD.MOV.U32 R29, RZ, RZ, R12 ;  /* 0x000000ffff1d7224 */ /* 0x008fe400078e000c */
[----:B------:R-:W-:Y:S01]  /*26b40*/  IMAD.MOV.U32 R2, RZ, RZ, R13 ;  /* 0x000000ffff027224 */ /* 0x000fe200078e000d */
[----:B-1----:R-:W-:Y:S01]  /*26b50*/  STL [R1+0x2bbc], R24 ;  /* 0x002bbc1801007387 */ /* 0x002fe20000100800 */
[----:B------:R0:W-:Y:S02]  /*26b60*/  STL [R1+0x2bb8], R25 ;  /* 0x002bb81901007387 */ /* 0x0001e40000100800 */
[----:B------:R-:W-:Y:S02]  /*26b70*/  STL [R1+0x2bb4], R26 ;  /* 0x002bb41a01007387 */ /* 0x000fe40000100800 */
[----:B------:R1:W-:Y:S01]  /*26b80*/  STL [R1+0x2bb0], R27 ;  /* 0x002bb01b01007387 */ /* 0x0003e20000100800 */
[----:B0-----:R-:W4:Y:S01]  /*26b90*/  LDL.LU.64 R24, [R1+0x9d0] ;  /* 0x0009d00001187983 */ /* 0x001f220000300a00 */
[----:B-1----:R-:W4:Y:S01]  /*26ba0*/  LDL.LU.64 R26, [R1+0x9d8] ;  /* 0x0009d800011a7983 */ /* 0x002f220000300a00 */
[C---:B--2---:R-:W-:Y:S11]  /*26bb0*/  HMMA.16816.F32.BF16 R4, R20.reuse, R12, R4 ;  /* 0x0000000c1404723c */ /* 0x044ff60000041804 */
[----:B------:R-:W-:Y:S11]  /*26bc0*/  @!UPT UIADD3 URZ, URZ, URZ, URZ ;  /* 0x0000003f3f3ff290 */ /* 0x000ff6000fffe03f */
[----:B------:R-:W-:Y:S01]  /*26bd0*/  @!UPT UIADD3 URZ, URZ, URZ, URZ ;  /* 0x0000003f3f3ff290 */ /* 0x000fe2000fffe03f */
[----:B------:R0:W-:Y:S01]  /*26be0*/  STL.64 [R1+0x9e0], R4 ;  /* 0x0009e00401007387 */ /* 0x0001e20000100a00 */
[----:B------:R1:W-:Y:S03]  /*26bf0*/  STL.64 [R1+0x9e8], R6 ;  /* 0x0009e80601007387 */ /* 0x0003e60000100a00 */
[----:B0-----:R-:W2:Y:S01]  /*26c00*/  LDL.LU.64 R4, [R1+0x9c0] ;  /* 0x0009c00001047983 */ /* 0x001ea20000300a00 */
[----:B-1----:R-:W2:Y:S02]  /*26c10*/  LDL.LU.64 R6, [R1+0x9c8] ;  /* 0x0009c80001067983 */ /* 0x002ea40000300a00 */
[----:B------:R-:W3:Y:S02]  /*26c20*/  LDL.LU.64 R12, [R1+0x40] ;  /* 0x00004000010c7983 */ /* 0x000ee40000300a00 */
[----:B---3--:R0:W-:Y:S04]  /*26c30*/  STL.64 [R1+0x2c68], R12 ;  /* 0x002c680c01007387 */ /* 0x0081e80000100a00 */
[----:B0-----:R-:W3:Y:S04]  /*26c40*/  LDL.LU.64 R12, [R1+0x50] ;  /* 0x00005000010c7983 */ /* 0x001ee80000300a00 */
[----:B---3--:R4:W-:Y:S02]  /*26c50*/  STL.64 [R1+0x2c80], R12 ;  /* 0x002c800c01007387 */ /* 0x0089e40000100a00 */
[C---:B----4-:R-:W-:Y:S02]  /*26c60*/  HMMA.16816.F32.BF16 R12, R20.reuse, R8, R24 ;  /* 0x00000008140c723c */ /* 0x050fe40000041818 */
[----:B------:R-:W-:Y:S01]  /*26c70*/  STL [R1+0x2bc4], R2 ;  /* 0x002bc40201007387 */ /* 0x000fe20000100800 */
[----:B------:R-:W-:Y:S11]  /*26c80*/  STL [R1+0x2bc0], R29 ;  /* 0x002bc01d01007387 */ /* 0x000ff60000100800 */
[----:B------:R-:W-:Y:S09]  /*26c90*/  @!UPT UIADD3 URZ, URZ, URZ, URZ ;  /* 0x0000003f3f3ff290 */ /* 0x000ff2000fffe03f */
[----:B------:R0:W-:Y:S01]  /*26ca0*/  STL.64 [R1+0x9d0], R12 ;  /* 0x0009d00c01007387 */ /* 0x0001e20000100a00 */
[----:B------:R-:W-:Y:S03]  /*26cb0*/  STL.64 [R1+0x9d8], R14 ;  /* 0x0009d80e01007387 */ /* 0x000fe60000100a00 */
[----:B0-----:R-:W3:Y:S01]  /*26cc0*/  LDL.LU.64 R12, [R1+0x60] ;  /* 0x00006000010c7983 */ /* 0x001ee20000300a00 */
[----:B------:R-:W-:Y:S02]  /*26cd0*/  IMAD.MOV.U32 R3, RZ, RZ, R8 ;  /* 0x000000ffff037224 */ /* 0x000fe400078e0008 */
[----:B------:R-:W-:Y:S02]  /*26ce0*/  IMAD.MOV.U32 R28, RZ, RZ, R9 ;  /* 0x000000ffff1c7224 */ /* 0x000fe400078e0009 */
[----:B--2---:R-:W-:Y:S01]  /*26cf0*/  HMMA.16816.F32.BF16 R8, R20, R16, R4 ;  /* 0x000000101408723c */ /* 0x004fe20000041804 */
[----:B---3--:R0:W-:Y:S04]  /*26d00*/  STL.64 [R1+0x2c98], R12 ;  /* 0x002c980c01007387 */ /* 0x0081e80000100a00 */
[----:B0-----:R-:W2:Y:S01]  /*26d10*/  LDL.LU.64 R12, [R1+0x70] ;  /* 0x00007000010c7983 */ /* 0x001ea20000300a00 */
[----:B------:R-:W-:Y:S02]  /*26d20*/  STL [R1+0x2bcc], R28 ;  /* 0x002bcc1c01007387 */ /* 0x000fe40000100800 */
[----:B------:R-:W-:Y:S11]  /*26d30*/  STL [R1+0x2bc8], R3 ;  /* 0x002bc80301007387 */ /* 0x000ff60000100800 */
[----:B------:R-:W-:Y:S04]  /*26d40*/  @!UPT UIADD3 URZ, URZ, URZ, URZ ;  /* 0x0000003f3f3ff290 */ /* 0x000fe8000fffe03f */
[----:B------:R0:W-:Y:S01]  /*26d50*/  STL.64 [R1+0x9c0], R8 ;  /* 0x0009c00801007387 */ /* 0x0001e20000100a00 */
[----:B------:R-:W-:Y:S01]  /*26d60*/  STL.64 [R1+0x9c8], R10 ;  /* 0x0009c80a01007387 */ /* 0x000fe20000100a00 */
[----:B------:R-:W3:Y:S02]  /*26d70*/  LDL.LU.64 R24, [R1+0x9b0] ;  /* 0x0009b00001187983 */ /* 0x000ee40000300a00 */
[----:B------:R-:W3:Y:S01]  /*26d80*/  LDL.LU.64 R26, [R1+0x9b8] ;  /* 0x0009b800011a7983 */ /* 0x000ee20000300a00 */
[----:B0-----:R-:W4:Y:S04]  /*26d90*/  LDL.LU.64 R8, [R1+0x20] ;  /* 0x0000200001087983 */ /* 0x001f280000300a00 */
[----:B----4-:R0:W-:Y:S04]  /*26da0*/  STL.64 [R1+0x2c50], R8 ;  /* 0x002c500801007387 */ /* 0x0101e80000100a00 */
[----:B0-----:R-:W4:Y:S04]  /*26db0*/  LDL.LU.64 R8, [R1+0x30] ;  /* 0x0000300001087983 */ /* 0x001f280000300a00 */
[----:B----4-:R0:W-:Y:S04]  /*26dc0*/  STL.64 [R1+0x2c60], R8 ;  /* 0x002c600801007387 */ /* 0x0101e80000100a00 */
[----:B0-----:R-:W4:Y:S01]  /*26dd0*/  LDL.LU.64 R8, [R1+0x970] ;  /* 0x0009700001087983 */ /* 0x001f220000300a00 */
[----:B------:R-:W2:Y:S03]  /*26de0*/  LDL.LU.64 R10, [R1+0x978] ;  /* 0x00097800010a7983 */ /* 0x000ea60000300a00 */
[----:B--2---:R-:W-:Y:S01]  /*26df0*/  STL.64 [R1+0x2c78], R10 ;  /* 0x002c780a01007387 */ /* 0x004fe20000100a00 */
[----:B----4-:R0:W-:Y:S03]  /*26e00*/  STL.64 [R1+0x2c70], R8 ;  /* 0x002c700801007387 */ /* 0x0101e60000100a00 */
        /* <DEDUP_REMOVED lines=8> */
[----:B------:R-:W4:Y:S02]  /*26e90*/  LDL.LU.64 R16, [R1] ;  /* 0x0000000001107983 */ /* 0x000f240000300a00 */
[----:B----4-:R0:W-:Y:S04]  /*26ea0*/  STL.64 [R1+0x2c38], R16 ;  /* 0x002c381001007387 */ /* 0x0101e80000100a00 */
[----:B0-----:R-:W4:Y:S04]  /*26eb0*/  LDL.LU.64 R16, [R1+0x10] ;  /* 0x0000100001107983 */ /* 0x001f280000300a00 */
[----:B----4-:R0:W-:Y:S04]  /*26ec0*/  STL.64 [R1+0x2c58], R16 ;  /* 0x002c581001007387 */ /* 0x0101e80000100a00 */
[----:B0-----:R-:W3:Y:S01]  /*26ed0*/  LDL.LU.64 R16, [R1+0x80] ;  /* 0x0000800001107983 */ /* 0x001ee20000300a00 */
[----:B------:R-:W-:Y:S02]  /*26ee0*/  STL [R1+0x2bd4], R0 ;  /* 0x002bd40001007387 */ /* 0x000fe40000100800 */
[----:B------:R3:W-:Y:S02]  /*26ef0*/  STL [R1+0x2bd0], R7 ;  /* 0x002bd00701007387 */ /* 0x0007e40000100800 */
[C---:B---3--:R-:W-:Y:S07]  /*26f00*/  HMMA.16816.F32.BF16 R4, R20.reuse, R16, R24 ;  /* 0x000000101404723c */ /* 0x048fee0000041818 */
[----:B------:R-:W-:Y:S11]  /*26f10*/  IMAD.MOV.U32 R27, RZ, RZ, R16 ;  /* 0x000000ffff1b7224 */ /* 0x000ff600078e0010 */
[----:B------:R-:W-:Y:S05]  /*26f20*/  @!UPT UIADD3 URZ, URZ, URZ, URZ ;  /* 0x0000003f3f3ff290 */ /* 0x000fea000fffe03f */
[----:B------:R-:W-:Y:S01]  /*26f30*/  STL.64 [R1+0x9b0], R4 ;  /* 0x0009b00401007387 */ /* 0x000fe20000100a00 */
[----:B------:R0:W-:Y:S02]  /*26f40*/  STL.64 [R1+0x9b8], R6 ;  /* 0x0009b80601007387 */ /* 0x0001e40000100a00 */
[----:B0-----:R-:W-:Y:S02]  /*26f50*/  IMAD.MOV.U32 R6, RZ, RZ, R17 ;  /* 0x000000ffff067224 */ /* 0x001fe400078e0011 */
[----:B------:R-:W3:Y:S01]  /*26f60*/  LDL.LU.64 R16, [R1+0x960] ;  /* 0x0009600001107983 */ /* 0x000ee20000300a00 */
[----:B------:R-:W3:Y:S02]  /*26f70*/  LDL.LU.64 R18, [R1+0x968] ;  /* 0x0009680001127983 */ /* 0x000ee40000300a00 */
[----:B------:R0:W-:Y:S02]  /*26f80*/  STL [R1+0x2bd8], R27 ;  /* 0x002bd81b01007387 */ /* 0x0001e40000100800 */
[----:B------:R-:W4:Y:S01]  /*26f90*/  LDL.LU.64 R24, [R1+0x9a0] ;  /* 0x0009a00001187983 */ /* 0x000f220000300a00 */
[----:B0-----:R-:W4:Y:S02]  /*26fa0*/  LDL.LU.64 R26, [R1+0x9a8] ;  /* 0x0009a800011a7983 */ /* 0x001f240000300a00 */
[C---:B----4-:R-:W-:Y:S11]  /*26fb0*/  HMMA.16816.F32.BF16 R24, R20.reuse, R12, R24 ;  /* 0x0000000c1418723c */ /* 0x050ff60000041818 */
[----:B------:R-:W-:Y:S11]  /*26fc0*/  @!UPT UIADD3 URZ, URZ, URZ, URZ ;  /* 0x0000003f3f3ff290 */ /* 0x000ff6000fffe03f */
[----:B------:R-:W-:Y:S01]  /*26fd0*/  @!UPT UIADD3 URZ, URZ, URZ, URZ ;  /* 0x0000003f3f3ff290 */ /* 0x000fe2000fffe03f */
[----:B------:R0:W-:Y:S01]  /*26fe0*/  STL.64 [R1+0x9a0], R24 ;  /* 0x0009a01801007387 */ /* 0x0001e20000100a00 */
[----:B------:R1:W-:Y:S02]  /*26ff0*/  STL.64 [R1+0x9a8], R26 ;  /* 0x0009a81a01007387 */ /* 0x0003e40000100a00 */
[----:B0-----:R-:W-:Y:S02]  /*27000*/  IMAD.MOV.U32 R25, RZ, RZ, R12 ;  /* 0x000000ffff197224 */ /* 0x001fe400078e000c */
[----:B-1----:R-:W-:Y:S02]  /*27010*/  IMAD.MOV.U32 R26, RZ, RZ, R13 ;  /* 0x000000ffff1a7224 */ /* 0x002fe400078e000d */
        /* <DEDUP_REMOVED lines=27> */
[----:B------:R-:W2:Y:S01]  /*271d0*/  LDL.LU.64 R12, [R1+0x950] ;  /* 0x00095000010c7983 */ /* 0x000ea20000300a00 */
[----:B------:R-:W2:Y:S01]  /*271e0*/  LDL.LU.64 R14, [R1+0x958] ;  /* 0x00095800010e7983 */ /* 0x000ea20000300a00 */
[----:B---3--:R-:W-:Y:S01]  /*271f0*/  HMMA.16816.F32.BF16 R16, R20, R8, R16 ;  /* 0x000000081410723c */ /* 0x008fe20000041810 */
[----:B------:R-:W-:-:S02]  /*27200*/  IMAD.MOV.U32 R27, RZ, RZ, R8 ;  /* 0x000000ffff1b7224 */ /* 0x000fc400078e0008 */
[----:B------:R-:W-:Y:S11]  /*27210*/  IMAD.MOV.U32 R0, RZ, RZ, R9 ;  /* 0x000000ffff007224 */ /* 0x000ff600078e0009 */
[----:B------:R-:W-:Y:S09]  /*27220*/  @!UPT UIADD3 URZ, URZ, URZ, URZ ;  /* 0x0000003f3f3ff290 */ /* 0x000ff2000fffe03f */
[----:B------:R0:W-:Y:S01]  /*27230*/  STL.64 [R1+0x960], R16 ;  /* 0x0009601001007387 */ /* 0x0001e20000100a00 */
[----:B------:R-:W-:Y:S03]  /*27240*/  STL.64 [R1+0x968], R18 ;  /* 0x0009681201007387 */ /* 0x000fe60000100a00 */
[----:B0-----:R-:W3:Y:S01]  /*27250*/  LDL.LU.64 R16, [R1+0x2c58] ;  /* 0x002c580001107983 */ /* 0x001ee20000300a00 */
[----:B------:R-:W2:Y:S02]  /*27260*/  LDL.LU.64 R8, [R1+0x2c50] ;  /* 0x002c500001087983 */ /* 0x000ea40000300a00 */
[----:B------:R-:W-:Y:S02]  /*27270*/  STL.64 [R1+0x2c10], R26 ;  /* 0x002c101a01007387 */ /* 0x000fe40000100a00 */
[----:B------:R0:W-:Y:S02]  /*27280*/  STL.64 [R1+0x2c08], R24 ;  /* 0x002c081801007387 */ /* 0x0001e40000100a00 */
[----:B0-----:R-:W4:Y:S01]  /*27290*/  LDL.LU.64 R24, [R1+0x920] ;  /* 0x0009200001187983 */ /* 0x001f220000300a00 */
[----:B------:R-:W2:Y:S03]  /*272a0*/  LDL.LU.64 R26, [R1+0x928] ;  /* 0x00092800011a7983 */ /* 0x000ea60000300a00 */
[----:B--2---:R-:W-:Y:S01]  /*272b0*/  STL.64 [R1+0x2c30], R26 ;  /* 0x002c301a01007387 */ /* 0x004fe20000100a00 */
[----:B----4-:R0:W-:Y:S03]  /*272c0*/  STL.64 [R1+0x2c28], R24 ;  /* 0x002c281801007387 */ /* 0x0101e60000100a00 */
[----:B0-----:R-:W2:Y:S01]  /*272d0*/  LDL.LU.64 R24, [R1+0x930] ;  /* 0x0009300001187983 */ /* 0x001ea20000300a00 */
[----:B------:R-:W4:Y:S01]  /*272e0*/  LDL.LU.64 R26, [R1+0x938] ;  /* 0x00093800011a7983 */ /* 0x000f220000300a00 */
[----:B------:R-:W-:Y:S02]  /*272f0*/  HMMA.16816.F32.BF16 R12, R20, R8, R12 ;  /* 0x00000008140c723c */ /* 0x000fe4000004180c */
[----:B----4-:R-:W-:Y:S01]  /*27300*/  STL.64 [R1+0x2c48], R26 ;  /* 0x002c481a01007387 */ /* 0x010fe20000100a00 */
[----:B--2---:R0:W-:Y:S03]  /*27310*/  STL.64 [R1+0x2c40], R24 ;  /* 0x002c401801007387 */ /* 0x0041e60000100a00 */
[----:B0-----:R-:W2:Y:S01]  /*27320*/  LDL.LU.64 R24, [R1+0x940] ;  /* 0x0009400001187983 */ /* 0x001ea20000300a00 */
[----:B------:R-:W2:Y:S11]  /*27330*/  LDL.LU.64 R26, [R1+0x948] ;  /* 0x00094800011a7983 */ /* 0x000eb60000300a00 */
[----:B------:R-:W-:Y:S05]  /*27340*/  @!UPT UIADD3 URZ, URZ, URZ, URZ ;  /* 0x0000003f3f3ff290 */ /* 0x000fea000fffe03f */
[----:B------:R-:W-:Y:S02]  /*27350*/  STL.64 [R1+0x950], R12 ;  /* 0x0009500c01007387 */ /* 0x000fe40000100a00 */
[----:B------:R0:W-:Y:S02]  /*27360*/  STL.64 [R1+0x958], R14 ;  /* 0x0009580e01007387 */ /* 0x0001e40000100a00 */
[----:B------:R-:W-:Y:S02]  /*27370*/  IMAD.MOV.U32 R5, RZ, RZ, R9 ;  /* 0x000000ffff057224 */ /* 0x000fe400078e0009 */
[----:B0-----:R-:W-:Y:S02]  /*27380*/  IMAD.MOV.U32 R14, RZ, RZ, R8 ;  /* 0x000000ffff0e7224 */ /* 0x001fe400078e0008 */
[----:B------:R-:W4:Y:S01]  /*27390*/  LDL.LU.64 R8, [R1+0x910] ;  /* 0x0009100001087983 */ /* 0x000f220000300a00 */
[----:B------:R-:W4:Y:S02]  /*273a0*/  LDL.LU.64 R10, [R1+0x918] ;  /* 0x00091800010a7983 */ /* 0x000f240000300a00 */
[----:B---3--:R-:W-:-:S02]  /*273b0*/  IMAD.MOV.U32 R13, RZ, RZ, R16 ;  /* 0x000000ffff0d7224 */ /* 0x008fc400078e0010 */
[----:B------:R-:W-:Y:S01]  /*273c0*/  IMAD.MOV.U32 R15, RZ, RZ, R17 ;  /* 0x000000ffff0f7224 */ /* 0x000fe200078e0011 */
[C---:B--2---:R-:W-:Y:S11]  /*273d0*/  HMMA.16816.F32.BF16 R24, R20.reuse, R16, R24 ;  /* 0x000000101418723c */ /* 0x044ff60000041818 */
[----:B------:R-:W-:Y:S11]  /*273e0*/  @!UPT UIADD3 URZ, URZ, URZ, URZ ;  /* 0x0000003f3f3ff290 */ /* 0x000ff6000fffe03f */
[----:B------:R-:W-:Y:S01]  /*273f0*/  @!UPT UIADD3 URZ, URZ, URZ, URZ ;  /* 0x0000003f3f3ff290 */ /* 0x000fe2000fffe03f */
        /* <DEDUP_REMOVED lines=13> */
[----:B------:R-:W3:Y:S02]  /*274d0*/  LDL.LU.64 R18, [R1+0x2c20] ;  /* 0x002c200001127983 */ /* 0x000ee40000300a00 */
        /* <DEDUP_REMOVED lines=8> */
[----:B---3--:R-:W-:Y:S02]  /*27560*/  STL.64 [R1+0x2a98], R18 ;  /* 0x002a981201007387 */ /* 0x008fe40000100a00 */
[----:B------:R0:W-:Y:S02]  /*27570*/  STL.64 [R1+0x2a90], R16 ;  /* 0x002a901001007387 */ /* 0x0001e40000100a00 */
[----:B0-----:R-:W-:-:S02]  /*27580*/  IMAD.MOV.U32 R16, RZ, RZ, R4 ;  /* 0x000000ffff107224 */ /* 0x001fc400078e0004 */
[----:B------:R-:W-:Y:S01]  /*27590*/  IMAD.MOV.U32 R17, RZ, RZ, R12 ;  /* 0x000000ffff117224 */ /* 0x000fe200078e000c */
[----:B------:R-:W3:Y:S01]  /*275a0*/  LDL.LU R4, [R1+0x2c04] ;  /* 0x002c040001047983 */ /* 0x000ee20000300800 */
[----:B------:R-:W4:Y:S03]  /*275b0*/  LDL.LU R12, [R1+0x2c00] ;  /* 0x002c0000010c7983 */ /* 0x000f260000300800 */
[----:B------:R0:W-:Y:S02]  /*275c0*/  STL.64 [R1+0x2ab0], R16 ;  /* 0x002ab01001007387 */ /* 0x0001e40000100a00 */
[----:B0-----:R-:W-:Y:S02]  /*275d0*/  IMAD.MOV.U32 R16, RZ, RZ, R13 ;  /* 0x000000ffff107224 */ /* 0x001fe400078e000d */
[----:B------:R-:W4:Y:S01]  /*275e0*/  LDL.LU R13, [R1+0x2bfc] ;  /* 0x002bfc00010d7983 */ /* 0x000f220000300800 */
[----:B------:R-:W-:-:S02]  /*275f0*/  IMAD.MOV.U32 R17, RZ, RZ, R15 ;  /* 0x000000ffff117224 */ /* 0x000fc400078e000f */
[----:B------:R-:W2:Y:S03]  /*27600*/  LDL.LU R15, [R1+0x2bf8] ;  /* 0x002bf800010f7983 */ /* 0x000ea60000300800 */
[----:B------:R0:W-:Y:S02]  /*27610*/  STL.64 [R1+0x2ac8], R16 ;  /* 0x002ac81001007387 */ /* 0x0001e40000100a00 */
[----:B0-----:R-:W-:Y:S02]  /*27620*/  IMAD.MOV.U32 R16, RZ, RZ, R14 ;  /* 0x000000ffff107224 */ /* 0x001fe400078e000e */
[----:B------:R-:W2:Y:S01]  /*27630*/  LDL.LU R14, [R1+0x2bf4] ;  /* 0x002bf400010e7983 */ /* 0x000ea20000300800 */
[----:B------:R-:W-:Y:S02]  /*27640*/  IMAD.MOV.U32 R17, RZ, RZ, R5 ;  /* 0x000000ffff117224 */ /* 0x000fe400078e0005 */
[----:B------:R-:W3:Y:S03]  /*27650*/  LDL.LU R5, [R1+0x2bf0] ;  /* 0x002bf00001057983 */ /* 0x000ee60000300800 */
[----:B------:R0:W-:Y:S04]  /*27660*/  STL.64 [R1+0x2ae0], R16 ;  /* 0x002ae01001007387 */ /* 0x0001e80000100a00 */
[----:B0-----:R-:W3:Y:S01]  /*27670*/  LDL.LU.64 R16, [R1+0x500] ;  /* 0x0005000001107983 */ /* 0x001ee20000300a00 */
[----:B------:R-:W3:Y:S01]  /*27680*/  LDL.LU.64 R18, [R1+0x508] ;  /* 0x0005080001127983 */ /* 0x000ee20000300a00 */
        /* <DEDUP_REMOVED lines=9> */
[----:B0-----:R-:W2:Y:S01]  /*27720*/  LDL.LU.64 R12, [R1+0x900] ;  /* 0x00090000010c7983 */ /* 0x001ea20000300a00 */
[----:B------:R-:W2:Y:S03]  /*27730*/  LDL.LU.64 R14, [R1+0x908] ;  /* 0x00090800010e7983 */ /* 0x000ea60000300a00 */
[----:B----4-:R-:W-:Y:S01]  /*27740*/  STL.64 [R1+0x2a78], R10 ;  /* 0x002a780a01007387 */ /* 0x010fe20000100a00 */
[----:B---3--:R0:W-:Y:S01]  /*27750*/  STL.64 [R1+0x2a70], R8 ;  /* 0x002a700801007387 */ /* 0x0081e20000100a00 */
[C---:B--2---:R-:W-:Y:S08]  /*27760*/  HMMA.16816.F32.BF16 R12, R20.reuse, R8, R12 ;  /* 0x00000008140c723c */ /* 0x044ff0000004180c */
[----:B0-----:R-:W-:Y:S07]  /*27770*/  HMMA.16816.F32.BF16 R8, R20, R4, R16 ;  /* 0x000000041408723c */ /* 0x001fee0000041810 */
[----:B------:R-:W-:-:S02]  /*27780*/  IMAD.MOV.U32 R20, RZ, RZ, R27 ;  /* 0x000000ffff147224 */ /* 0x000fc400078e001b */
[----:B------:R-:W-:-:S06]  /*27790*/  IMAD.MOV.U32 R21, RZ, RZ, R0 ;  /* 0x000000ffff157224 */ /* 0x000fcc00078e0000 */
[----:B------:R-:W-:Y:S01]  /*277a0*/  STL.64 [R1+0x900], R12 ;  /* 0x0009000c01007387 */ /* 0x000fe20000100a00 */
[----:B------:R-:W-:Y:S02]  /*277b0*/  STL.64 [R1+0x908], R14 ;  /* 0x0009080e01007387 */ /* 0x000fe40000100a00 */
[----:B------:R-:W2:Y:S05]  /*277c0*/  LDL.LU R27, [R1+0x2bd8] ;  /* 0x002bd800011b7983 */ /* 0x000eaa0000300800 */
[----:B------:R-:W-:Y:S01]  /*277d0*/  STL.64 [R1+0x500], R8 ;  /* 0x0005000801007387 */ /* 0x000fe20000100a00 */
[----:B------:R-:W-:Y:S01]  /*277e0*/  STL.64 [R1+0x508], R10 ;  /* 0x0005080a01007387 */ /* 0x000fe20000100a00 */
[----:B------:R-:W3:Y:S02]  /*277f0*/  LDL.LU R0, [R1+0x2bd4] ;  /* 0x002bd40001007983 */ /* 0x000ee40000300800 */
[----:B------:R0:W-:Y:S02]  /*27800*/  STL.64 [R1+0x2ae8], R20 ;  /* 0x002ae81401007387 */ /* 0x0001e40000100a00 */
[----:B0-----:R-:W-:-:S02]  /*27810*/  IMAD.MOV.U32 R20, RZ, RZ, R7 ;  /* 0x000000ffff147224 */ /* 0x001fc400078e0007 */
[----:B------:R-:W-:Y:S01]  /*27820*/  IMAD.MOV.U32 R21, RZ, RZ, R28 ;  /* 0x000000ffff157224 */ /* 0x000fe200078e001c */
[----:B------:R-:W4:Y:S01]  /*27830*/  LDL.LU R7, [R1+0x2bd0] ;  /* 0x002bd00001077983 */ /* 0x000f220000300800 */
[----:B------:R-:W4:Y:S03]  /*27840*/  LDL.LU R28, [R1+0x2bcc] ;  /* 0x002bcc00011c7983 */ /* 0x000f260000300800 */
[----:B------:R0:W-:Y:S02]  /*27850*/  STL.64 [R1+0x2b00], R20 ;  /* 0x002b001401007387 */ /* 0x0001e40000100a00 */
[----:B0-----:R-:W-:Y:S02]  /*27860*/  IMAD.MOV.U32 R20, RZ, RZ, R3 ;  /* 0x000000ffff147224 */ /* 0x001fe400078e0003 */
[----:B------:R-:W-:Y:S01]  /*27870*/  IMAD.MOV.U32 R21, RZ, RZ, R2 ;  /* 0x000000ffff157224 */ /* 0x000fe200078e0002 */
[----:B------:R-:W4:Y:S01]  /*27880*/  LDL.LU R3, [R1+0x2bc8] ;  /* 0x002bc80001037983 */ /* 0x000f220000300800 */
[----:B------:R-:W4:Y:S03]  /*27890*/  LDL.LU R2, [R1+0x2bc4] ;  /* 0x002bc40001027983 */ /* 0x000f260000300800 */
[----:B------:R0:W-:Y:S02]  /*278a0*/  STL.64 [R1+0x2b18], R20 ;  /* 0x002b181401007387 */ /* 0x0001e40000100a00 */
[----:B0-----:R-:W-:-:S02]  /*278b0*/  IMAD.MOV.U32 R20, RZ, RZ, R29 ;  /* 0x000000ffff147224 */ /* 0x001fc400078e001d */
[----:B------:R-:W4:Y:S01]  /*278c0*/  LDL.LU R29, [R1+0x2bc0] ;  /* 0x002bc000011d7983 */ /* 0x000f220000300800 */
[----:B------:R-:W-:Y:S02]  /*278d0*/  IMAD.MOV.U32 R21, RZ, RZ, R24 ;  /* 0x000000ffff157224 */ /* 0x000fe400078e0018 */
        /* <DEDUP_REMOVED lines=8> */
[----:B--2---:R-:W-:Y:S02]  /*27960*/  IMAD.MOV.U32 R20, RZ, RZ, R27 ;  /* 0x000000ffff147224 */ /* 0x004fe400078e001b */
[----:B------:R-:W2:Y:S01]  /*27970*/  LDL.LU R27, [R1+0x2bb0] ;  /* 0x002bb000011b7983 */ /* 0x000ea20000300800 */
[----:B------:R-:W2:Y:S02]  /*27980*/  LDL.LU R6, [R1+0x2bac] ;  /* 0x002bac0001067983 */ /* 0x000ea40000300800 */
[----:B------:R3:W-:Y:S02]  /*27990*/  STL.64 [R1+0x2b60], R20 ;  /* 0x002b601401007387 */ /* 0x0007e40000100a00 */
[----:B---3--:R-:W-:Y:S02]  /*279a0*/  IMAD.MOV.U32 R21, RZ, RZ, R0 ;  /* 0x000000ffff157224 */ /* 0x008fe400078e0000 */
[----:B----4-:R-:W-:Y:S02]  /*279b0*/  IMAD.MOV.U32 R20, RZ, RZ, R7 ;  /* 0x000000ffff147224 */ /* 0x010fe400078e0007 */
[----:B------:R-:W-:Y:S01]  /*279c0*/  IMAD.MOV.U32 R9, RZ, RZ, R28 ;  /* 0x000000ffff097224 */ /* 0x000fe200078e001c */
[----:B------:R-:W2:Y:S01]  /*279d0*/  LDL.LU R7, [R1+0x2ba8] ;  /* 0x002ba80001077983 */ /* 0x000ea20000300800 */
[----:B------:R-:W3:Y:S02]  /*279e0*/  LDL.LU R0, [R1+0x2ba4] ;  /* 0x002ba40001007983 */ /* 0x000ee40000300800 */
[----:B------:R-:W-:Y:S02]  /*279f0*/  STL.64 [R1+0x2b78], R20 ;  /* 0x002b781401007387 */ /* 0x000fe40000100a00 */
[----:B------:R-:W-:-:S02]  /*27a00*/  IMAD.MOV.U32 R8, RZ, RZ, R3 ;  /* 0x000000ffff087224 */ /* 0x000fc400078e0003 */
[----:B------:R-:W4:Y:S01]  /*27a10*/  LDL.LU R3, [R1+0x2ba0] ;  /* 0x002ba00001037983 */ /* 0x000f220000300800 */
[----:B------:R-:W2:Y:S02]  /*27a20*/  LDL.LU R28, [R1+0x2b9c] ;  /* 0x002b9c00011c7983 */ /* 0x000ea40000300800 */
[----:B------:R0:W-:Y:S02]  /*27a30*/  STL.64 [R1+0x2b80], R8 ;  /* 0x002b800801007387 */ /* 0x0001e40000100a00 */
[----:B0-----:R-:W-:Y:S02]  /*27a40*/  IMAD.MOV.U32 R8, RZ, RZ, R29 ;  /* 0x000000ffff087224 */ /* 0x001fe400078e001d */
[----:B------:R-:W2:Y:S01]  /*27a50*/  LDL.LU R29, [R1+0x2b98] ;  /* 0x002b9800011d7983 */ /* 0x000ea20000300800 */
[----:B------:R-:W2:Y:S02]  /*27a60*/  LDL.LU.64 R20, [R1+0x210] ;  /* 0x0002100001147983 */ /* 0x000ea40000300a00 */
[----:B------:R-:W2:Y:S02]  /*27a70*/  LDL.LU.64 R22, [R1+0x218] ;  /* 0x0002180001167983 */ /* 0x000ea40000300a00 */
        /* <DEDUP_REMOVED lines=30> */
[----:B------:R-:W-:Y:S02]  /*27c60*/  STL.64 [R1+0x2aa8], R6 ;  /* 0x002aa80601007387 */ /* 0x000fe40000100a00 */
[----:B------:R0:W-:Y:S02]  /*27c70*/  STL.64 [R1+0x2aa0], R4 ;  /* 0x002aa00401007387 */ /* 0x0001e40000100a00 */
[----:B0-----:R-:W2:Y:S01]  /*27c80*/  LDL.LU.64 R4, [R1+0x170] ;  /* 0x0001700001047983 */ /* 0x001ea20000300a00 */
[----:B------:R-:W2:Y:S02]  /*27c90*/  LDL.LU.64 R6, [R1+0x178] ;  /* 0x0001780001067983 */ /* 0x000ea40000300a00 */
[----:B------:R-:W-:-:S07]  /*27ca0*/  IMAD.MOV.U32 R9, RZ, RZ, R2 ;  /* 0x000000ffff097224 */ /* 0x000fce00078e0002 */
[C---:B------:R-:W-:Y:S01]  /*27cb0*/  HMMA.16816.F32.BF16 R8, R24.reuse, R8, R20 ;  /* 0x000000081808723c */ /* 0x040fe20000041814 */
        /* <DEDUP_REMOVED lines=9> */
[----:B------:R-:W2:Y:S01]  /*27d50*/  LDL.LU.64 R14, [R1+0x168] ;  /* 0x00016800010e7983 */ /* 0x000ea20000300a00 */
[----:B------:R-:W2:Y:S01]  /*27d60*/  LDL.LU.64 R22, [R1+0x2b90] ;  /* 0x002b900001167983 */ /* 0x000ea20000300a00 */
[----:B------:R-:W2:Y:S03]  /*27d70*/  LDL.LU.64 R20, [R1+0x2b88] ;  /* 0x002b880001147983 */ /* 0x000ea60000300a00 */
[----:B------:R0:W-:Y:S02]  /*27d80*/  STL.64 [R1+0x220], R8 ;  /* 0x0002200801007387 */ /* 0x0001e40000100a00 */
[----:B------:R2:W-:Y:S01]  /*27d90*/  STL.64 [R1+0x228], R10 ;  /* 0x0002280a01007387 */ /* 0x0005e20000100a00 */
        /* <DEDUP_REMOVED lines=78> */
[----:B------:R-:W2:Y:S02]  /*28280*/  LDL.LU.64 R16, [R1+0x2a90] ;  /* 0x002a900001107983 */ /* 0x000ea40000300a00 */
[C---:B--2---:R-:W-:Y:S11]  /*28290*/  HMMA.16816.F32.BF16 R12, R24.reuse, R16, R12 ;  /* 0x00000010180c723c */ /* 0x044ff6000004180c */
[----:B------:R-:W-:Y:S11]  /*282a0*/  @!UPT UIADD3 URZ, URZ, URZ, URZ ;  /* 0x0000003f3f3ff290 */ /* 0x000ff6000fffe03f */
[----:B------:R-:W-:Y:S01]  /*282b0*/  @!UPT UIADD3 URZ, URZ, URZ, URZ ;  /* 0x0000003f3f3ff290 */ /* 0x000fe2000fffe03f */
[----:B------:R-:W-:Y:S01]  /*282c0*/  STL.64 [R1+0x160], R12 ;  /* 0x0001600c01007387 */ /* 0x000fe20000100a00 */
[----:B------:R0:W-:Y:S03]  /*282d0*/  STL.64 [R1+0x168], R14 ;  /* 0x0001680e01007387 */ /* 0x0001e60000100a00 */
[----:B0-----:R-:W2:Y:S01]  /*282e0*/  LDL.LU.64 R14, [R1+0x2a88] ;  /* 0x002a8800010e7983 */ /* 0x001ea20000300a00 */
[----:B------:R-:W3:Y:S02]  /*282f0*/  LDL.LU.64 R12, [R1+0x2a80] ;  /* 0x002a8000010c7983 */ /* 0x000ee40000300a00 */
[----:B------:R0:W-:Y:S02]  /*28300*/  STL.64 [R1+0x2a58], R18 ;  /* 0x002a581201007387 */ /* 0x0001e40000100a00 */
[----:B------:R-:W2:Y:S01]  /*28310*/  LDL.LU.64 R16, [R1+0xc0] ;  /* 0x0000c00001107983 */ /* 0x000ea20000300a00 */
[----:B0-----:R-:W2:Y:S01]  /*28320*/  LDL.LU.64 R18, [R1+0xc8] ;  /* 0x0000c80001127983 */ /* 0x001ea20000300a00 */
[----:B---3--:R-:W-:Y:S11]  /*28330*/  HMMA.16816.F32.BF16 R8, R24, R12, R8 ;  /* 0x0000000c1808723c */ /* 0x008ff60000041808 */
[----:B------:R-:W-:Y:S11]  /*28340*/  @!UPT UIADD3 URZ, URZ, URZ, URZ ;  /* 0x0000003f3f3ff290 */ /* 0x000ff6000fffe03f */
[----:B------:R-:W-:Y:S01]  /*28350*/  @!UPT UIADD3 URZ, URZ, URZ, URZ ;  /* 0x0000003f3f3ff290 */ /* 0x000fe2000fffe03f */
[----:B------:R-:W-:Y:S01]  /*28360*/  STL.64 [R1+0x150], R8 ;  /* 0x0001500801007387 */ /* 0x000fe20000100a00 */
[----:B------:R0:W-:Y:S02]  /*28370*/  STL [R1+0x158], R10 ;  /* 0x0001580a01007387 */ /* 0x0001e40000100800 */
[----:B------:R-:W-:Y:S02]  /*28380*/  IMAD.MOV.U32 R2, RZ, RZ, R11 ;  /* 0x000000ffff027224 */ /* 0x000fe400078e000b */
[----:B0-----:R-:W3:Y:S01]  /*28390*/  LDL.LU.64 R10, [R1+0x2a78] ;  /* 0x002a7800010a7983 */ /* 0x001ee20000300a00 */
[----:B------:R-:W3:Y:S02]  /*283a0*/  LDL.LU.64 R8, [R1+0x2a70] ;  /* 0x002a700001087983 */ /* 0x000ee40000300a00 */
[----:B--2---:R4:W-:Y:S02]  /*283b0*/  STL.64 [R1+0x2a68], R14 ;  /* 0x002a680e01007387 */ /* 0x0049e40000100a00 */
[----:B------:R-:W-:Y:S02]  /*283c0*/  STL [R1+0x192c], R2 ;  /* 0x00192c0201007387 */ /* 0x000fe40000100800 */
[----:B----4-:R-:W-:-:S02]  /*283d0*/  IMAD.MOV.U32 R14, RZ, RZ, R3 ;  /* 0x000000ffff0e7224 */ /* 0x010fc400078e0003 */
[----:B------:R-:W0:Y:S01]  /*283e0*/  S2R R3, SR_TID.X ;  /* 0x0000000000037919 */ /* 0x000e220000002100 */
[----:B---3--:R-:W-:Y:S03]  /*283f0*/  HMMA.16816.F32.BF16 R20, R24, R8, R20 ;  /* 0x000000081814723c */ /* 0x008fe60000041814 */
[----:B------:R-:W-:Y:S11]  /*28400*/  STL.64 [R1+0x2a60], R10 ;  /* 0x002a600a01007387 */ /* 0x000ff60000100a00 */
[----:B------:R-:W-:Y:S09]  /*28410*/  @!UPT UIADD3 URZ, URZ, URZ, URZ ;  /* 0x0000003f3f3ff290 */ /* 0x000ff2000fffe03f */
[----:B------:R-:W-:Y:S01]  /*28420*/  STL.64 [R1+0x140], R20 ;  /* 0x0001401401007387 */ /* 0x000fe20000100a00 */
[----:B------:R-:W-:Y:S02]  /*28430*/  STL.64 [R1+0x148], R22 ;  /* 0x0001481601007387 */ /* 0x000fe40000100a00 */
[----:B------:R1:W-:Y:S02]  /*28440*/  STL.64 [R1+0x2a38], R6 ;  /* 0x002a380601007387 */ /* 0x0003e40000100a00 */
[----:B-1----:R-:W2:Y:S04]  /*28450*/  LDL.64 R6, [R1+0xb8] ;  /* 0x0000b80001067983 */ /* 0x002ea80000100a00 */
[----:B------:R-:W1:Y:S01]  /*28460*/  S2R R23, SR_TID.X ;  /* 0x0000000000177919 */ /* 0x000e620000002100 */
[----:B0-----:R-:W-:-:S05]  /*28470*/  LOP3.LUT R22, R3, 0x7, RZ, 0xc0, !PT ;  /* 0x0000000703167812 */ /* 0x001fca00078ec0ff */
[----:B------:R-:W-:Y:S02]  /*28480*/  IMAD R22, R22, 0x210, RZ ;  /* 0x0000021016167824 */ /* 0x000fe400078e02ff */
[C---:B-1----:R-:W-:Y:S02]  /*28490*/  IMAD.SHL.U32 R21, R23.reuse, 0x2, RZ ;  /* 0x0000000217157824 */ /* 0x042fe400078e00ff */
[----:B------:R-:W-:-:S03]  /*284a0*/  IMAD.SHL.U32 R23, R23, 0x100, RZ ;  /* 0x0000010017177824 */ /* 0x000fc600078e00ff */
[----:B------:R-:W-:-:S04]  /*284b0*/  LOP3.LUT R2, R22, 0x10, R21, 0x78, !PT ;  /* 0x0000001016027812 */ /* 0x000fc800078e7815 */
[----:B------:R-:W-:-:S05]  /*284c0*/  LOP3.LUT R2, R2, 0x1000, R23, 0xf8, !PT ;  /* 0x0000100002027812 */ /* 0x000fca00078ef817 */
[----:B------:R-:W-:Y:S01]  /*284d0*/  LDSM.16.MT88.4 R20, [R2+0xa000] ;  /* 0x00a000000214783b */ /* 0x000fe20000004200 */
[----:B------:R-:W-:Y:S01]  /*284e0*/  HMMA.16816.F32.BF16 R8, R24, R4, R16 ;  /* 0x000000041808723c */ /* 0x000fe20000041810 */
[----:B------:R-:W0:Y:S04]  /*284f0*/  LDSM.16.MT88.4 R24, [R2+0xa080] ;  /* 0x00a080000218783b */ /* 0x000e280000004200 */
[----:B------:R-:W-:Y:S02]  /*28500*/  IMAD.MOV.U32 R12, RZ, RZ, R29 ;  /* 0x000000ffff0c7224 */ /* 0x000fe400078e001d */
[----:B------:R-:W-:Y:S02]  /*28510*/  IMAD.MOV.U32 R13, RZ, RZ, R28 ;  /* 0x000000ffff0d7224 */ /* 0x000fe400078e001c */
[----:B------:R-:W-:Y:S11]  /*28520*/  IMAD.MOV.U32 R15, RZ, RZ, R0 ;  /* 0x000000ffff0f7224 */ /* 0x000ff600078e0000 */
[----:B------:R-:W-:Y:S04]  /*28530*/  @!UPT UIADD3 URZ, URZ, URZ, URZ ;  /* 0x0000003f3f3ff290 */ /* 0x000fe8000fffe03f */
[----:B------:R-:W-:Y:S02]  /*28540*/  IMAD.MOV.U32 R0, RZ, RZ, R11 ;  /* 0x000000ffff007224 */ /* 0x000fe400078e000b */
[----:B------:R-:W-:Y:S02]  /*28550*/  IMAD.MOV.U32 R29, RZ, RZ, R8 ;  /* 0x000000ffff1d7224 */ /* 0x000fe400078e0008 */
[----:B------:R-:W-:Y:S02]  /*28560*/  IMAD.MOV.U32 R28, RZ, RZ, R9 ;  /* 0x000000ffff1c7224 */ /* 0x000fe400078e0009 */
[----:B------:R-:W-:Y:S01]  /*28570*/  IMAD.MOV.U32 R3, RZ, RZ, R10 ;  /* 0x000000ffff037224 */ /* 0x000fe200078e000a */
[----:B------:R-:W-:Y:S01]  /*28580*/  STL [R1+0x193c], R0 ;  /* 0x00193c0001007387 */ /* 0x000fe20000100800 */
[----:B------:R-:W3:Y:S02]  /*28590*/  LDL.LU R8, [R1+0x10a0] ;  /* 0x0010a00001087983 */ /* 0x000ee40000300800 */
[----:B------:R-:W3:Y:S02]  /*285a0*/  LDL.LU R9, [R1+0x10a4] ;  /* 0x0010a40001097983 */ /* 0x000ee40000300800 */
[----:B------:R-:W3:Y:S01]  /*285b0*/  LDL.LU R10, [R1+0x10a8] ;  /* 0x0010a800010a7983 */ /* 0x000ee20000300800 */
[----:B------:R-:W3:Y:S01]  /*285c0*/  LDL.LU R11, [R1+0x10ac] ;  /* 0x0010ac00010b7983 */ /* 0x000ee20000300800 */
[----:B------:R-:W3:Y:S02]  /*285d0*/  LDL.64 R18, [R1+0xa8] ;  /* 0x0000a80001127983 */ /* 0x000ee40000100a00 */
[----:B------:R-:W-:Y:S02]  /*285e0*/  STL [R1+0x1938], R3 ;  /* 0x0019380301007387 */ /* 0x000fe40000100800 */
[----:B------:R-:W-:Y:S01]  /*285f0*/  STL [R1+0x1934], R28 ;  /* 0x0019341c01007387 */ /* 0x000fe20000100800 */
[----:B------:R-:W-:Y:S04]  /*28600*/  STL [R1+0x1930], R29 ;  /* 0x0019301d01007387 */ /* 0x000fe80000100800 */
[----:B0-----:R0:W-:Y:S01]  /*28610*/  STL.64 [R1+0x2960], R26 ;  /* 0x0029601a01007387 */ /* 0x0011e20000100a00 */
[----:B------:R-:W-:Y:S03]  /*28620*/  STL.64 [R1+0x2958], R24 ;  /* 0x0029581801007387 */ /* 0x000fe60000100a00 */
[----:B0-----:R-:W4:Y:S01]  /*28630*/  LDL.64 R26, [R1+0x98] ;  /* 0x00009800011a7983 */ /* 0x001f220000100a00 */
[----:B------:R-:W-:Y:S01]  /*28640*/  STL [R1+0x2908], R2 ;  /* 0x0029080201007387 */ /* 0x000fe20000100800 */
[C---:B--2---:R-:W-:Y:S11]  /*28650*/  HMMA.16816.F32.BF16 R12, R20.reuse, R6, R12 ;  /* 0x00000006140c723c */ /* 0x044ff6000004180c */
[----:B------:R-:W-:Y:S11]  /*28660*/  @!UPT UIADD3 URZ, URZ, URZ, URZ ;  /* 0x0000003f3f3ff290 */ /* 0x000ff6000fffe03f */
[----:B------:R-:W-:Y:S01]  /*28670*/  @!UPT UIADD3 URZ, URZ, URZ, URZ ;  /* 0x0000003f3f3ff290 */ /* 0x000fe2000fffe03f */
[----:B------:R-:W-:Y:S01]  /*28680*/  STL.64 [R1+0x10b0], R12 ;  /* 0x0010b00c01007387 */ /* 0x000fe20000100a00 */
[----:B------:R0:W-:Y:S03]  /*28690*/  STL.64 [R1+0x10b8], R14 ;  /* 0x0010b80e01007387 */ /* 0x0001e60000100a00 */
[----:B0-----:R-:W2:Y:S01]  /*286a0*/  LDL.LU.64 R14, [R1+0x2a68] ;  /* 0x002a6800010e7983 */ /* 0x001ea20000300a00 */
[----:B------:R-:W2:Y:S02]  /*286b0*/  LDL.LU R4, [R1+0xfa0] ;  /* 0x000fa00001047983 */ /* 0x000ea40000300800 */
[----:B------:R-:W-:Y:S02]  /*286c0*/  IMAD.MOV.U32 R13, RZ, RZ, R6 ;  /* 0x000000ffff0d7224 */ /* 0x000fe400078e0006 */
[----:B------:R-:W2:Y:S02]  /*286d0*/  LDL.LU R5, [R1+0xfa4] ;  /* 0x000fa40001057983 */ /* 0x000ea40000300800 */
[----:B------:R-:W-:Y:S01]  /*286e0*/  IMAD.MOV.U32 R12, RZ, RZ, R7 ;  /* 0x000000ffff0c7224 */ /* 0x000fe200078e0007 */
[----:B------:R-:W2:Y:S01]  /*286f0*/  LDL.LU R6, [R1+0xfa8] ;  /* 0x000fa80001067983 */ /* 0x000ea20000300800 */
[----:B------:R-:W2:Y:S03]  /*28700*/  LDL.LU R7, [R1+0xfac] ;  /* 0x000fac0001077983 */ /* 0x000ea60000300800 */
[----:B--2---:R0:W-:Y:S01]  /*28710*/  STL.64 [R1+0x2a48], R6 ;  /* 0x002a480601007387 */ /* 0x0041e20000100a00 */
[----:B------:R-:W-:Y:S03]  /*28720*/  STL.64 [R1+0x2a40], R4 ;  /* 0x002a400401007387 */ /* 0x000fe60000100a00 */
[----:B0-----:R-:W2:Y:S01]  /*28730*/  LDL.64 R6, [R1+0x88] ;  /* 0x0000880001067983 */ /* 0x001ea20000100a00 */
[----:B------:R0:W-:Y:S02]  /*28740*/  STL.64 [R1+0x29a0], R14 ;  /* 0x0029a00e01007387 */ /* 0x0001e40000100a00 */
[----:B------:R-:W-:Y:S01]  /*28750*/  STL.64 [R1+0x2998], R12 ;  /* 0x0029980c01007387 */ /* 0x000fe20000100a00 */
[----:B0-----:R-:W2:Y:S04]  /*28760*/  LDL.64 R14, [R1+0x58] ;  /* 0x00005800010e7983 */ /* 0x001ea80000100a00 */
[----:B--2---:R0:W-:Y:S04]  /*28770*/  STL.64 [R1+0x2a18], R14 ;  /* 0x002a180e01007387 */ /* 0x0041e80000100a00 */
[----:B0-----:R-:W2:Y:S01]  /*28780*/  LDL.64 R14, [R1+0x68] ;  /* 0x00006800010e7983 */ /* 0x001ea20000100a00 */
[----:B---3--:R-:W-:Y:S03]  /*28790*/  HMMA.16816.F32.BF16 R8, R20, R18, R8 ;  /* 0x000000121408723c */ /* 0x008fe60000041808 */
[----:B--2---:R0:W-:Y:S04]  /*287a0*/  STL.64 [R1+0x2a30], R14 ;  /* 0x002a300e01007387 */ /* 0x0041e80000100a00 */
[----:B0-----:R-:W2:Y:S04]  /*287b0*/  LDL.64 R14, [R1+0x78] ;  /* 0x00007800010e7983 */ /* 0x001ea80000100a00 */
[----:B--2---:R0:W-:Y:S01]  /*287c0*/  STL.64 [R1+0x2a50], R14 ;  /* 0x002a500e01007387 */ /* 0x0041e20000100a00 */
[----:B------:R-:W2:Y:S02]  /*287d0*/  LDL.LU R12, [R1+0x1080] ;  /* 0x00108000010c7983 */ /* 0x000ea40000300800 */
[----:B------:R-:W2:Y:S01]  /*287e0*/  LDL.LU R13, [R1+0x1084] ;  /* 0x00108400010d7983 */ /* 0x000ea20000300800 */
[----:B0-----:R-:W2:Y:S01]  /*287f0*/  LDL.LU R14, [R1+0x1088] ;  /* 0x00108800010e7983 */ /* 0x001ea20000300800 */
[----:B------:R-:W2:Y:S07]  /*28800*/  LDL.LU R15, [R1+0x108c] ;  /* 0x00108c00010f7983 */ /* 0x000eae0000300800 */
[----:B------:R-:W-:Y:S02]  /*28810*/  STL.64 [R1+0x10a0], R8 ;  /* 0x0010a00801007387 */ /* 0x000fe40000100a00 */
[----:B------:R0:W-:Y:S02]  /*28820*/  STL.64 [R1+0x10a8], R10 ;  /* 0x0010a80a01007387 */ /* 0x0001e40000100a00 */
[----:B0-----:R-:W3:Y:S01]  /*28830*/  LDL.LU.64 R10, [R1+0x2a60] ;  /* 0x002a6000010a7983 */ /* 0x001ee20000300a00 */
[----:B------:R-:W-:-:S02]  /*28840*/  IMAD.MOV.U32 R9, RZ, RZ, R18 ;  /* 0x000000ffff097224 */ /* 0x000fc400078e0012 */
[----:B------:R-:W-:Y:S02]  /*28850*/  IMAD.MOV.U32 R8, RZ, RZ, R19 ;  /* 0x000000ffff087224 */ /* 0x000fe400078e0013 */
[----:B------:R-:W2:Y:S04]  /*28860*/  LDL.LU.64 R18, [R1+0x2a58] ;  /* 0x002a580001127983 */ /* 0x000ea80000300a00 */
[----:B---3--:R-:W-:Y:S01]  /*28870*/  STL.64 [R1+0x2988], R10 ;  /* 0x0029880a01007387 */ /* 0x008fe20000100a00 */
[----:B------:R0:W-:Y:S03]  /*28880*/  STL.64 [R1+0x2980], R8 ;  /* 0x0029800801007387 */ /* 0x0001e60000100a00 */
[----:B0-----:R-:W4:Y:S01]  /*28890*/  LDL.LU R8, [R1+0x1090] ;  /* 0x0010900001087983 */ /* 0x001f220000300800 */
[----:B------:R-:W4:Y:S02]  /*288a0*/  LDL.LU R9, [R1+0x1094] ;  /* 0x0010940001097983 */ /* 0x000f240000300800 */
[----:B------:R-:W4:Y:S02]  /*288b0*/  LDL.LU R10, [R1+0x1098] ;  /* 0x00109800010a7983 */ /* 0x000f240000300800 */
[----:B------:R-:W4:Y:S02]  /*288c0*/  LDL.LU R11, [R1+0x109c] ;  /* 0x00109c00010b7983 */ /* 0x000f240000300800 */
[C---:B----4-:R-:W-:Y:S11]  /*288d0*/  HMMA.16816.F32.BF16 R8, R20.reuse, R26, R8 ;  /* 0x0000001a1408723c */ /* 0x050ff60000041808 */
[----:B------:R-:W-:Y:S11]  /*288e0*/  @!UPT UIADD3 URZ, URZ, URZ, URZ ;  /* 0x0000003f3f3ff290 */ /* 0x000ff6000fffe03f */
[----:B------:R-:W-:Y:S01]  /*288f0*/  @!UPT UIADD3 URZ, URZ, URZ, URZ ;  /* 0x0000003f3f3ff290 */ /* 0x000fe2000fffe03f */
[----:B------:R0:W-:Y:S01]  /*28900*/  STL.64 [R1+0x1090], R8 ;  /* 0x0010900801007387 */ /* 0x0001e20000100a00 */
[----:B------:R1:W-:Y:S03]  /*28910*/  STL.64 [R1+0x1098], R10 ;  /* 0x0010980a01007387 */ /* 0x0003e60000100a00 */
[----:B0-----:R-:W3:Y:S01]  /*28920*/  LDL.LU R8, [R1+0xf70] ;  /* 0x000f700001087983 */ /* 0x001ee20000300800 */
[----:B------:R-:W3:Y:S02]  /*28930*/  LDL.LU R9, [R1+0xf74] ;  /* 0x000f740001097983 */ /* 0x000ee40000300800 */
[----:B-1----:R-:W4:Y:S02]  /*28940*/  LDL.LU R10, [R1+0xf78] ;  /* 0x000f7800010a7983 */ /* 0x002f240000300800 */
[----:B------:R-:W4:Y:S01]  /*28950*/  LDL.LU R11, [R1+0xf7c] ;  /* 0x000f7c00010b7983 */ /* 0x000f220000300800 */
[----:B--2---:R-:W-:Y:S01]  /*28960*/  HMMA.16816.F32.BF16 R12, R20, R6, R12 ;  /* 0x00000006140c723c */ /* 0x004fe2000004180c */
[----:B------:R-:W-:-:S02]  /*28970*/  IMAD.MOV.U32 R16, RZ, RZ, R27 ;  /* 0x000000ffff107224 */ /* 0x000fc400078e001b */
[----:B------:R-:W-:Y:S02]  /*28980*/  IMAD.MOV.U32 R17, RZ, RZ, R26 ;  /* 0x000000ffff117224 */ /* 0x000fe400078e001a */
[----:B------:R-:W-:Y:S02]  /*28990*/  IMAD.MOV.U32 R29, RZ, RZ, R6 ;  /* 0x000000ffff1d7224 */ /* 0x000fe400078e0006 */
[----:B------:R-:W-:Y:S01]  /*289a0*/  IMAD.MOV.U32 R28, RZ, RZ, R7 ;  /* 0x000000ffff1c7224 */ /* 0x000fe200078e0007 */
[----:B----4-:R-:W-:Y:S01]  /*289b0*/  STL.64 [R1+0x2a28], R10 ;  /* 0x002a280a01007387 */ /* 0x010fe20000100a00 */
[----:B---3--:R0:W-:Y:S03]  /*289c0*/  STL.64 [R1+0x2a20], R8 ;  /* 0x002a200801007387 */ /* 0x0081e60000100a00 */
[----:B0-----:R-:W2:Y:S01]  /*289d0*/  LDL.LU R8, [R1+0xf90] ;  /* 0x000f900001087983 */ /* 0x001ea20000300800 */
[----:B------:R-:W2:Y:S02]  /*289e0*/  LDL.LU R9, [R1+0xf94] ;  /* 0x000f940001097983 */ /* 0x000ea40000300800 */
[----:B------:R-:W2:Y:S02]  /*289f0*/  LDL.LU R10, [R1+0xf98] ;  /* 0x000f9800010a7983 */ /* 0x000ea40000300800 */
[----:B------:R-:W2:Y:S01]  /*28a00*/  LDL.LU R11, [R1+0xf9c] ;  /* 0x000f9c00010b7983 */ /* 0x000ea20000300800 */
[----:B------:R-:W3:Y:S01]  /*28a10*/  LDL.64 R26, [R1+0x48] ;  /* 0x00004800011a7983 */ /* 0x000ee20000100a00 */
[----:B------:R-:W-:Y:S02]  /*28a20*/  STL [R1+0x2910], R16 ;  /* 0x0029101001007387 */ /* 0x000fe40000100800 */
[----:B------:R-:W-:Y:S02]  /*28a30*/  STL [R1+0x290c], R17 ;  /* 0x00290c1101007387 */ /* 0x000fe40000100800 */
[----:B------:R-:W-:Y:S01]  /*28a40*/  STL.64 [R1+0x1080], R12 ;  /* 0x0010800c01007387 */ /* 0x000fe20000100a00 */
[----:B------:R0:W-:Y:S04]  /*28a50*/  STL.64 [R1+0x1088], R14 ;  /* 0x0010880e01007387 */ /* 0x0001e80000100a00 */
[----:B0-----:R-:W4:Y:S01]  /*28a60*/  LDL.LU.64 R14, [R1+0x2a50] ;  /* 0x002a5000010e7983 */ /* 0x001f220000300a00 */
[----:B------:R-:W4:Y:S02]  /*28a70*/  LDL.LU.64 R6, [R1+0x2a48] ;  /* 0x002a480001067983 */ /* 0x000f240000300a00 */
[----:B------:R-:W4:Y:S02]  /*28a80*/  LDL.LU.64 R4, [R1+0x2a40] ;  /* 0x002a400001047983 */ /* 0x000f240000300a00 */
[----:B------:R-:W-:Y:S01]  /*28a90*/  STL [R1+0x2918], R28 ;  /* 0x0029181c01007387 */ /* 0x000fe20000100800 */
[----:B------:R-:W-:Y:S01]  /*28aa0*/  STL [R1+0x2914], R29 ;  /* 0x0029141d01007387 */ /* 0x000fe20000100800 */
[C---:B----4-:R-:W-:Y:S11]  /*28ab0*/  HMMA.16816.F32.BF16 R4, R20.reuse, R14, R4 ;  /* 0x0000000e1404723c */ /* 0x050ff60000041804 */
[----:B------:R-:W-:Y:S11]  /*28ac0*/  @!UPT UIADD3 URZ, URZ, URZ, URZ ;  /* 0x0000003f3f3ff290 */ /* 0x000ff6000fffe03f */
[----:B------:R-:W-:Y:S01]  /*28ad0*/  @!UPT UIADD3 URZ, URZ, URZ, URZ ;  /* 0x0000003f3f3ff290 */ /* 0x000fe2000fffe03f */
[----:B------:R0:W-:Y:S01]  /*28ae0*/  STL.64 [R1+0xfa0], R4 ;  /* 0x000fa00401007387 */ /* 0x0001e20000100a00 */
[----:B------:R1:W-:Y:S02]  /*28af0*/  STL.64 [R1+0xfa8], R6 ;  /* 0x000fa80601007387 */ /* 0x0003e40000100a00 */
[----:B0-----:R-:W-:Y:S01]  /*28b00*/  IMAD.MOV.U32 R5, RZ, RZ, R14 ;  /* 0x000000ffff057224 */ /* 0x001fe200078e000e */
[----:B-1----:R-:W4:Y:S01]  /*28b10*/  LDL.LU.64 R6, [R1+0x2a38] ;  /* 0x002a380001067983 */ /* 0x002f220000300a00 */
[----:B------:R-:W-:Y:S02]  /*28b20*/  IMAD.MOV.U32 R4, RZ, RZ, R15 ;  /* 0x000000ffff047224 */ /* 0x000fe400078e000f */
[----:B------:R-:W2:Y:S03]  /*28b30*/  LDL.LU.64 R14, [R1+0x2a30] ;  /* 0x002a3000010e7983 */ /* 0x000ea60000300a00 */
[----:B------:R0:W-:Y:S01]  /*28b40*/  STL [R1+0x2920], R4 ;  /* 0x0029200401007387 */ /* 0x0001e20000100800 */
[----:B------:R1:W-:Y:S01]  /*28b50*/  STL [R1+0x291c], R5 ;  /* 0x00291c0501007387 */ /* 0x0003e20000100800 */
[----:B--2---:R-:W-:Y:S02]  /*28b60*/  HMMA.16816.F32.BF16 R8, R20, R14, R8 ;  /* 0x0000000e1408723c */ /* 0x004fe40000041808 */
[----:B----4-:R2:W-:Y:S01]  /*28b70*/  STL.64 [R1+0x2a08], R6 ;  /* 0x002a080601007387 */ /* 0x0105e20000100a00 */
[----:B0-----:R-:W4:Y:S02]  /*28b80*/  LDL.LU R4, [R1+0xf80] ;  /* 0x000f800001047983 */ /* 0x001f240000300800 */
[----:B-1----:R-:W4:Y:S02]  /*28b90*/  LDL.LU R5, [R1+0xf84] ;  /* 0x000f840001057983 */ /* 0x002f240000300800 */
[----:B------:R-:W-:-:S02]  /*28ba0*/  IMAD.MOV.U32 R17, RZ, RZ, R14 ;  /* 0x000000ffff117224 */ /* 0x000fc400078e000e */
[----:B------:R-:W-:Y:S01]  /*28bb0*/  IMAD.MOV.U32 R2, RZ, RZ, R15 ;  /* 0x000000ffff027224 */ /* 0x000fe200078e000f */
[----:B--2---:R-:W4:Y:S01]  /*28bc0*/  LDL.LU R6, [R1+0xf88] ;  /* 0x000f880001067983 */ /* 0x004f220000300800 */
[----:B------:R-:W4:Y:S11]  /*28bd0*/  LDL.LU R7, [R1+0xf8c] ;  /* 0x000f8c0001077983 */ /* 0x000f360000300800 */
[----:B------:R-:W-:Y:S01]  /*28be0*/  @!UPT UIADD3 URZ, URZ, URZ, URZ ;  /* 0x0000003f3f3ff290 */ /* 0x000fe2000fffe03f */
[----:B------:R-:W-:Y:S01]  /*28bf0*/  STL.64 [R1+0xf90], R8 ;  /* 0x000f900801007387 */ /* 0x000fe20000100a00 */
[----:B------:R0:W-:Y:S03]  /*28c00*/  STL.64 [R1+0xf98], R10 ;  /* 0x000f980a01007387 */ /* 0x0001e60000100a00 */
[----:B0-----:R-:W3:Y:S01]  /*28c10*/  LDL.LU.64 R10, [R1+0x2a28] ;  /* 0x002a2800010a7983 */ /* 0x001ee20000300a00 */
[----:B------:R-:W3:Y:S02]  /*28c20*/  LDL.LU.64 R8, [R1+0x2a20] ;  /* 0x002a200001087983 */ /* 0x000ee40000300a00 */
[----:B------:R-:W4:Y:S02]  /*28c30*/  LDL.LU.64 R14, [R1+0x2a18] ;  /* 0x002a1800010e7983 */ /* 0x000f240000300a00 */
[----:B------:R-:W-:Y:S01]  /*28c40*/  STL [R1+0x2928], R2 ;  /* 0x0029280201007387 */ /* 0x000fe20000100800 */
[----:B------:R-:W-:Y:S01]  /*28c50*/  STL [R1+0x2924], R17 ;  /* 0x0029241101007387 */ /* 0x000fe20000100800 */
[----:B----4-:R-:W-:Y:S11]  /*28c60*/  HMMA.16816.F32.BF16 R4, R20, R14, R4 ;  /* 0x0000000e1404723c */ /* 0x010ff60000041804 */
[----:B------:R-:W-:Y:S11]  /*28c70*/  @!UPT UIADD3 URZ, URZ, URZ, URZ ;  /* 0x0000003f3f3ff290 */ /* 0x000ff6000fffe03f */
[----:B------:R-:W-:Y:S01]  /*28c80*/  @!UPT UIADD3 URZ, URZ, URZ, URZ ;  /* 0x0000003f3f3ff290 */ /* 0x000fe2000fffe03f */
[----:B------:R-:W-:Y:S01]  /*28c90*/  STL.64 [R1+0xf80], R4 ;  /* 0x000f800401007387 */ /* 0x000fe20000100a00 */
[----:B------:R-:W-:Y:S02]  /*28ca0*/  STL.64 [R1+0xf88], R6 ;  /* 0x000f880601007387 */ /* 0x000fe40000100a00 */
[----:B------:R-:W2:Y:S02]  /*28cb0*/  LDL.LU R12, [R1+0xf20] ;  /* 0x000f2000010c7983 */ /* 0x000ea40000300800 */
[----:B------:R-:W2:Y:S02]  /*28cc0*/  LDL.LU R13, [R1+0xf24] ;  /* 0x000f2400010d7983 */ /* 0x000ea40000300800 */
[----:B------:R-:W-:Y:S02]  /*28cd0*/  IMAD.MOV.U32 R3, RZ, RZ, R14 ;  /* 0x000000ffff037224 */ /* 0x000fe400078e000e */
[----:B------:R-:W-:Y:S02]  /*28ce0*/  IMAD.MOV.U32 R0, RZ, RZ, R15 ;  /* 0x000000ffff007224 */ /* 0x000fe400078e000f */
[----:B------:R-:W-:-:S02]  /*28cf0*/  IMAD.MOV.U32 R14, RZ, RZ, R18 ;  /* 0x000000ffff0e7224 */ /* 0x000fc400078e0012 */
[----:B------:R-:W-:Y:S01]  /*28d00*/  IMAD.MOV.U32 R15, RZ, RZ, R19 ;  /* 0x000000ffff0f7224 */ /* 0x000fe200078e0013 */
[----:B------:R-:W4:Y:S01]  /*28d10*/  LDL.LU R18, [R1+0x2a14] ;  /* 0x002a140001127983 */ /* 0x000f220000300800 */
[----:B------:R-:W4:Y:S03]  /*28d20*/  LDL.LU R19, [R1+0x2a10] ;  /* 0x002a100001137983 */ /* 0x000f260000300800 */
[----:B------:R0:W-:Y:S04]  /*28d30*/  STL.64 [R1+0x29b0], R14 ;  /* 0x0029b00e01007387 */ /* 0x0001e80000100a00 */
[----:B--2---:R-:W-:Y:S01]  /*28d40*/  STL.64 [R1+0x29a8], R12 ;  /* 0x0029a80c01007387 */ /* 0x004fe20000100a00 */
[----:B0-----:R-:W2:Y:S01]  /*28d50*/  LDL.64 R14, [R1+0x8] ;  /* 0x00000800010e7983 */ /* 0x001ea20000100a00 */
[----:B---3--:R-:W-:Y:S02]  /*28d60*/  HMMA.16816.F32.BF16 R4, R20, R26, R8 ;  /* 0x0000001a1404723c */ /* 0x008fe40000041808 */
[----:B--2---:R0:W-:Y:S04]  /*28d70*/  STL.64 [R1+0x29c8], R14 ;  /* 0x0029c80e01007387 */ /* 0x0041e80000100a00 */
[----:B0-----:R-:W2:Y:S01]  /*28d80*/  LDL.64 R14, [R1+0x18] ;  /* 0x00001800010e7983 */ /* 0x001ea20000100a00 */
[----:B------:R-:W-:-:S03]  /*28d90*/  IMAD.MOV.U32 R16, RZ, RZ, R27 ;  /* 0x000000ffff107224 */ /* 0x000fc600078e001b */
[----:B--2---:R-:W-:Y:S01]  /*28da0*/  STL.64 [R1+0x29e0], R14 ;  /* 0x0029e00e01007387 */ /* 0x004fe20000100a00 */
[----:B------:R-:W-:Y:S02]  /*28db0*/  STL [R1+0x2930], R0 ;  /* 0x0029300001007387 */ /* 0x000fe40000100800 */
[----:B------:R-:W-:Y:S10]  /*28dc0*/  STL [R1+0x292c], R3 ;  /* 0x00292c0301007387 */ /* 0x000ff40000100800 */
[----:B------:R-:W-:Y:S01]  /*28dd0*/  STL.64 [R1+0xf70], R4 ;  /* 0x000f700401007387 */ /* 0x000fe20000100a00 */
[----:B------:R-:W-:Y:S01]  /*28de0*/  STL.64 [R1+0xf78], R6 ;  /* 0x000f780601007387 */ /* 0x000fe20000100a00 */
[----:B----4-:R-:W-:Y:S02]  /*28df0*/  STL.64 [R1+0x29f0], R18 ;  /* 0x0029f01201007387 */ /* 0x010fe40000100a00 */
[----:B------:R0:W-:Y:S02]  /*28e00*/  STL [R1+0x29e8], R16 ;  /* 0x0029e81001007387 */ /* 0x0001e40000100800 */
[----:B0-----:R-:W2:Y:S01]  /*28e10*/  LDL.LU R16, [R1+0xf50] ;  /* 0x000f500001107983 */ /* 0x001ea20000300800 */
[----:B------:R-:W2:Y:S02]  /*28e20*/  LDL.LU R17, [R1+0xf54] ;  /* 0x000f540001117983 */ /* 0x000ea40000300800 */
[----:B------:R-:W3:Y:S02]  /*28e30*/  LDL.LU R18, [R1+0xf58] ;  /* 0x000f580001127983 */ /* 0x000ee40000300800 */
[----:B------:R-:W3:Y:S01]  /*28e40*/  LDL.LU R19, [R1+0xf5c] ;  /* 0x000f5c0001137983 */ /* 0x000ee20000300800 */
[----:B------:R-:W4:Y:S01]  /*28e50*/  LDL.LU R4, [R1+0xf60] ;  /* 0x000f600001047983 */ /* 0x000f220000300800 */
[----:B------:R-:W4:Y:S02]  /*28e60*/  LDL.LU R5, [R1+0xf64] ;  /* 0x000f640001057983 */ /* 0x000f240000300800 */
[----:B------:R-:W4:Y:S02]  /*28e70*/  LDL.LU R6, [R1+0xf68] ;  /* 0x000f680001067983 */ /* 0x000f240000300800 */
[----:B------:R-:W4:Y:S02]  /*28e80*/  LDL.LU R7, [R1+0xf6c] ;  /* 0x000f6c0001077983 */ /* 0x000f240000300800 */
[----:B------:R-:W-:Y:S01]  /*28e90*/  IMAD.MOV.U32 R29, RZ, RZ, R26 ;  /* 0x000000ffff1d7224 */ /* 0x000fe200078e001a */
[----:B---3--:R0:W-:Y:S01]  /*28ea0*/  STL.64 [R1+0x2a00], R18 ;  /* 0x002a001201007387 */ /* 0x0081e20000100a00 */
[----:B--2---:R-:W-:Y:S02]  /*28eb0*/  STL.64 [R1+0x29f8], R16 ;  /* 0x0029f81001007387 */ /* 0x004fe40000100a00 */
[----:B------:R-:W2:Y:S01]  /*28ec0*/  LDL.64 R14, [R1+0x28] ;  /* 0x00002800010e7983 */ /* 0x000ea20000100a00 */
[----:B0-----:R-:W4:Y:S01]  /*28ed0*/  LDL.64 R18, [R1+0x38] ;  /* 0x0000380001127983 */ /* 0x001f220000100a00 */
[----:B------:R-:W3:Y:S02]  /*28ee0*/  LDL.LU R24, [R1+0x8f0] ;  /* 0x0008f00001187983 */ /* 0x000ee40000300800 */
[----:B------:R-:W3:Y:S02]  /*28ef0*/  LDL.LU R25, [R1+0x8f4] ;  /* 0x0008f40001197983 */ /* 0x000ee40000300800 */
[----:B------:R-:W2:Y:S01]  /*28f00*/  LDL.LU R26, [R1+0x8f8] ;  /* 0x0008f800011a7983 */ /* 0x000ea20000300800 */
[----:B------:R-:W2:Y:S01]  /*28f10*/  LDL.LU R27, [R1+0x8fc] ;  /* 0x0008fc00011b7983 */ /* 0x000ea20000300800 */
[----:B------:R-:W2:Y:S02]  /*28f20*/  LDL.LU R8, [R1+0xf10] ;  /* 0x000f100001087983 */ /* 0x000ea40000300800 */
[----:B------:R-:W2:Y:S02]  /*28f30*/  LDL.LU R9, [R1+0xf14] ;  /* 0x000f140001097983 */ /* 0x000ea40000300800 */
[----:B------:R-:W2:Y:S01]  /*28f40*/  LDL.LU R10, [R1+0xf18] ;  /* 0x000f1800010a7983 */ /* 0x000ea20000300800 */
[----:B------:R-:W2:Y:S04]  /*28f50*/  LDL.LU R11, [R1+0xf1c] ;  /* 0x000f1c00010b7983 */ /* 0x000ea80000300800 */
[----:B--2---:R-:W-:Y:S01]  /*28f60*/  STL.64 [R1+0x29c0], R10 ;  /* 0x0029c00a01007387 */ /* 0x004fe20000100a00 */
[----:B------:R0:W-:Y:S03]  /*28f70*/  STL.64 [R1+0x29b8], R8 ;  /* 0x0029b80801007387 */ /* 0x0001e60000100a00 */
[----:B0-----:R-:W2:Y:S01]  /*28f80*/  LDL.LU R8, [R1+0xf30] ;  /* 0x000f300001087983 */ /* 0x001ea20000300800 */
[----:B------:R-:W2:Y:S02]  /*28f90*/  LDL.LU R9, [R1+0xf34] ;  /* 0x000f340001097983 */ /* 0x000ea40000300800 */
[----:B------:R-:W2:Y:S02]  /*28fa0*/  LDL.LU R10, [R1+0xf38] ;  /* 0x000f3800010a7983 */ /* 0x000ea40000300800 */
[----:B------:R-:W2:Y:S01]  /*28fb0*/  LDL.LU R11, [R1+0xf3c] ;  /* 0x000f3c00010b7983 */ /* 0x000ea20000300800 */
[C---:B----4-:R-:W-:Y:S01]  /*28fc0*/  HMMA.16816.F32.BF16 R4, R20.reuse, R18, R4 ;  /* 0x000000121404723c */ /* 0x050fe20000041804 */
[----:B------:R-:W-:Y:S01]  /*28fd0*/  IMAD.MOV.U32 R28, RZ, RZ, R19 ;  /* 0x000000ffff1c7224 */ /* 0x000fe200078e0013 */
[----:B--2---:R-:W-:Y:S01]  /*28fe0*/  STL.64 [R1+0x29d8], R10 ;  /* 0x0029d80a01007387 */ /* 0x004fe20000100a00 */
[----:B------:R0:W-:Y:S03]  /*28ff0*/  STL.64 [R1+0x29d0], R8 ;  /* 0x0029d00801007387 */ /* 0x0001e60000100a00 */
[----:B0-----:R-:W2:Y:S01]  /*29000*/  LDL.LU R8, [R1+0xf40] ;  /* 0x000f400001087983 */ /* 0x001ea20000300800 */
[----:B------:R-:W2:Y:S02]  /*29010*/  LDL.LU R9, [R1+0xf44] ;  /* 0x000f440001097983 */ /* 0x000ea40000300800 */
[----:B------:R-:W2:Y:S02]  /*29020*/  LDL.LU R10, [R1+0xf48] ;  /* 0x000f4800010a7983 */ /* 0x000ea40000300800 */
[----:B------:R-:W2:Y:S01]  /*29030*/  LDL.LU R11, [R1+0xf4c] ;  /* 0x000f4c00010b7983 */ /* 0x000ea20000300800 */
[----:B------:R-:W-:Y:S01]  /*29040*/  STL.64 [R1+0x2970], R26 ;  /* 0x0029701a01007387 */ /* 0x000fe20000100a00 */
[----:B---3--:R0:W-:Y:S03]  /*29050*/  STL.64 [R1+0x2968], R24 ;  /* 0x0029681801007387 */ /* 0x0081e60000100a00 */
[----:B0-----:R-:W3:Y:S01]  /*29060*/  LDL.LU R24, [R1+0xf00] ;  /* 0x000f000001187983 */ /* 0x001ee20000300800 */
[----:B------:R-:W3:Y:S02]  /*29070*/  LDL.LU R25, [R1+0xf04] ;  /* 0x000f040001197983 */ /* 0x000ee40000300800 */
[----:B------:R-:W3:Y:S02]  /*29080*/  LDL.LU R26, [R1+0xf08] ;  /* 0x000f0800011a7983 */ /* 0x000ee40000300800 */
[----:B------:R-:W3:Y:S01]  /*29090*/  LDL.LU R27, [R1+0xf0c] ;  /* 0x000f0c00011b7983 */ /* 0x000ee20000300800 */
[----:B------:R-:W-:Y:S01]  /*290a0*/  STL [R1+0x2934], R29 ;  /* 0x0029341d01007387 */ /* 0x000fe20000100800 */
[----:B------:R0:W-:Y:S02]  /*290b0*/  STL.64 [R1+0xf60], R4 ;  /* 0x000f600401007387 */ /* 0x0001e40000100a00 */
[----:B------:R1:W-:Y:S02]  /*290c0*/  STL.64 [R1+0xf68], R6 ;  /* 0x000f680601007387 */ /* 0x0003e40000100a00 */
[----:B0-----:R-:W-:Y:S01]  /*290d0*/  IMAD.MOV.U32 R5, RZ, RZ, R18 ;  /* 0x000000ffff057224 */ /* 0x001fe200078e0012 */
[----:B-1----:R-:W4:Y:S01]  /*290e0*/  LDL.LU.64 R6, [R1+0x2a08] ;  /* 0x002a080001067983 */ /* 0x002f220000300a00 */
[----:B------:R-:W2:Y:S02]  /*290f0*/  LDL.LU.64 R18, [R1+0x2a00] ;  /* 0x002a000001127983 */ /* 0x000ea40000300a00 */
[----:B------:R-:W2:Y:S02]  /*29100*/  LDL.LU.64 R16, [R1+0x29f8] ;  /* 0x0029f80001107983 */ /* 0x000ea40000300a00 */
[----:B------:R-:W-:Y:S01]  /*29110*/  IMAD.MOV.U32 R4, RZ, RZ, R15 ;  /* 0x000000ffff047224 */ /* 0x000fe200078e000f */
[C---:B--2---:R-:W-:Y:S11]  /*29120*/  HMMA.16816.F32.BF16 R16, R20.reuse, R14, R16 ;  /* 0x0000000e1410723c */ /* 0x044ff60000041810 */
[----:B------:R-:W-:Y:S11]  /*29130*/  @!UPT UIADD3 URZ, URZ, URZ, URZ ;  /* 0x0000003f3f3ff290 */ /* 0x000ff6000fffe03f */
[----:B------:R-:W-:Y:S01]  /*29140*/  @!UPT UIADD3 URZ, URZ, URZ, URZ ;  /* 0x0000003f3f3ff290 */ /* 0x000fe2000fffe03f */
[----:B------:R0:W-:Y:S01]  /*29150*/  STL.64 [R1+0xf50], R16 ;  /* 0x000f501001007387 */ /* 0x0001e20000100a00 */
[----:B------:R1:W-:Y:S02]  /*29160*/  STL.64 [R1+0xf58], R18 ;  /* 0x000f581201007387 */ /* 0x0003e40000100a00 */
[----:B0-----:R-:W-:Y:S01]  /*29170*/  IMAD.MOV.U32 R17, RZ, RZ, R14 ;  /* 0x000000ffff117224 */ /* 0x001fe200078e000e */
[----:B-1----:R-:W2:Y:S01]  /*29180*/  LDL.LU.64 R18, [R1+0x29f0] ;  /* 0x0029f00001127983 */ /* 0x002ea20000300a00 */
[----:B------:R-:W2:Y:S02]  /*29190*/  LDL.LU R16, [R1+0x29e8] ;  /* 0x0029e80001107983 */ /* 0x000ea40000300800 */
        /* <DEDUP_REMOVED lines=26> */
[----:B------:R-:W3:Y:S02]  /*29340*/  LDL.LU.64 R12, [R1+0x2998] ;  /* 0x00299800010c7983 */ /* 0x000ee40000300a00 */
[----:B------:R-:W-:Y:S02]  /*29350*/  STL.64 [R1+0x2830], R18 ;  /* 0x0028301201007387 */ /* 0x000fe40000100a00 */
[----:B------:R2:W-:Y:S02]  /*29360*/  STL.64 [R1+0x2938], R16 ;  /* 0x0029381001007387 */ /* 0x0005e40000100a00 */
[----:B--2---:R-:W-:-:S02]  /*29370*/  IMAD.MOV.U32 R16, RZ, RZ, R15 ;  /* 0x000000ffff107224 */ /* 0x004fc400078e000f */
[----:B------:R-:W2:Y:S01]  /*29380*/  LDL.LU R15, [R1+0x2994] ;  /* 0x00299400010f7983 */ /* 0x000ea20000300800 */
[----:B------:R-:W3:Y:S02]  /*29390*/  LDL.LU R17, [R1+0xce4] ;  /* 0x000ce40001117983 */ /* 0x000ee40000300800 */
[----:B------:R-:W3:Y:S02]  /*293a0*/  LDL.LU R18, [R1+0xce8] ;  /* 0x000ce80001127983 */ /* 0x000ee40000300800 */
[----:B----4-:R-:W-:Y:S02]  /*293b0*/  IMAD.MOV.U32 R19, RZ, RZ, R6 ;  /* 0x000000ffff137224 */ /* 0x010fe400078e0006 */
[----:B------:R-:W4:Y:S01]  /*293c0*/  LDL.LU R6, [R1+0x2990] ;  /* 0x0029900001067983 */ /* 0x000f220000300800 */
[----:B--2---:R-:W-:Y:S03]  /*293d0*/  HMMA.16816.F32.BF16 R8, R20, R14, R8 ;  /* 0x0000000e1408723c */ /* 0x004fe60000041808 */
[----:B---3--:R-:W-:Y:S01]  /*293e0*/  STL.64 [R1+0x2948], R18 ;  /* 0x0029481201007387 */ /* 0x008fe20000100a00 */
[----:B------:R-:W-:Y:S11]  /*293f0*/  STL.64 [R1+0x2940], R16 ;  /* 0x0029401001007387 */ /* 0x000ff60000100a00 */
[----:B------:R-:W-:Y:S08]  /*29400*/  @!UPT UIADD3 URZ, URZ, URZ, URZ ;  /* 0x0000003f3f3ff290 */ /* 0x000ff0000fffe03f */
[----:B------:R-:W-:Y:S01]  /*29410*/  STL.64 [R1+0xf10], R8 ;  /* 0x000f100801007387 */ /* 0x000fe20000100a00 */
[----:B------:R0:W-:Y:S03]  /*29420*/  STL.64 [R1+0xf18], R10 ;  /* 0x000f180a01007387 */ /* 0x0001e60000100a00 */
[----:B0-----:R-:W2:Y:S01]  /*29430*/  LDL.LU.64 R10, [R1+0x2988] ;  /* 0x00298800010a7983 */ /* 0x001ea20000300a00 */
[----:B------:R-:W-:Y:S02]  /*29440*/  IMAD.MOV.U32 R19, RZ, RZ, R12 ;  /* 0x000000ffff137224 */ /* 0x000fe400078e000c */
[----:B------:R-:W3:Y:S02]  /*29450*/  LDL.LU.64 R8, [R1+0x2980] ;  /* 0x0029800001087983 */ /* 0x000ee40000300a00 */
[----:B------:R0:W-:Y:S02]  /*29460*/  STL.64 [R1+0x2950], R14 ;  /* 0x0029500e01007387 */ /* 0x0001e40000100a00 */
[----:B------:R-:W-:-:S02]  /*29470*/  IMAD.MOV.U32 R12, RZ, RZ, R7 ;  /* 0x000000ffff0c7224 */ /* 0x000fc400078e0007 */
[----:B------:R-:W-:Y:S01]  /*29480*/  IMAD.MOV.U32 R18, RZ, RZ, R13 ;  /* 0x000000ffff127224 */ /* 0x000fe200078e000d */
[----:B------:R-:W4:Y:S01]  /*29490*/  LDL.LU R7, [R1+0x2978] ;  /* 0x0029780001077983 */ /* 0x000f220000300800 */
[----:B------:R-:W3:Y:S03]  /*294a0*/  LDL.LU R13, [R1+0xfb4] ;  /* 0x000fb400010d7983 */ /* 0x000ee60000300800 */
[----:B0-----:R-:W3:Y:S01]  /*294b0*/  LDL.LU R14, [R1+0xfb8] ;  /* 0x000fb800010e7983 */ /* 0x001ee20000300800 */
[----:B------:R-:W3:Y:S01]  /*294c0*/  LDL.LU R15, [R1+0xfbc] ;  /* 0x000fbc00010f7983 */ /* 0x000ee20000300800 */
[C---:B--2---:R-:W-:Y:S11]  /*294d0*/  HMMA.16816.F32.BF16 R24, R20.reuse, R10, R24 ;  /* 0x0000000a1418723c */ /* 0x044ff60000041818 */
[----:B------:R-:W-:Y:S11]  /*294e0*/  @!UPT UIADD3 URZ, URZ, URZ, URZ ;  /* 0x0000003f3f3ff290 */ /* 0x000ff6000fffe03f */
[----:B------:R-:W-:Y:S01]  /*294f0*/  @!UPT UIADD3 URZ, URZ, URZ, URZ ;  /* 0x0000003f3f3ff290 */ /* 0x000fe2000fffe03f */
[----:B------:R-:W-:Y:S01]  /*29500*/  STL.64 [R1+0xf00], R24 ;  /* 0x000f001801007387 */ /* 0x000fe20000100a00 */
[----:B------:R0:W-:Y:S03]  /*29510*/  STL.64 [R1+0xf08], R26 ;  /* 0x000f081a01007387 */ /* 0x0001e60000100a00 */
[----:B0-----:R-:W4:Y:S01]  /*29520*/  LDL.LU.64 R26, [R1+0x2970] ;  /* 0x00297000011a7983 */ /* 0x001f220000300a00 */
[----:B------:R-:W4:Y:S02]  /*29530*/  LDL.LU.64 R24, [R1+0x2968] ;  /* 0x0029680001187983 */ /* 0x000f240000300a00 */
[----:B----4-:R-:W-:Y:S01]  /*29540*/  HMMA.16816.F32.BF16 R20, R20, R6, R24 ;  /* 0x000000061414723c */ /* 0x010fe20000041818 */
[----:B------:R-:W2:Y:S01]  /*29550*/  LDL.LU.64 R26, [R1+0x2960] ;  /* 0x00296000011a7983 */ /* 0x000ea20000300a00 */
[----:B------:R-:W2:Y:S11]  /*29560*/  LDL.LU.64 R24, [R1+0x2958] ;  /* 0x0029580001187983 */ /* 0x000eb60000300a00 */
[----:B------:R-:W-:Y:S10]  /*29570*/  @!UPT UIADD3 URZ, URZ, URZ, URZ ;  /* 0x0000003f3f3ff290 */ /* 0x000ff4000fffe03f */
[----:B------:R-:W-:Y:S01]  /*29580*/  STL.64 [R1+0x8f0], R20 ;  /* 0x0008f01401007387 */ /* 0x000fe20000100a00 */
[----:B------:R3:W-:Y:S02]  /*29590*/  STL.64 [R1+0x8f8], R22 ;  /* 0x0008f81601007387 */ /* 0x0007e40000100a00 */
[----:B------:R-:W-:Y:S02]  /*295a0*/  STL.64 [R1+0x2810], R6 ;  /* 0x0028100601007387 */ /* 0x000fe40000100a00 */
[----:B---3--:R-:W-:Y:S01]  /*295b0*/  IMAD.MOV.U32 R23, RZ, RZ, R8 ;  /* 0x000000ffff177224 */ /* 0x008fe200078e0008 */
[C---:B--2---:R-:W-:Y:S01]  /*295c0*/  HMMA.16816.F32.BF16 R16, R24.reuse, R18, R12 ;  /* 0x000000121810723c */ /* 0x044fe2000004180c */
[----:B------:R-:W2:Y:S11]  /*295d0*/  LDL.LU.64 R14, [R1+0x2950] ;  /* 0x00295000010e7983 */ /* 0x000eb60000300a00 */
[----:B------:R-:W-:Y:S11]  /*295e0*/  @!UPT UIADD3 URZ, URZ, URZ, URZ ;  /* 0x0000003f3f3ff290 */ /* 0x000ff6000fffe03f */
[----:B------:R-:W-:Y:S01]  /*295f0*/  STL.64 [R1+0xfb0], R16 ;  /* 0x000fb01001007387 */ /* 0x000fe20000100a00 */
[----:B------:R-:W-:Y:S02]  /*29600*/  IMAD.MOV.U32 R12, RZ, RZ, R18 ;  /* 0x000000ffff0c7224 */ /* 0x000fe400078e0012 */
[----:B------:R0:W-:Y:S02]  /*29610*/  STL.64 [R1+0xfb8], R18 ;  /* 0x000fb81201007387 */ /* 0x0001e40000100a00 */
[----:B------:R-:W-:Y:S01]  /*29620*/  IMAD.MOV.U32 R8, RZ, RZ, R16 ;  /* 0x000000ffff087224 */ /* 0x000fe200078e0010 */
[----:B0-----:R-:W3:Y:S01]  /*29630*/  LDL.LU.64 R18, [R1+0x2948] ;  /* 0x0029480001127983 */ /* 0x001ee20000300a00 */
[----:B------:R-:W3:Y:S02]  /*29640*/  LDL.LU.64 R16, [R1+0x2940] ;  /* 0x0029400001107983 */ /* 0x000ee40000300a00 */
[----:B------:R-:W-:Y:S02]  /*29650*/  IMAD.MOV.U32 R22, RZ, RZ, R9 ;  /* 0x000000ffff167224 */ /* 0x000fe400078e0009 */
[----:B------:R-:W-:Y:S01]  /*29660*/  STL [R1+0x17bc], R8 ;  /* 0x0017bc0801007387 */ /* 0x000fe20000100800 */
[----:B------:R-:W-:Y:S04]  /*29670*/  STL [R1+0x17b8], R12 ;  /* 0x0017b80c01007387 */ /* 0x000fe80000100800 */
[----:B---3--:R-:W-:Y:S01]  /*29680*/  HMMA.16816.F32.BF16 R20, R24, R22, R16 ;  /* 0x000000161814723c */ /* 0x008fe20000041810 */
[----:B------:R-:W3:Y:S06]  /*29690*/  LDL.LU.64 R16, [R1+0x2938] ;  /* 0x0029380001107983 */ /* 0x000eec0000300a00 */
[----:B------:R-:W-:-:S02]  /*296a0*/  IMAD.MOV.U32 R18, RZ, RZ, R29 ;  /* 0x000000ffff127224 */ /* 0x000fc400078e001d */
[----:B------:R-:W-:Y:S11]  /*296b0*/  IMAD.MOV.U32 R19, RZ, RZ, R0 ;  /* 0x000000ffff137224 */ /* 0x000ff600078e0000 */
[----:B------:R-:W-:Y:S03]  /*296c0*/  @!UPT UIADD3 URZ, URZ, URZ, URZ ;  /* 0x0000003f3f3ff290 */ /* 0x000fe6000fffe03f */
[----:B------:R-:W-:Y:S01]  /*296d0*/  STL.64 [R1+0xce0], R20 ;  /* 0x000ce01401007387 */ /* 0x000fe20000100a00 */
[----:B------:R-:W-:Y:S02]  /*296e0*/  STL.64 [R1+0xce8], R22 ;  /* 0x000ce81601007387 */ /* 0x000fe40000100a00 */
[----:B------:R-:W4:Y:S02]  /*296f0*/  LDL.LU R29, [R1+0x2934] ;  /* 0x00293400011d7983 */ /* 0x000f240000300800 */
[----:B------:R-:W2:Y:S01]  /*29700*/  LDL.LU R0, [R1+0x2930] ;  /* 0x0029300001007983 */ /* 0x000ea20000300800 */
[----:B------:R0:W-:Y:S01]  /*29710*/  STL.64 [R1+0x2848], R18 ;  /* 0x0028481201007387 */ /* 0x0001e20000100a00 */
[----:B------:R-:W-:Y:S02]  /*29720*/  IMAD.MOV.U32 R9, RZ, RZ, R20 ;  /* 0x000000ffff097224 */ /* 0x000fe400078e0014 */
[----:B0-----:R-:W-:Y:S02]  /*29730*/  IMAD.MOV.U32 R18, RZ, RZ, R3 ;  /* 0x000000ffff127224 */ /* 0x001fe400078e0003 */
[----:B------:R-:W-:Y:S01]  /*29740*/  IMAD.MOV.U32 R19, RZ, RZ, R2 ;  /* 0x000000ffff137224 */ /* 0x000fe200078e0002 */
[----:B------:R-:W2:Y:S01]  /*29750*/  LDL.LU R3, [R1+0x292c] ;  /* 0x00292c0001037983 */ /* 0x000ea20000300800 */
[----:B------:R-:W2:Y:S03]  /*29760*/  LDL.LU R2, [R1+0x2928] ;  /* 0x0029280001027983 */ /* 0x000ea60000300800 */
[----:B------:R-:W-:Y:S01]  /*29770*/  STL.64 [R1+0x2860], R18 ;  /* 0x0028601201007387 */ /* 0x000fe20000100a00 */
[----:B------:R0:W-:Y:S02]  /*29780*/  STL [R1+0x17c4], R9 ;  /* 0x0017c40901007387 */ /* 0x0001e40000100800 */
[----:B------:R1:W-:Y:S02]  /*29790*/  STL.64 [R1+0x2818], R10 ;  /* 0x0028180a01007387 */ /* 0x0003e40000100a00 */
[----:B------:R-:W2:Y:S01]  /*297a0*/  LDL.LU R8, [R1+0x820] ;  /* 0x0008200001087983 */ /* 0x000ea20000300800 */
[----:B0-----:R-:W2:Y:S01]  /*297b0*/  LDL.LU R9, [R1+0x824] ;  /* 0x0008240001097983 */ /* 0x001ea20000300800 */
[----:B-1----:R-:W2:Y:S02]  /*297c0*/  LDL.LU R10, [R1+0x828] ;  /* 0x00082800010a7983 */ /* 0x002ea40000300800 */
[----:B------:R-:W2:Y:S02]  /*297d0*/  LDL.LU R11, [R1+0x82c] ;  /* 0x00082c00010b7983 */ /* 0x000ea40000300800 */
[----:B------:R-:W-:-:S02]  /*297e0*/  IMAD.MOV.U32 R19, RZ, RZ, R4 ;  /* 0x000000ffff137224 */ /* 0x000fc400078e0004 */
[----:B---3--:R-:W-:Y:S02]  /*297f0*/  IMAD.MOV.U32 R18, RZ, RZ, R17 ;  /* 0x000000ffff127224 */ /* 0x008fe400078e0011 */
[----:B------:R-:W3:Y:S01]  /*29800*/  LDL.LU R17, [R1+0x2924] ;  /* 0x0029240001117983 */ /* 0x000ee20000300800 */
[----:B------:R-:W3:Y:S02]  /*29810*/  LDL.LU R4, [R1+0x2920] ;  /* 0x0029200001047983 */ /* 0x000ee40000300800 */
[----:B------:R-:W-:Y:S01]  /*29820*/  STL.64 [R1+0x2878], R18 ;  /* 0x0028781201007387 */ /* 0x000fe20000100a00 */
[----:B--2---:R-:W-:Y:S01]  /*29830*/  STL.64 [R1+0x2828], R10 ;  /* 0x0028280a01007387 */ /* 0x004fe20000100a00 */
[----:B------:R0:W-:Y:S03]  /*29840*/  STL.64 [R1+0x2820], R8 ;  /* 0x0028200801007387 */ /* 0x0001e60000100a00 */
[----:B0-----:R-:W2:Y:S01]  /*29850*/  LDL.LU R8, [R1+0x830] ;  /* 0x0008300001087983 */ /* 0x001ea20000300800 */
[----:B------:R-:W2:Y:S02]  /*29860*/  LDL.LU R9, [R1+0x834] ;  /* 0x0008340001097983 */ /* 0x000ea40000300800 */
[----:B------:R-:W2:Y:S02]  /*29870*/  LDL.LU R10, [R1+0x838] ;  /* 0x00083800010a7983 */ /* 0x000ea40000300800 */
[----:B------:R-:W2:Y:S02]  /*29880*/  LDL.LU R11, [R1+0x83c] ;  /* 0x00083c00010b7983 */ /* 0x000ea40000300800 */
[----:B------:R-:W-:-:S02]  /*29890*/  IMAD.MOV.U32 R18, RZ, RZ, R5 ;  /* 0x000000ffff127224 */ /* 0x000fc400078e0005 */
[----:B------:R-:W-:Y:S01]  /*298a0*/  IMAD.MOV.U32 R19, RZ, RZ, R28 ;  /* 0x000000ffff137224 */ /* 0x000fe200078e001c */
[----:B------:R-:W3:Y:S01]  /*298b0*/  LDL.LU R5, [R1+0x291c] ;  /* 0x00291c0001057983 */ /* 0x000ee20000300800 */
[----:B------:R-:W3:Y:S03]  /*298c0*/  LDL.LU R28, [R1+0x2918] ;  /* 0x00291800011c7983 */ /* 0x000ee60000300800 */
[----:B------:R-:W-:Y:S04]  /*298d0*/  STL.64 [R1+0x2890], R18 ;  /* 0x0028901201007387 */ /* 0x000fe80000100a00 */
[----:B--2---:R-:W-:Y:S01]  /*298e0*/  STL.64 [R1+0x2840], R10 ;  /* 0x0028400a01007387 */ /* 0x004fe20000100a00 */
[----:B------:R0:W-:Y:S03]  /*298f0*/  STL.64 [R1+0x2838], R8 ;  /* 0x0028380801007387 */ /* 0x0001e60000100a00 */
[----:B0-----:R-:W2:Y:S01]  /*29900*/  LDL.LU R8, [R1+0x840] ;  /* 0x0008400001087983 */ /* 0x001ea20000300800 */
[----:B------:R-:W2:Y:S02]  /*29910*/  LDL.LU R9, [R1+0x844] ;  /* 0x0008440001097983 */ /* 0x000ea40000300800 */
[----:B------:R-:W2:Y:S02]  /*29920*/  LDL.LU R10, [R1+0x848] ;  /* 0x00084800010a7983 */ /* 0x000ea40000300800 */
[----:B------:R-:W2:Y:S02]  /*29930*/  LDL.LU R11, [R1+0x84c] ;  /* 0x00084c00010b7983 */ /* 0x000ea40000300800 */
[----:B----4-:R-:W-:-:S02]  /*29940*/  IMAD.MOV.U32 R18, RZ, RZ, R29 ;  /* 0x000000ffff127224 */ /* 0x010fc400078e001d */
[----:B------:R-:W-:Y:S01]  /*29950*/  IMAD.MOV.U32 R19, RZ, RZ, R16 ;  /* 0x000000ffff137224 */ /* 0x000fe200078e0010 */
[----:B------:R-:W4:Y:S01]  /*29960*/  LDL.LU R29, [R1+0x2914] ;  /* 0x00291400011d7983 */ /* 0x000f220000300800 */
[----:B------:R-:W4:Y:S03]  /*29970*/  LDL.LU R16, [R1+0x2910] ;  /* 0x0029100001107983 */ /* 0x000f260000300800 */
[----:B------:R-:W-:Y:S01]  /*29980*/  STL.64 [R1+0x28a8], R18 ;  /* 0x0028a81201007387 */ /* 0x000fe20000100a00 */
[----:B------:R-:W-:Y:S02]  /*29990*/  IMAD.MOV.U32 R13, RZ, RZ, R22 ;  /* 0x000000ffff0d7224 */ /* 0x000fe400078e0016 */
[----:B---3--:R-:W-:Y:S02]  /*299a0*/  IMAD.MOV.U32 R22, RZ, RZ, R17 ;  /* 0x000000ffff167224 */ /* 0x008fe400078e0011 */
[----:B------:R-:W-:Y:S01]  /*299b0*/  IMAD.MOV.U32 R23, RZ, RZ, R2 ;  /* 0x000000ffff177224 */ /* 0x000fe200078e0002 */
[----:B--2---:R-:W-:Y:S01]  /*299c0*/  STL.64 [R1+0x2858], R10 ;  /* 0x0028580a01007387 */ /* 0x004fe20000100a00 */
[----:B------:R0:W-:Y:S03]  /*299d0*/  STL.64 [R1+0x2850], R8 ;  /* 0x0028500801007387 */ /* 0x0001e60000100a00 */
[----:B0-----:R-:W2:Y:S01]  /*299e0*/  LDL.LU R8, [R1+0x850] ;  /* 0x0008500001087983 */ /* 0x001ea20000300800 */
[----:B------:R-:W2:Y:S02]  /*299f0*/  LDL.LU R9, [R1+0x854] ;  /* 0x0008540001097983 */ /* 0x000ea40000300800 */
[----:B------:R-:W3:Y:S02]  /*29a00*/  LDL.LU R10, [R1+0x858] ;  /* 0x00085800010a7983 */ /* 0x000ee40000300800 */
[----:B------:R-:W3:Y:S01]  /*29a10*/  LDL.LU R11, [R1+0x85c] ;  /* 0x00085c00010b7983 */ /* 0x000ee20000300800 */
[----:B------:R-:W2:Y:S01]  /*29a20*/  LDL.LU R17, [R1+0x290c] ;  /* 0x00290c0001117983 */ /* 0x000ea20000300800 */
[----:B------:R-:W2:Y:S02]  /*29a30*/  LDL.LU R2, [R1+0x2908] ;  /* 0x0029080001027983 */ /* 0x000ea40000300800 */
[----:B------:R0:W-:Y:S02]  /*29a40*/  STL.64 [R1+0x28c0], R22 ;  /* 0x0028c01601007387 */ /* 0x0001e40000100a00 */
[----:B0-----:R-:W-:-:S02]  /*29a50*/  IMAD.MOV.U32 R22, RZ, RZ, R5 ;  /* 0x000000ffff167224 */ /* 0x001fc400078e0005 */
[----:B------:R-:W-:-:S05]  /*29a60*/  IMAD.MOV.U32 R23, RZ, RZ, R4 ;  /* 0x000000ffff177224 */ /* 0x000fca00078e0004 */
[----:B------:R4:W-:Y:S01]  /*29a70*/  STL.64 [R1+0x28d8], R22 ;  /* 0x0028d81601007387 */ /* 0x0009e20000100a00 */
[----:B------:R-:W2:Y:S02]  /*29a80*/  LDL.LU R4, [R1+0x8a0] ;  /* 0x0008a00001047983 */ /* 0x000ea40000300800 */
[----:B------:R-:W2:Y:S02]  /*29a90*/  LDL.LU R5, [R1+0x8a4] ;  /* 0x0008a40001057983 */ /* 0x000ea40000300800 */
[----:B------:R-:W2:Y:S01]  /*29aa0*/  LDL.LU R6, [R1+0x8a8] ;  /* 0x0008a80001067983 */ /* 0x000ea20000300800 */
[----:B------:R-:W2:Y:S01]  /*29ab0*/  LDL.LU R7, [R1+0x8ac] ;  /* 0x0008ac0001077983 */ /* 0x000ea20000300800 */
[----:B----4-:R-:W-:Y:S02]  /*29ac0*/  IMAD.MOV.U32 R22, RZ, RZ, R29 ;  /* 0x000000ffff167224 */ /* 0x010fe400078e001d */
[----:B------:R-:W-:-:S05]  /*29ad0*/  IMAD.MOV.U32 R23, RZ, RZ, R28 ;  /* 0x000000ffff177224 */ /* 0x000fca00078e001c */
[----:B------:R-:W-:Y:S04]  /*29ae0*/  STL.64 [R1+0x28f0], R22 ;  /* 0x0028f01601007387 */ /* 0x000fe80000100a00 */
[----:B--2---:R-:W-:Y:S01]  /*29af0*/  STL.64 [R1+0x28d0], R6 ;  /* 0x0028d00601007387 */ /* 0x004fe20000100a00 */
[----:B------:R0:W-:Y:S03]  /*29b00*/  STL.64 [R1+0x28c8], R4 ;  /* 0x0028c80401007387 */ /* 0x0001e60000100a00 */
[----:B0-----:R-:W2:Y:S01]  /*29b10*/  LDL.LU R4, [R1+0x8b0] ;  /* 0x0008b00001047983 */ /* 0x001ea20000300800 */
[----:B------:R-:W2:Y:S02]  /*29b20*/  LDL.LU R5, [R1+0x8b4] ;  /* 0x0008b40001057983 */ /* 0x000ea40000300800 */
[----:B------:R-:W4:Y:S02]  /*29b30*/  LDL.LU R6, [R1+0x8b8] ;  /* 0x0008b80001067983 */ /* 0x000f240000300800 */
[----:B------:R-:W4:Y:S02]  /*29b40*/  LDL.LU R7, [R1+0x8bc] ;  /* 0x0008bc0001077983 */ /* 0x000f240000300800 */
[----:B----4-:R-:W-:Y:S01]  /*29b50*/  STL.64 [R1+0x28e8], R6 ;  /* 0x0028e80601007387 */ /* 0x010fe20000100a00 */
[----:B--2---:R0:W-:Y:S03]  /*29b60*/  STL.64 [R1+0x28e0], R4 ;  /* 0x0028e00401007387 */ /* 0x0041e60000100a00 */
        /* <DEDUP_REMOVED lines=8> */
[----:B------:R-:W2:Y:S02]  /*29bf0*/  LDL.LU R6, [R1+0xcd8] ;  /* 0x000cd80001067983 */ /* 0x000ea40000300800 */
[----:B------:R-:W2:Y:S01]  /*29c00*/  LDL.LU R7, [R1+0xcdc] ;  /* 0x000cdc0001077983 */ /* 0x000ea20000300800 */
[----:B---3--:R-:W-:Y:S01]  /*29c10*/  STL.64 [R1+0x2870], R10 ;  /* 0x0028700a01007387 */ /* 0x008fe20000100a00 */
[----:B------:R0:W-:Y:S03]  /*29c20*/  STL.64 [R1+0x2868], R8 ;  /* 0x0028680801007387 */ /* 0x0001e60000100a00 */
[----:B0-----:R-:W3:Y:S01]  /*29c30*/  LDL.LU R8, [R1+0x860] ;  /* 0x0008600001087983 */ /* 0x001ee20000300800 */
[----:B------:R-:W3:Y:S02]  /*29c40*/  LDL.LU R9, [R1+0x864] ;  /* 0x0008640001097983 */ /* 0x000ee40000300800 */
[----:B------:R-:W4:Y:S02]  /*29c50*/  LDL.LU R10, [R1+0x868] ;  /* 0x00086800010a7983 */ /* 0x000f240000300800 */
[----:B------:R-:W4:Y:S02]  /*29c60*/  LDL.LU R11, [R1+0x86c] ;  /* 0x00086c00010b7983 */ /* 0x000f240000300800 */
[----:B----4-:R-:W-:Y:S01]  /*29c70*/  STL.64 [R1+0x2888], R10 ;  /* 0x0028880a01007387 */ /* 0x010fe20000100a00 */
[----:B---3--:R0:W-:Y:S03]  /*29c80*/  STL.64 [R1+0x2880], R8 ;  /* 0x0028800801007387 */ /* 0x0081e60000100a00 */
[----:B0-----:R-:W3:Y:S01]  /*29c90*/  LDL.LU R8, [R1+0x870] ;  /* 0x0008700001087983 */ /* 0x001ee20000300800 */
[----:B------:R-:W3:Y:S02]  /*29ca0*/  LDL.LU R9, [R1+0x874] ;  /* 0x0008740001097983 */ /* 0x000ee40000300800 */
[----:B------:R-:W4:Y:S02]  /*29cb0*/  LDL.LU R10, [R1+0x878] ;  /* 0x00087800010a7983 */ /* 0x000f240000300800 */
[----:B------:R-:W4:Y:S02]  /*29cc0*/  LDL.LU R11, [R1+0x87c] ;  /* 0x00087c00010b7983 */ /* 0x000f240000300800 */
[----:B------:R-:W-:-:S02]  /*29cd0*/  IMAD.MOV.U32 R22, RZ, RZ, R17 ;  /* 0x000000ffff167224 */ /* 0x000fc400078e0011 */
[----:B------:R-:W-:-:S07]  /*29ce0*/  IMAD.MOV.U32 R23, RZ, RZ, R16 ;  /* 0x000000ffff177224 */ /* 0x000fce00078e0010 */
[C---:B--2---:R-:W-:Y:S01]  /*29cf0*/  HMMA.16816.F32.BF16 R20, R24.reuse, R22, R4 ;  /* 0x000000161814723c */ /* 0x044fe20000041804 */
[----:B----4-:R-:W-:Y:S01]  /*29d00*/  STL.64 [R1+0x28a0], R10 ;  /* 0x0028a00a01007387 */ /* 0x010fe20000100a00 */
[----:B---3--:R0:W-:Y:S03]  /*29d10*/  STL.64 [R1+0x2898], R8 ;  /* 0x0028980801007387 */ /* 0x0081e60000100a00 */
[----:B0-----:R-:W2:Y:S01]  /*29d20*/  LDL.LU R8, [R1+0x880] ;  /* 0x0008800001087983 */ /* 0x001ea20000300800 */
[----:B------:R-:W2:Y:S02]  /*29d30*/  LDL.LU R9, [R1+0x884] ;  /* 0x0008840001097983 */ /* 0x000ea40000300800 */
[----:B------:R-:W3:Y:S02]  /*29d40*/  LDL.LU R10, [R1+0x888] ;  /* 0x00088800010a7983 */ /* 0x000ee40000300800 */
[----:B------:R-:W3:Y:S02]  /*29d50*/  LDL.LU R11, [R1+0x88c] ;  /* 0x00088c00010b7983 */ /* 0x000ee40000300800 */
[----:B---3--:R-:W-:Y:S01]  /*29d60*/  STL.64 [R1+0x28b8], R10 ;  /* 0x0028b80a01007387 */ /* 0x008fe20000100a00 */
[----:B--2---:R0:W-:Y:S03]  /*29d70*/  STL.64 [R1+0x28b0], R8 ;  /* 0x0028b00801007387 */ /* 0x0041e60000100a00 */
[----:B0-----:R-:W2:Y:S01]  /*29d80*/  LDL.LU R8, [R1+0x890] ;  /* 0x0008900001087983 */ /* 0x001ea20000300800 */
[----:B------:R-:W2:Y:S02]  /*29d90*/  LDL.LU R9, [R1+0x894] ;  /* 0x0008940001097983 */ /* 0x000ea40000300800 */
[----:B------:R-:W2:Y:S02]  /*29da0*/  LDL.LU R10, [R1+0x898] ;  /* 0x00089800010a7983 */ /* 0x000ea40000300800 */
[----:B------:R-:W2:Y:S01]  /*29db0*/  LDL.LU R11, [R1+0x89c] ;  /* 0x00089c00010b7983 */ /* 0x000ea20000300800 */
[----:B------:R-:W-:Y:S01]  /*29dc0*/  STL [R1+0x17c0], R13 ;  /* 0x0017c00d01007387 */ /* 0x000fe20000100800 */
[----:B------:R-:W3:Y:S02]  /*29dd0*/  LDL.LU.64 R6, [R1+0x2900] ;  /* 0x0029000001067983 */ /* 0x000ee40000300a00 */
[----:B------:R-:W3:Y:S02]  /*29de0*/  LDL.LU.64 R4, [R1+0x28f8] ;  /* 0x0028f80001047983 */ /* 0x000ee40000300a00 */
[----:B------:R-:W-:Y:S01]  /*29df0*/  STL.64 [R1+0xcd0], R20 ;  /* 0x000cd01401007387 */ /* 0x000fe20000100a00 */
[----:B------:R0:W-:Y:S04]  /*29e00*/  STL.64 [R1+0xcd8], R22 ;  /* 0x000cd81601007387 */ /* 0x0001e80000100a00 */
[----:B0-----:R-:W3:Y:S02]  /*29e10*/  LDL.LU.64 R22, [R1+0x28f0] ;  /* 0x0028f00001167983 */ /* 0x001ee40000300a00 */
[C---:B---3--:R-:W-:Y:S02]  /*29e20*/  HMMA.16816.F32.BF16 R20, R24.reuse, R22, R4 ;  /* 0x000000161814723c */ /* 0x048fe40000041804 */
[----:B------:R-:W3:Y:S01]  /*29e30*/  LDL.LU.64 R6, [R1+0x28e8] ;  /* 0x0028e80001067983 */ /* 0x000ee20000300a00 */
[----:B------:R-:W3:Y:S11]  /*29e40*/  LDL.LU.64 R4, [R1+0x28e0] ;  /* 0x0028e00001047983 */ /* 0x000ef60000300a00 */
[----:B------:R-:W-:Y:S09]  /*29e50*/  @!UPT UIADD3 URZ, URZ, URZ, URZ ;  /* 0x0000003f3f3ff290 */ /* 0x000ff2000fffe03f */
[----:B------:R-:W-:Y:S01]  /*29e60*/  STL.64 [R1+0xcc0], R20 ;  /* 0x000cc01401007387 */ /* 0x000fe20000100a00 */
[----:B------:R0:W-:Y:S03]  /*29e70*/  STL.64 [R1+0xcc8], R22 ;  /* 0x000cc81601007387 */ /* 0x0001e60000100a00 */
[----:B0-----:R-:W3:Y:S02]  /*29e80*/  LDL.LU.64 R22, [R1+0x28d8] ;  /* 0x0028d80001167983 */ /* 0x001ee40000300a00 */
[----:B---3--:R-:W-:Y:S02]  /*29e90*/  HMMA.16816.F32.BF16 R20, R24, R22, R4 ;  /* 0x000000161814723c */ /* 0x008fe40000041804 */
[----:B------:R-:W3:Y:S01]  /*29ea0*/  LDL.LU.64 R6, [R1+0x28d0] ;  /* 0x0028d00001067983 */ /* 0x000ee20000300a00 */
[----:B------:R-:W3:Y:S11]  /*29eb0*/  LDL.LU.64 R4, [R1+0x28c8] ;  /* 0x0028c80001047983 */ /* 0x000ef60000300a00 */
[----:B------:R-:W-:Y:S09]  /*29ec0*/  @!UPT UIADD3 URZ, URZ, URZ, URZ ;  /* 0x0000003f3f3ff290 */ /* 0x000ff2000fffe03f */
[----:B------:R-:W-:Y:S01]  /*29ed0*/  STL.64 [R1+0x8b0], R20 ;  /* 0x0008b01401007387 */ /* 0x000fe20000100a00 */
[----:B------:R0:W-:Y:S03]  /*29ee0*/  STL.64 [R1+0x8b8], R22 ;  /* 0x0008b81601007387 */ /* 0x0001e60000100a00 */
[----:B0-----:R-:W3:Y:S01]  /*29ef0*/  LDL.LU.64 R22, [R1+0x28c0] ;  /* 0x0028c00001167983 */ /* 0x001ee20000300a00 */
[----:B------:R-:W-:Y:S02]  /*29f00*/  IMAD.MOV.U32 R18, RZ, RZ, R3 ;  /* 0x000000ffff127224 */ /* 0x000fe400078e0003 */
[----:B------:R-:W-:-:S07]  /*29f10*/  IMAD.MOV.U32 R19, RZ, RZ, R0 ;  /* 0x000000ffff137224 */ /* 0x000fce00078e0000 */
[C---:B--2---:R-:W-:Y:S08]  /*29f20*/  HMMA.16816.F32.BF16 R16, R24.reuse, R18, R8 ;  /* 0x000000121810723c */ /* 0x044ff00000041808 */
[C---:B---3--:R-:W-:Y:S01]  /*29f30*/  HMMA.16816.F32.BF16 R20, R24.reuse, R22, R4 ;  /* 0x000000161814723c */ /* 0x048fe20000041804 */
[----:B------:R-:W2:Y:S11]  /*29f40*/  LDL.LU R4, [R1+0x810] ;  /* 0x0008100001047983 */ /* 0x000eb60000300800 */
[----:B------:R-:W-:Y:S11]  /*29f50*/  @!UPT UIADD3 URZ, URZ, URZ, URZ ;  /* 0x0000003f3f3ff290 */ /* 0x000ff6000fffe03f */
[----:B------:R0:W-:Y:S01]  /*29f60*/  STL.64 [R1+0x8a0], R20 ;  /* 0x0008a01401007387 */ /* 0x0001e20000100a00 */
[----:B------:R1:W-:Y:S02]  /*29f70*/  STL.64 [R1+0x8a8], R22 ;  /* 0x0008a81601007387 */ /* 0x0003e40000100a00 */
[----:B------:R-:W2:Y:S02]  /*29f80*/  LDL.LU R5, [R1+0x814] ;  /* 0x0008140001057983 */ /* 0x000ea40000300800 */
[----:B------:R-:W2:Y:S01]  /*29f90*/  LDL.LU R6, [R1+0x818] ;  /* 0x0008180001067983 */ /* 0x000ea20000300800 */
[----:B------:R-:W2:Y:S04]  /*29fa0*/  LDL.LU R7, [R1+0x81c] ;  /* 0x00081c0001077983 */ /* 0x000ea80000300800 */
[----:B0-----:R-:W3:Y:S01]  /*29fb0*/  LDL.LU R20, [R1+0x130] ;  /* 0x0001300001147983 */ /* 0x001ee20000300800 */
[----:B------:R-:W3:Y:S02]  /*29fc0*/  LDL.LU R21, [R1+0x134] ;  /* 0x0001340001157983 */ /* 0x000ee40000300800 */
[----:B-1----:R-:W3:Y:S02]  /*29fd0*/  LDL.LU R22, [R1+0x138] ;  /* 0x0001380001167983 */ /* 0x002ee40000300800 */
[----:B------:R-:W3:Y:S01]  /*29fe0*/  LDL.LU R23, [R1+0x13c] ;  /* 0x00013c0001177983 */ /* 0x000ee20000300800 */
[----:B------:R-:W4:Y:S01]  /*29ff0*/  LDL.LU.64 R10, [R1+0x28b8] ;  /* 0x0028b800010a7983 */ /* 0x000f220000300a00 */
[----:B------:R-:W4:Y:S02]  /*2a000*/  LDL.LU.64 R8, [R1+0x28b0] ;  /* 0x0028b00001087983 */ /* 0x000f240000300a00 */
[----:B------:R-:W-:Y:S02]  /*2a010*/  STL.64 [R1+0x890], R16 ;  /* 0x0008901001007387 */ /* 0x000fe40000100a00 */
[----:B------:R0:W-:Y:S02]  /*2a020*/  STL.64 [R1+0x898], R18 ;  /* 0x0008981201007387 */ /* 0x0001e40000100a00 */
[----:B0-----:R-:W4:Y:S02]  /*2a030*/  LDL.LU.64 R18, [R1+0x28a8] ;  /* 0x0028a80001127983 */ /* 0x001f240000300a00 */
[C---:B----4-:R-:W-:Y:S02]  /*2a040*/  HMMA.16816.F32.BF16 R16, R24.reuse, R18, R8 ;  /* 0x000000121810723c */ /* 0x050fe40000041808 */
[----:B------:R-:W4:Y:S01]  /*2a050*/  LDL.LU.64 R10, [R1+0x28a0] ;  /* 0x0028a000010a7983 */ /* 0x000f220000300a00 */
[----:B------:R-:W4:Y:S11]  /*2a060*/  LDL.LU.64 R8, [R1+0x2898] ;  /* 0x0028980001087983 */ /* 0x000f360000300a00 */
[----:B------:R-:W-:Y:S09]  /*2a070*/  @!UPT UIADD3 URZ, URZ, URZ, URZ ;  /* 0x0000003f3f3ff290 */ /* 0x000ff2000fffe03f */
[----:B------:R-:W-:Y:S01]  /*2a080*/  STL.64 [R1+0x880], R16 ;  /* 0x0008801001007387 */ /* 0x000fe20000100a00 */
[----:B------:R0:W-:Y:S03]  /*2a090*/  STL.64 [R1+0x888], R18 ;  /* 0x0008881201007387 */ /* 0x0001e60000100a00 */
        /* <DEDUP_REMOVED lines=29> */
[C---:B----4-:R-:W-:Y:S11]  /*2a270*/  HMMA.16816.F32.BF16 R8, R24.reuse, R18, R8 ;  /* 0x000000121808723c */ /* 0x050ff60000041808 */
[----:B------:R-:W-:Y:S11]  /*2a280*/  @!UPT UIADD3 URZ, URZ, URZ, URZ ;  /* 0x0000003f3f3ff290 */ /* 0x000ff6000fffe03f */
[----:B------:R-:W-:Y:S01]  /*2a290*/  @!UPT UIADD3 URZ, URZ, URZ, URZ ;  /* 0x0000003f3f3ff290 */ /* 0x000fe2000fffe03f */
[----:B------:R-:W-:Y:S01]  /*2a2a0*/  STL.64 [R1+0x830], R8 ;  /* 0x0008300801007387 */ /* 0x000fe20000100a00 */
[----:B------:R0:W-:Y:S03]  /*2a2b0*/  STL.64 [R1+0x838], R10 ;  /* 0x0008380a01007387 */ /* 0x0001e60000100a00 */
[----:B0-----:R-:W4:Y:S01]  /*2a2c0*/  LDL.LU.64 R10, [R1+0x2828] ;  /* 0x00282800010a7983 */ /* 0x001f220000300a00 */
[----:B------:R-:W4:Y:S02]  /*2a2d0*/  LDL.LU.64 R8, [R1+0x2820] ;  /* 0x0028200001087983 */ /* 0x000f240000300a00 */
[----:B------:R0:W-:Y:S02]  /*2a2e0*/  STL.64 [R1+0x2768], R18 ;  /* 0x0027681201007387 */ /* 0x0001e40000100a00 */
[----:B0-----:R-:W2:Y:S04]  /*2a2f0*/  LDL.64 R18, [R1+0x88] ;  /* 0x0000880001127983 */ /* 0x001ea80000100a00 */
[----:B--2---:R0:W-:Y:S01]  /*2a300*/  STL.64 [R1+0x27e8], R18 ;  /* 0x0027e81201007387 */ /* 0x0041e20000100a00 */
[----:B------:R-:W2:Y:S02]  /*2a310*/  LDL.LU R16, [R1+0xca0] ;  /* 0x000ca00001107983 */ /* 0x000ea40000300800 */
[----:B------:R-:W2:Y:S01]  /*2a320*/  LDL.LU R17, [R1+0xca4] ;  /* 0x000ca40001117983 */ /* 0x000ea20000300800 */
[----:B0-----:R-:W2:Y:S01]  /*2a330*/  LDL.LU R18, [R1+0xca8] ;  /* 0x000ca80001127983 */ /* 0x001ea20000300800 */
[----:B------:R-:W2:Y:S01]  /*2a340*/  LDL.LU R19, [R1+0xcac] ;  /* 0x000cac0001137983 */ /* 0x000ea20000300800 */
[C---:B----4-:R-:W-:Y:S02]  /*2a350*/  HMMA.16816.F32.BF16 R8, R24.reuse, R14, R8 ;  /* 0x0000000e1808723c */ /* 0x050fe40000041808 */
[----:B--2---:R0:W-:Y:S01]  /*2a360*/  STL.64 [R1+0x27f8], R18 ;  /* 0x0027f81201007387 */ /* 0x0041e20000100a00 */
[----:B------:R-:W-:Y:S03]  /*2a370*/  STL.64 [R1+0x27f0], R16 ;  /* 0x0027f01001007387 */ /* 0x000fe60000100a00 */
[----:B0-----:R-:W2:Y:S11]  /*2a380*/  LDL.64 R18, [R1+0xb8] ;  /* 0x0000b80001127983 */ /* 0x001eb60000100a00 */
[----:B------:R-:W-:Y:S06]  /*2a390*/  @!UPT UIADD3 URZ, URZ, URZ, URZ ;  /* 0x0000003f3f3ff290 */ /* 0x000fec000fffe03f */
[----:B------:R-:W-:Y:S02]  /*2a3a0*/  STL.64 [R1+0x820], R8 ;  /* 0x0008200801007387 */ /* 0x000fe40000100a00 */
[----:B------:R0:W-:Y:S02]  /*2a3b0*/  STL.64 [R1+0x828], R10 ;  /* 0x0008280a01007387 */ /* 0x0001e40000100a00 */
[----:B0-----:R-:W4:Y:S01]  /*2a3c0*/  LDL.LU.64 R10, [R1+0x2818] ;  /* 0x00281800010a7983 */ /* 0x001f220000300a00 */
[----:B------:R0:W-:Y:S02]  /*2a3d0*/  STL.64 [R1+0x2738], R14 ;  /* 0x0027380e01007387 */ /* 0x0001e40000100a00 */
[----:B------:R-:W2:Y:S02]  /*2a3e0*/  LDL.LU R12, [R1+0xc80] ;  /* 0x000c8000010c7983 */ /* 0x000ea40000300800 */
[----:B------:R-:W2:Y:S01]  /*2a3f0*/  LDL.LU R13, [R1+0xc84] ;  /* 0x000c8400010d7983 */ /* 0x000ea20000300800 */
[----:B0-----:R-:W2:Y:S01]  /*2a400*/  LDL.LU R14, [R1+0xc88] ;  /* 0x000c8800010e7983 */ /* 0x001ea20000300800 */
[----:B------:R-:W2:Y:S01]  /*2a410*/  LDL.LU R15, [R1+0xc8c] ;  /* 0x000c8c00010f7983 */ /* 0x000ea20000300800 */
[C---:B----4-:R-:W-:Y:S02]  /*2a420*/  HMMA.16816.F32.BF16 R4, R24.reuse, R10, R4 ;  /* 0x0000000a1804723c */ /* 0x050fe40000041804 */
[----:B--2---:R-:W-:Y:S01]  /*2a430*/  STL.64 [R1+0x2808], R14 ;  /* 0x0028080e01007387 */ /* 0x004fe20000100a00 */
[----:B------:R0:W-:Y:S03]  /*2a440*/  STL.64 [R1+0x2800], R12 ;  /* 0x0028000c01007387 */ /* 0x0001e60000100a00 */
[----:B0-----:R-:W2:Y:S01]  /*2a450*/  LDL.LU R12, [R1+0xcb0] ;  /* 0x000cb000010c7983 */ /* 0x001ea20000300800 */
[----:B------:R-:W2:Y:S02]  /*2a460*/  LDL.LU R13, [R1+0xcb4] ;  /* 0x000cb400010d7983 */ /* 0x000ea40000300800 */
[----:B------:R-:W2:Y:S02]  /*2a470*/  LDL.LU R14, [R1+0xcb8] ;  /* 0x000cb800010e7983 */ /* 0x000ea40000300800 */
[----:B------:R-:W2:Y:S11]  /*2a480*/  LDL.LU R15, [R1+0xcbc] ;  /* 0x000cbc00010f7983 */ /* 0x000eb60000300800 */
[----:B------:R-:W-:Y:S01]  /*2a490*/  @!UPT UIADD3 URZ, URZ, URZ, URZ ;  /* 0x0000003f3f3ff290 */ /* 0x000fe2000fffe03f */
[----:B------:R-:W-:Y:S01]  /*2a4a0*/  STL.64 [R1+0x810], R4 ;  /* 0x0008100401007387 */ /* 0x000fe20000100a00 */
[----:B------:R0:W-:Y:S03]  /*2a4b0*/  STL.64 [R1+0x818], R6 ;  /* 0x0008180601007387 */ /* 0x0001e60000100a00 */
[----:B0-----:R-:W3:Y:S01]  /*2a4c0*/  LDL.LU.64 R6, [R1+0x2810] ;  /* 0x0028100001067983 */ /* 0x001ee20000300a00 */
[----:B------:R-:W-:Y:S01]  /*2a4d0*/  IMAD.MOV.U32 R0, RZ, RZ, R19 ;  /* 0x000000ffff007224 */ /* 0x000fe200078e0013 */
[----:B---3--:R-:W-:Y:S02]  /*2a4e0*/  HMMA.16816.F32.BF16 R20, R24, R6, R20 ;  /* 0x000000061814723c */ /* 0x008fe40000041814 */
[----:B------:R-:W-:Y:S01]  /*2a4f0*/  STL [R1+0x2704], R6 ;  /* 0x0027040601007387 */ /* 0x000fe20000100800 */
[----:B------:R0:W-:Y:S03]  /*2a500*/  STL [R1+0x2700], R7 ;  /* 0x0027000701007387 */ /* 0x0001e60000100800 */
[----:B------:R-:W1:Y:S11]  /*2a510*/  LDSM.16.MT88.4 R24, [R2+0xa180] ;  /* 0x00a180000218783b */ /* 0x000e760000004200 */
[----:B------:R-:W-:Y:S06]  /*2a520*/  @!UPT UIADD3 URZ, URZ, URZ, URZ ;  /* 0x0000003f3f3ff290 */ /* 0x000fec000fffe03f */
[----:B------:R-:W-:Y:S01]  /*2a530*/  STL.64 [R1+0x130], R20 ;  /* 0x0001301401007387 */ /* 0x000fe20000100a00 */
[----:B------:R-:W-:Y:S02]  /*2a540*/  STL.64 [R1+0x138], R22 ;  /* 0x0001381601007387 */ /* 0x000fe40000100a00 */
[----:B------:R3:W2:Y:S04]  /*2a550*/  LDSM.16.MT88.4 R20, [R2+0xa100] ;  /* 0x00a100000214783b */ /* 0x0006a80000004200 */
[----:B0-----:R-:W4:Y:S02]  /*2a560*/  LDL.64 R6, [R1+0xa8] ;  /* 0x0000a80001067983 */ /* 0x001f240000100a00 */
[----:B---3--:R-:W-:Y:S01]  /*2a570*/  IMAD.MOV.U32 R2, RZ, RZ, R18 ;  /* 0x000000ffff027224 */ /* 0x008fe200078e0012 */
[----:B-1----:R-:W-:Y:S01]  /*2a580*/  STL.64 [R1+0x26f8], R26 ;  /* 0x0026f81a01007387 */ /* 0x002fe20000100a00 */
[----:B------:R0:W-:Y:S03]  /*2a590*/  STL.64 [R1+0x26f0], R24 ;  /* 0x0026f01801007387 */ /* 0x0001e60000100a00 */
[----:B0-----:R-:W3:Y:S01]  /*2a5a0*/  LDL.LU R24, [R1+0xc90] ;  /* 0x000c900001187983 */ /* 0x001ee20000300800 */
[----:B------:R-:W3:Y:S02]  /*2a5b0*/  LDL.LU R25, [R1+0xc94] ;  /* 0x000c940001197983 */ /* 0x000ee40000300800 */
[----:B------:R-:W3:Y:S02]  /*2a5c0*/  LDL.LU R26, [R1+0xc98] ;  /* 0x000c9800011a7983 */ /* 0x000ee40000300800 */
[----:B------:R-:W3:Y:S01]  /*2a5d0*/  LDL.LU R27, [R1+0xc9c] ;  /* 0x000c9c00011b7983 */ /* 0x000ee20000300800 */
[----:B--2---:R-:W-:Y:S11]  /*2a5e0*/  HMMA.16816.F32.BF16 R12, R20, R18, R12 ;  /* 0x00000012140c723c */ /* 0x004ff6000004180c */
[----:B------:R-:W-:Y:S11]  /*2a5f0*/  @!UPT UIADD3 URZ, URZ, URZ, URZ ;  /* 0x0000003f3f3ff290 */ /* 0x000ff6000fffe03f */
[----:B------:R-:W-:Y:S01]  /*2a600*/  @!UPT UIADD3 URZ, URZ, URZ, URZ ;  /* 0x0000003f3f3ff290 */ /* 0x000fe2000fffe03f */
[----:B------:R-:W-:Y:S01]  /*2a610*/  STL.64 [R1+0xcb0], R12 ;  /* 0x000cb00c01007387 */ /* 0x000fe20000100a00 */
[----:B------:R0:W-:Y:S03]  /*2a620*/  STL.64 [R1+0xcb8], R14 ;  /* 0x000cb80e01007387 */ /* 0x0001e60000100a00 */
[----:B0-----:R-:W2:Y:S01]  /*2a630*/  LDL.LU.64 R14, [R1+0x2808] ;  /* 0x00280800010e7983 */ /* 0x001ea20000300a00 */
[----:B------:R-:W2:Y:S02]  /*2a640*/  LDL.LU.64 R12, [R1+0x2800] ;  /* 0x00280000010c7983 */ /* 0x000ea40000300a00 */
[----:B------:R-:W2:Y:S02]  /*2a650*/  LDL.LU.64 R18, [R1+0x27f8] ;  /* 0x0027f80001127983 */ /* 0x000ea40000300a00 */
[----:B------:R-:W2:Y:S01]  /*2a660*/  LDL.LU.64 R16, [R1+0x27f0] ;  /* 0x0027f00001107983 */ /* 0x000ea20000300a00 */
[----:B------:R-:W-:Y:S01]  /*2a670*/  STL [R1+0x270c], R0 ;  /* 0x00270c0001007387 */ /* 0x000fe20000100800 */
[----:B------:R-:W-:Y:S02]  /*2a680*/  STL [R1+0x2708], R2 ;  /* 0x0027080201007387 */ /* 0x000fe40000100800 */
[----:B----4-:R-:W-:-:S02]  /*2a690*/  IMAD.MOV.U32 R5, RZ, RZ, R7 ;  /* 0x000000ffff057224 */ /* 0x010fc400078e0007 */
[----:B------:R-:W-:Y:S01]  /*2a6a0*/  IMAD.MOV.U32 R8, RZ, RZ, R6 ;  /* 0x000000ffff087224 */ /* 0x000fe200078e0006 */
[C---:B--2---:R-:W-:Y:S11]  /*2a6b0*/  HMMA.16816.F32.BF16 R16, R20.reuse, R6, R16 ;  /* 0x000000061410723c */ /* 0x044ff60000041810 */
[----:B------:R-:W-:Y:S11]  /*2a6c0*/  @!UPT UIADD3 URZ, URZ, URZ, URZ ;  /* 0x0000003f3f3ff290 */ /* 0x000ff6000fffe03f */
[----:B------:R-:W-:Y:S01]  /*2a6d0*/  @!UPT UIADD3 URZ, URZ, URZ, URZ ;  /* 0x0000003f3f3ff290 */ /* 0x000fe2000fffe03f */
[----:B------:R-:W-:Y:S01]  /*2a6e0*/  STL.64 [R1+0xca0], R16 ;  /* 0x000ca01001007387 */ /* 0x000fe20000100a00 */
[----:B------:R0:W-:Y:S03]  /*2a6f0*/  STL.64 [R1+0xca8], R18 ;  /* 0x000ca81201007387 */ /* 0x0001e60000100a00 */
[----:B0-----:R-:W2:Y:S01]  /*2a700*/  LDL.LU.64 R18, [R1+0x27e8] ;  /* 0x0027e80001127983 */ /* 0x001ea20000300a00 */
[----:B------:R-:W-:Y:S02]  /*2a710*/  STL [R1+0x2714], R5 ;  /* 0x0027140501007387 */ /* 0x000fe40000100800 */
[----:B------:R-:W3:Y:S02]  /*2a720*/  LDL.64 R6, [R1+0x98] ;  /* 0x0000980001067983 */ /* 0x000ee40000100a00 */
[----:B------:R-:W-:Y:S01]  /*2a730*/  STL [R1+0x2710], R8 ;  /* 0x0027100801007387 */ /* 0x000fe20000100800 */
[C---:B---3--:R-:W-:Y:S01]  /*2a740*/  HMMA.16816.F32.BF16 R24, R20.reuse, R6, R24 ;  /* 0x000000061418723c */ /* 0x048fe20000041818 */
[----:B------:R-:W-:Y:S11]  /*2a750*/  IMAD.MOV.U32 R9, RZ, RZ, R7 ;  /* 0x000000ffff097224 */ /* 0x000ff600078e0007 */
[----:B------:R-:W-:Y:S11]  /*2a760*/  @!UPT UIADD3 URZ, URZ, URZ, URZ ;  /* 0x0000003f3f3ff290 */ /* 0x000ff6000fffe03f */
[----:B------:R0:W-:Y:S02]  /*2a770*/  STL.64 [R1+0xc90], R24 ;  /* 0x000c901801007387 */ /* 0x0001e40000100a00 */
[----:B0-----:R-:W-:Y:S02]  /*2a780*/  IMAD.MOV.U32 R24, RZ, RZ, R6 ;  /* 0x000000ffff187224 */ /* 0x001fe400078e0006 */
[----:B--2---:R-:W-:Y:S01]  /*2a790*/  HMMA.16816.F32.BF16 R4, R20, R18, R12 ;  /* 0x000000121404723c */ /* 0x004fe2000004180c */
[----:B------:R0:W-:Y:S01]  /*2a7a0*/  STL.64 [R1+0xc98], R26 ;  /* 0x000c981a01007387 */ /* 0x0001e20000100a00 */
[----:B------:R1:W-:Y:S02]  /*2a7b0*/  STL [R1+0x271c], R9 ;  /* 0x00271c0901007387 */ /* 0x0003e40000100800 */
[----:B------:R2:W-:Y:S02]  /*2a7c0*/  STL.64 [R1+0x27a8], R10 ;  /* 0x0027a80a01007387 */ /* 0x0005e40000100a00 */
[----:B------:R-:W-:Y:S02]  /*2a7d0*/  STL [R1+0x2718], R24 ;  /* 0x0027181801007387 */ /* 0x000fe40000100800 */
[----:B------:R-:W-:-:S02]  /*2a7e0*/  IMAD.MOV.U32 R25, RZ, RZ, R19 ;  /* 0x000000ffff197224 */ /* 0x000fc400078e0013 */
[----:B0-----:R-:W-:Y:S11]  /*2a7f0*/  IMAD.MOV.U32 R26, RZ, RZ, R18 ;  /* 0x000000ffff1a7224 */ /* 0x001ff600078e0012 */
[----:B------:R-:W-:Y:S02]  /*2a800*/  @!UPT UIADD3 URZ, URZ, URZ, URZ ;  /* 0x0000003f3f3ff290 */ /* 0x000fe4000fffe03f */
[----:B------:R0:W-:Y:S01]  /*2a810*/  STL.64 [R1+0xc80], R4 ;  /* 0x000c800401007387 */ /* 0x0001e20000100a00 */
[----:B------:R3:W-:Y:S02]  /*2a820*/  STL.64 [R1+0xc88], R6 ;  /* 0x000c880601007387 */ /* 0x0007e40000100a00 */
[----:B------:R-:W4:Y:S02]  /*2a830*/  LDL.LU R12, [R1+0xbf0] ;  /* 0x000bf000010c7983 */ /* 0x000f240000300800 */
[----:B------:R-:W4:Y:S01]  /*2a840*/  LDL.LU R13, [R1+0xbf4] ;  /* 0x000bf400010d7983 */ /* 0x000f220000300800 */
[----:B------:R-:W4:Y:S01]  /*2a850*/  LDL.LU R14, [R1+0xbf8] ;  /* 0x000bf800010e7983 */ /* 0x000f220000300800 */
[----:B------:R-:W4:Y:S02]  /*2a860*/  LDL.LU R15, [R1+0xbfc] ;  /* 0x000bfc00010f7983 */ /* 0x000f240000300800 */
[----:B------:R-:W4:Y:S02]  /*2a870*/  LDL.LU R16, [R1+0xc10] ;  /* 0x000c100001107983 */ /* 0x000f240000300800 */
[----:B------:R-:W4:Y:S01]  /*2a880*/  LDL.LU R17, [R1+0xc14] ;  /* 0x000c140001117983 */ /* 0x000f220000300800 */
[----:B------:R-:W4:Y:S01]  /*2a890*/  LDL.LU R18, [R1+0xc18] ;  /* 0x000c180001127983 */ /* 0x000f220000300800 */
[----:B------:R-:W4:Y:S02]  /*2a8a0*/  LDL.LU R19, [R1+0xc1c] ;  /* 0x000c1c0001137983 */ /* 0x000f240000300800 */
[----:B------:R-:W4:Y:S02]  /*2a8b0*/  LDL.LU R8, [R1+0xc40] ;  /* 0x000c400001087983 */ /* 0x000f240000300800 */
[----:B-1----:R-:W4:Y:S01]  /*2a8c0*/  LDL.LU R9, [R1+0xc44] ;  /* 0x000c440001097983 */ /* 0x002f220000300800 */
[----:B--2---:R-:W2:Y:S01]  /*2a8d0*/  LDL.LU R10, [R1+0xc48] ;  /* 0x000c4800010a7983 */ /* 0x004ea20000300800 */
[----:B------:R-:W2:Y:S02]  /*2a8e0*/  LDL.LU R11, [R1+0xc4c] ;  /* 0x000c4c00010b7983 */ /* 0x000ea40000300800 */
[----:B0-----:R-:W2:Y:S02]  /*2a8f0*/  LDL.LU R4, [R1+0xc60] ;  /* 0x000c600001047983 */ /* 0x001ea40000300800 */
[----:B------:R-:W2:Y:S01]  /*2a900*/  LDL.LU R5, [R1+0xc64] ;  /* 0x000c640001057983 */ /* 0x000ea20000300800 */
[----:B---3--:R-:W3:Y:S01]  /*2a910*/  LDL.LU R6, [R1+0xc68] ;  /* 0x000c680001067983 */ /* 0x008ee20000300800 */
[----:B------:R-:W3:Y:S03]  /*2a920*/  LDL.LU R7, [R1+0xc6c] ;  /* 0x000c6c0001077983 */ /* 0x000ee60000300800 */
[----:B---3--:R0:W-:Y:S01]  /*2a930*/  STL.64 [R1+0x27d8], R6 ;  /* 0x0027d80601007387 */ /* 0x0081e20000100a00 */
[----:B--2---:R-:W-:Y:S03]  /*2a940*/  STL.64 [R1+0x27d0], R4 ;  /* 0x0027d00401007387 */ /* 0x004fe60000100a00 */
[----:B0-----:R-:W2:Y:S01]  /*2a950*/  LDL.64 R6, [R1+0x78] ;  /* 0x0000780001067983 */ /* 0x001ea20000100a00 */
[----:B------:R0:W-:Y:S02]  /*2a960*/  STL.64 [R1+0x27b8], R10 ;  /* 0x0027b80a01007387 */ /* 0x0001e40000100a00 */
[----:B----4-:R-:W-:Y:S01]  /*2a970*/  STL.64 [R1+0x27b0], R8 ;  /* 0x0027b00801007387 */ /* 0x010fe20000100a00 */
[----:B0-----:R-:W3:Y:S04]  /*2a980*/  LDL.64 R10, [R1+0x58] ;  /* 0x00005800010a7983 */ /* 0x001ee80000100a00 */
[----:B---3--:R0:W-:Y:S04]  /*2a990*/  STL.64 [R1+0x27c8], R10 ;  /* 0x0027c80a01007387 */ /* 0x0081e80000100a00 */
[----:B0-----:R-:W3:Y:S04]  /*2a9a0*/  LDL.64 R10, [R1+0x68] ;  /* 0x00006800010a7983 */ /* 0x001ee80000100a00 */
[----:B---3--:R0:W-:Y:S01]  /*2a9b0*/  STL.64 [R1+0x27e0], R10 ;  /* 0x0027e00a01007387 */ /* 0x0081e20000100a00 */
[----:B------:R-:W2:Y:S02]  /*2a9c0*/  LDL.LU R8, [R1+0xc70] ;  /* 0x000c700001087983 */ /* 0x000ea40000300800 */
[----:B------:R-:W2:Y:S01]  /*2a9d0*/  LDL.LU R9, [R1+0xc74] ;  /* 0x000c740001097983 */ /* 0x000ea20000300800 */
[----:B0-----:R-:W2:Y:S01]  /*2a9e0*/  LDL.LU R10, [R1+0xc78] ;  /* 0x000c7800010a7983 */ /* 0x001ea20000300800 */
[----:B------:R-:W2:Y:S02]  /*2a9f0*/  LDL.LU R11, [R1+0xc7c] ;  /* 0x000c7c00010b7983 */ /* 0x000ea40000300800 */
[----:B------:R0:W-:Y:S02]  /*2aa00*/  STL.64 [R1+0x2778], R18 ;  /* 0x0027781201007387 */ /* 0x0001e40000100a00 */
[----:B------:R-:W-:Y:S01]  /*2aa10*/  STL.64 [R1+0x2770], R16 ;  /* 0x0027701001007387 */ /* 0x000fe20000100a00 */
[----:B0-----:R-:W3:Y:S04]  /*2aa20*/  LDL.64 R18, [R1+0x28] ;  /* 0x0000280001127983 */ /* 0x001ee80000100a00 */
[----:B---3--:R0:W-:Y:S04]  /*2aa30*/  STL.64 [R1+0x2788], R18 ;  /* 0x0027881201007387 */ /* 0x0081e80000100a00 */
[----:B0-----:R-:W3:Y:S04]  /*2aa40*/  LDL.64 R18, [R1+0x38] ;  /* 0x0000380001127983 */ /* 0x001ee80000100a00 */
[----:B---3--:R0:W-:Y:S04]  /*2aa50*/  STL.64 [R1+0x27a0], R18 ;  /* 0x0027a01201007387 */ /* 0x0081e80000100a00 */
[----:B0-----:R-:W3:Y:S04]  /*2aa60*/  LDL.64 R18, [R1+0x48] ;  /* 0x0000480001127983 */ /* 0x001ee80000100a00 */
[----:B---3--:R0:W-:Y:S01]  /*2aa70*/  STL.64 [R1+0x27c0], R18 ;  /* 0x0027c01201007387 */ /* 0x0081e20000100a00 */
[----:B------:R-:W3:Y:S02]  /*2aa80*/  LDL.LU R16, [R1+0xc50] ;  /* 0x000c500001107983 */ /* 0x000ee40000300800 */
[----:B------:R-:W3:Y:S01]  /*2aa90*/  LDL.LU R17, [R1+0xc54] ;  /* 0x000c540001117983 */ /* 0x000ee20000300800 */
[----:B0-----:R-:W3:Y:S01]  /*2aaa0*/  LDL.LU R18, [R1+0xc58] ;  /* 0x000c580001127983 */ /* 0x001ee20000300800 */
[----:B------:R-:W3:Y:S02]  /*2aab0*/  LDL.LU R19, [R1+0xc5c] ;  /* 0x000c5c0001137983 */ /* 0x000ee40000300800 */
[----:B------:R0:W-:Y:S02]  /*2aac0*/  STL.64 [R1+0x2748], R14 ;  /* 0x0027480e01007387 */ /* 0x0001e40000100a00 */
[----:B------:R-:W-:Y:S01]  /*2aad0*/  STL.64 [R1+0x2740], R12 ;  /* 0x0027400c01007387 */ /* 0x000fe20000100a00 */
[----:B0-----:R-:W4:Y:S04]  /*2aae0*/  LDL.64 R14, [R1+0x8] ;  /* 0x00000800010e7983 */ /* 0x001f280000100a00 */
[----:B----4-:R0:W-:Y:S04]  /*2aaf0*/  STL.64 [R1+0x2760], R14 ;  /* 0x0027600e01007387 */ /* 0x0101e80000100a00 */
[----:B0-----:R-:W4:Y:S01]  /*2ab00*/  LDL.64 R14, [R1+0x18] ;  /* 0x00001800010e7983 */ /* 0x001f220000100a00 */
[----:B--2---:R-:W-:Y:S03]  /*2ab10*/  HMMA.16816.F32.BF16 R8, R20, R6, R8 ;  /* 0x000000061408723c */ /* 0x004fe60000041808 */
[----:B----4-:R0:W-:Y:S01]  /*2ab20*/  STL.64 [R1+0x2780], R14 ;  /* 0x0027800e01007387 */ /* 0x0101e20000100a00 */
[----:B------:R-:W2:Y:S02]  /*2ab30*/  LDL.LU R12, [R1+0xc20] ;  /* 0x000c2000010c7983 */ /* 0x000ea40000300800 */
[----:B------:R-:W2:Y:S01]  /*2ab40*/  LDL.LU R13, [R1+0xc24] ;  /* 0x000c2400010d7983 */ /* 0x000ea20000300800 */
[----:B0-----:R-:W4:Y:S01]  /*2ab50*/  LDL.LU R14, [R1+0xc28] ;  /* 0x000c2800010e7983 */ /* 0x001f220000300800 */
[----:B------:R-:W4:Y:S02]  /*2ab60*/  LDL.LU R15, [R1+0xc2c] ;  /* 0x000c2c00010f7983 */ /* 0x000f240000300800 */
[----:B------:R-:W-:-:S02]  /*2ab70*/  IMAD.MOV.U32 R28, RZ, RZ, R6 ;  /* 0x000000ffff1c7224 */ /* 0x000fc400078e0006 */
[----:B------:R-:W-:Y:S01]  /*2ab80*/  IMAD.MOV.U32 R27, RZ, RZ, R7 ;  /* 0x000000ffff1b7224 */ /* 0x000fe200078e0007 */
[----:B----4-:R-:W-:Y:S01]  /*2ab90*/  STL.64 [R1+0x2798], R14 ;  /* 0x0027980e01007387 */ /* 0x010fe20000100a00 */
[----:B--2---:R0:W-:Y:S03]  /*2aba0*/  STL.64 [R1+0x2790], R12 ;  /* 0x0027900c01007387 */ /* 0x0041e60000100a00 */
[----:B0-----:R-:W2:Y:S01]  /*2abb0*/  LDL.LU R12, [R1+0xc30] ;  /* 0x000c3000010c7983 */ /* 0x001ea20000300800 */
[----:B------:R-:W2:Y:S02]  /*2abc0*/  LDL.LU R13, [R1+0xc34] ;  /* 0x000c3400010d7983 */ /* 0x000ea40000300800 */
[----:B------:R-:W2:Y:S02]  /*2abd0*/  LDL.LU R14, [R1+0xc38] ;  /* 0x000c3800010e7983 */ /* 0x000ea40000300800 */
[----:B------:R-:W2:Y:S01]  /*2abe0*/  LDL.LU R15, [R1+0xc3c] ;  /* 0x000c3c00010f7983 */ /* 0x000ea20000300800 */
[----:B------:R-:W-:Y:S01]  /*2abf0*/  STL [R1+0x2720], R26 ;  /* 0x0027201a01007387 */ /* 0x000fe20000100800 */
[----:B------:R-:W-:Y:S02]  /*2ac00*/  STL.64 [R1+0xc70], R8 ;  /* 0x000c700801007387 */ /* 0x000fe40000100a00 */
[----:B------:R0:W-:Y:S02]  /*2ac10*/  STL.64 [R1+0xc78], R10 ;  /* 0x000c780a01007387 */ /* 0x0001e40000100a00 */
[----:B0-----:R-:W4:Y:S01]  /*2ac20*/  LDL.LU.64 R10, [R1+0x27e0] ;  /* 0x0027e000010a7983 */ /* 0x001f220000300a00 */
[----:B------:R-:W4:Y:S02]  /*2ac30*/  LDL.LU.64 R6, [R1+0x27d8] ;  /* 0x0027d80001067983 */ /* 0x000f240000300a00 */
[----:B------:R-:W4:Y:S02]  /*2ac40*/  LDL.LU.64 R4, [R1+0x27d0] ;  /* 0x0027d00001047983 */ /* 0x000f240000300a00 */
[C---:B----4-:R-:W-:Y:S01]  /*2ac50*/  HMMA.16816.F32.BF16 R4, R20.reuse, R10, R4 ;  /* 0x0000000a1404723c */ /* 0x050fe20000041804 */
[----:B------:R-:W-:Y:S11]  /*2ac60*/  IMAD.MOV.U32 R29, RZ, RZ, R11 ;  /* 0x000000ffff1d7224 */ /* 0x000ff600078e000b */
[----:B------:R-:W-:Y:S11]  /*2ac70*/  @!UPT UIADD3 URZ, URZ, URZ, URZ ;  /* 0x0000003f3f3ff290 */ /* 0x000ff6000fffe03f */
[----:B------:R-:W-:Y:S01]  /*2ac80*/  STL.64 [R1+0xc60], R4 ;  /* 0x000c600401007387 */ /* 0x000fe20000100a00 */
[----:B------:R0:W-:Y:S02]  /*2ac90*/  STL.64 [R1+0xc68], R6 ;  /* 0x000c680601007387 */ /* 0x0001e40000100a00 */
[----:B0-----:R-:W-:Y:S02]  /*2aca0*/  IMAD.MOV.U32 R7, RZ, RZ, R10 ;  /* 0x000000ffff077224 */ /* 0x001fe400078e000a */
[----:B------:R-:W3:Y:S02]  /*2acb0*/  LDL.LU.64 R10, [R1+0x27c8] ;  /* 0x0027c800010a7983 */ /* 0x000ee40000300a00 */
[C---:B---3--:R-:W-:Y:S01]  /*2acc0*/  HMMA.16816.F32.BF16 R16, R20.reuse, R10, R16 ;  /* 0x0000000a1410723c */ /* 0x048fe20000041810 */
[----:B------:R-:W-:Y:S02]  /*2acd0*/  IMAD.MOV.U32 R2, RZ, RZ, R10 ;  /* 0x000000ffff027224 */ /* 0x000fe400078e000a */
[----:B------:R-:W-:Y:S11]  /*2ace0*/  IMAD.MOV.U32 R6, RZ, RZ, R11 ;  /* 0x000000ffff067224 */ /* 0x000ff600078e000b */
[----:B------:R-:W-:Y:S09]  /*2acf0*/  @!UPT UIADD3 URZ, URZ, URZ, URZ ;  /* 0x0000003f3f3ff290 */ /* 0x000ff2000fffe03f */
[----:B------:R-:W-:Y:S01]  /*2ad00*/  STL.64 [R1+0xc50], R16 ;  /* 0x000c501001007387 */ /* 0x000fe20000100a00 */
[----:B------:R0:W-:Y:S03]  /*2ad10*/  STL.64 [R1+0xc58], R18 ;  /* 0x000c581201007387 */ /* 0x0001e60000100a00 */
[----:B0-----:R-:W3:Y:S01]  /*2ad20*/  LDL.LU.64 R18, [R1+0x27c0] ;  /* 0x0027c00001127983 */ /* 0x001ee20000300a00 */
[----:B------:R-:W3:Y:S02]  /*2ad30*/  LDL.LU.64 R10, [R1+0x27b8] ;  /* 0x0027b800010a7983 */ /* 0x000ee40000300a00 */
[----:B------:R-:W3:Y:S02]  /*2ad40*/  LDL.LU.64 R8, [R1+0x27b0] ;  /* 0x0027b00001087983 */ /* 0x000ee40000300a00 */
[C---:B---3--:R-:W-:Y:S01]  /*2ad50*/  HMMA.16816.F32.BF16 R8, R20.reuse, R18, R8 ;  /* 0x000000121408723c */ /* 0x048fe20000041808 */
[----:B------:R-:W-:Y:S11]  /*2ad60*/  IMAD.MOV.U32 R0, RZ, RZ, R19 ;  /* 0x000000ffff007224 */ /* 0x000ff600078e0013 */
[----:B------:R-:W-:Y:S11]  /*2ad70*/  @!UPT UIADD3 URZ, URZ, URZ, URZ ;  /* 0x0000003f3f3ff290 */ /* 0x000ff6000fffe03f */
[----:B------:R0:W-:Y:S01]  /*2ad80*/  STL.64 [R1+0xc40], R8 ;  /* 0x000c400801007387 */ /* 0x0001e20000100a00 */
[----:B------:R1:W-:Y:S02]  /*2ad90*/  STL.64 [R1+0xc48], R10 ;  /* 0x000c480a01007387 */ /* 0x0003e40000100a00 */
[----:B0-----:R-:W-:Y:S01]  /*2ada0*/  IMAD.MOV.U32 R8, RZ, RZ, R18 ;  /* 0x000000ffff087224 */ /* 0x001fe200078e0012 */
[----:B-1----:R-:W3:Y:S01]  /*2adb0*/  LDL.LU.64 R10, [R1+0x27a8] ;  /* 0x0027a800010a7983 */ /* 0x002ee20000300a00 */
[----:B------:R-:W2:Y:S02]  /*2adc0*/  LDL.LU.64 R18, [R1+0x27a0] ;  /* 0x0027a00001127983 */ /* 0x000ea40000300a00 */
[----:B--2---:R-:W-:Y:S01]  /*2add0*/  HMMA.16816.F32.BF16 R12, R20, R18, R12 ;  /* 0x00000012140c723c */ /* 0x004fe2000004180c */
[----:B---3--:R-:W-:Y:S01]  /*2ade0*/  STL.64 [R1+0x2758], R10 ;  /* 0x0027580a01007387 */ /* 0x008fe20000100a00 */
[----:B------:R0:W-:Y:S02]  /*2adf0*/  STL [R1+0x2750], R8 ;  /* 0x0027500801007387 */ /* 0x0001e40000100800 */
[----:B------:R-:W-:-:S02]  /*2ae00*/  IMAD.MOV.U32 R24, RZ, RZ, R18 ;  /* 0x000000ffff187224 */ /* 0x000fc400078e0012 */
[----:B------:R-:W-:Y:S01]  /*2ae10*/  IMAD.MOV.U32 R5, RZ, RZ, R19 ;  /* 0x000000ffff057224 */ /* 0x000fe200078e0013 */
[----:B0-----:R-:W2:Y:S01]  /*2ae20*/  LDL.LU R8, [R1+0xc00] ;  /* 0x000c000001087983 */ /* 0x001ea20000300800 */
[----:B------:R-:W2:Y:S02]  /*2ae30*/  LDL.LU R9, [R1+0xc04] ;  /* 0x000c040001097983 */ /* 0x000ea40000300800 */
[----:B------:R-:W2:Y:S02]  /*2ae40*/  LDL.LU R10, [R1+0xc08] ;  /* 0x000c0800010a7983 */ /* 0x000ea40000300800 */
[----:B------:R-:W2:Y:S11]  /*2ae50*/  LDL.LU R11, [R1+0xc0c] ;  /* 0x000c0c00010b7983 */ /* 0x000eb60000300800 */
[----:B------:R-:W-:Y:S01]  /*2ae60*/  STL.64 [R1+0xc30], R12 ;  /* 0x000c300c01007387 */ /* 0x000fe20000100a00 */
[----:B------:R0:W-:Y:S03]  /*2ae70*/  STL.64 [R1+0xc38], R14 ;  /* 0x000c380e01007387 */ /* 0x0001e60000100a00 */
[----:B0-----:R-:W3:Y:S01]  /*2ae80*/  LDL.LU.64 R14, [R1+0x2798] ;  /* 0x00279800010e7983 */ /* 0x001ee20000300a00 */
[----:B------:R-:W3:Y:S02]  /*2ae90*/  LDL.LU.64 R12, [R1+0x2790] ;  /* 0x00279000010c7983 */ /* 0x000ee40000300a00 */
[----:B------:R-:W3:Y:S02]  /*2aea0*/  LDL.LU.64 R18, [R1+0x2788] ;  /* 0x0027880001127983 */ /* 0x000ee40000300a00 */
[----:B---3--:R-:W-:Y:S01]  /*2aeb0*/  HMMA.16816.F32.BF16 R12, R20, R18, R12 ;  /* 0x00000012140c723c */ /* 0x008fe2000004180c */
[----:B------:R-:W-:-:S02]  /*2aec0*/  IMAD.MOV.U32 R4, RZ, RZ, R18 ;  /* 0x000000ffff047224 */ /* 0x000fc400078e0012 */
[----:B------:R-:W-:Y:S11]  /*2aed0*/  IMAD.MOV.U32 R3, RZ, RZ, R19 ;  /* 0x000000ffff037224 */ /* 0x000ff600078e0013 */
[----:B------:R-:W-:Y:S09]  /*2aee0*/  @!UPT UIADD3 URZ, URZ, URZ, URZ ;  /* 0x0000003f3f3ff290 */ /* 0x000ff2000fffe03f */
[----:B------:R-:W-:Y:S01]  /*2aef0*/  STL.64 [R1+0xc20], R12 ;  /* 0x000c200c01007387 */ /* 0x000fe20000100a00 */
[----:B------:R0:W-:Y:S03]  /*2af00*/  STL.64 [R1+0xc28], R14 ;  /* 0x000c280e01007387 */ /* 0x0001e60000100a00 */
[----:B0-----:R-:W3:Y:S01]  /*2af10*/  LDL.LU.64 R14, [R1+0x2780] ;  /* 0x00278000010e7983 */ /* 0x001ee20000300a00 */
[----:B------:R-:W3:Y:S02]  /*2af20*/  LDL.LU.64 R18, [R1+0x2778] ;  /* 0x0027780001127983 */ /* 0x000ee40000300a00 */
[----:B------:R-:W3:Y:S02]  /*2af30*/  LDL.LU.64 R16, [R1+0x2770] ;  /* 0x0027700001107983 */ /* 0x000ee40000300a00 */
[----:B------:R-:W-:Y:S01]  /*2af40*/  STL.64 [R1+0x2730], R6 ;  /* 0x0027300601007387 */ /* 0x000fe20000100a00 */
[----:B------:R0:W-:Y:S04]  /*2af50*/  STL.64 [R1+0x2728], R4 ;  /* 0x0027280401007387 */ /* 0x0001e80000100a00 */
[----:B0-----:R-:W4:Y:S01]  /*2af60*/  LDL.LU R4, [R1+0xbe0] ;  /* 0x000be00001047983 */ /* 0x001f220000300800 */
[----:B------:R-:W4:Y:S02]  /*2af70*/  LDL.LU R5, [R1+0xbe4] ;  /* 0x000be40001057983 */ /* 0x000f240000300800 */
[----:B------:R-:W4:Y:S02]  /*2af80*/  LDL.LU R6, [R1+0xbe8] ;  /* 0x000be80001067983 */ /* 0x000f240000300800 */
[----:B------:R-:W4:Y:S01]  /*2af90*/  LDL.LU R7, [R1+0xbec] ;  /* 0x000bec0001077983 */ /* 0x000f220000300800 */
[C---:B---3--:R-:W-:Y:S11]  /*2afa0*/  HMMA.16816.F32.BF16 R16, R20.reuse, R14, R16 ;  /* 0x0000000e1410723c */ /* 0x048ff60000041810 */
[----:B------:R-:W-:Y:S11]  /*2afb0*/  @!UPT UIADD3 URZ, URZ, URZ, URZ ;  /* 0x0000003f3f3ff290 */ /* 0x000ff6000fffe03f */
[----:B------:R-:W-:Y:S01]  /*2afc0*/  @!UPT UIADD3 URZ, URZ, URZ, URZ ;  /* 0x0000003f3f3ff290 */ /* 0x000fe2000fffe03f */
[----:B------:R0:W-:Y:S01]  /*2afd0*/  STL.64 [R1+0xc10], R16 ;  /* 0x000c101001007387 */ /* 0x0001e20000100a00 */
        /* <DEDUP_REMOVED lines=12> */
[----:B------:R-:W2:Y:S02]  /*2b0a0*/  LDL.LU R8, [R1+0x2750] ;  /* 0x0027500001087983 */ /* 0x000ea40000300800 */
[----:B------:R-:W3:Y:S02]  /*2b0b0*/  LDL.LU.64 R14, [R1+0x2748] ;  /* 0x00274800010e7983 */ /* 0x000ee40000300a00 */
[----:B------:R-:W3:Y:S02]  /*2b0c0*/  LDL.LU.64 R12, [R1+0x2740] ;  /* 0x00274000010c7983 */ /* 0x000ee40000300a00 */
[C---:B---3--:R-:W-:Y:S11]  /*2b0d0*/  HMMA.16816.F32.BF16 R12, R20.reuse, R18, R12 ;  /* 0x00000012140c723c */ /* 0x048ff6000004180c */
[----:B------:R-:W-:Y:S11]  /*2b0e0*/  @!UPT UIADD3 URZ, URZ, URZ, URZ ;  /* 0x0000003f3f3ff290 */ /* 0x000ff6000fffe03f */
[----:B------:R-:W-:Y:S01]  /*2b0f0*/  @!UPT UIADD3 URZ, URZ, URZ, URZ ;  /* 0x0000003f3f3ff290 */ /* 0x000fe2000fffe03f */
[----:B------:R-:W-:Y:S01]  /*2b100*/  STL.64 [R1+0xbf0], R12 ;  /* 0x000bf00c01007387 */ /* 0x000fe20000100a00 */
[----:B------:R0:W-:Y:S03]  /*2b110*/  STL.64 [R1+0xbf8], R14 ;  /* 0x000bf80e01007387 */ /* 0x0001e60000100a00 */
[----:B0-----:R-:W4:Y:S01]  /*2b120*/  LDL.LU.64 R14, [R1+0x2738] ;  /* 0x00273800010e7983 */ /* 0x001f220000300a00 */
[----:B------:R-:W-:Y:S01]  /*2b130*/  STL.64 [R1+0x2620], R18 ;  /* 0x0026201201007387 */ /* 0x000fe20000100a00 */
[C---:B----4-:R-:W-:Y:S11]  /*2b140*/  HMMA.16816.F32.BF16 R4, R20.reuse, R14, R4 ;  /* 0x0000000e1404723c */ /* 0x050ff60000041804 */
[----:B------:R-:W-:Y:S11]  /*2b150*/  @!UPT UIADD3 URZ, URZ, URZ, URZ ;  /* 0x0000003f3f3ff290 */ /* 0x000ff6000fffe03f */
[----:B------:R-:W-:Y:S01]  /*2b160*/  @!UPT UIADD3 URZ, URZ, URZ, URZ ;  /* 0x0000003f3f3ff290 */ /* 0x000fe2000fffe03f */
[----:B------:R-:W-:Y:S01]  /*2b170*/  STL.64 [R1+0xbe0], R4 ;  /* 0x000be00401007387 */ /* 0x000fe20000100a00 */
[----:B------:R0:W-:Y:S03]  /*2b180*/  STL.64 [R1+0xbe8], R6 ;  /* 0x000be80601007387 */ /* 0x0001e60000100a00 */
[----:B0-----:R-:W3:Y:S01]  /*2b190*/  LDL.LU.64 R6, [R1+0x2730] ;  /* 0x0027300001067983 */ /* 0x001ee20000300a00 */
[----:B------:R-:W4:Y:S02]  /*2b1a0*/  LDL.LU.64 R4, [R1+0x2728] ;  /* 0x0027280001047983 */ /* 0x000f240000300a00 */
[----:B------:R0:W-:Y:S02]  /*2b1b0*/  STL.64 [R1+0x25e0], R14 ;  /* 0x0025e00e01007387 */ /* 0x0001e40000100a00 */
[----:B------:R-:W2:Y:S01]  /*2b1c0*/  LDL.LU R12, [R1+0xbd0] ;  /* 0x000bd000010c7983 */ /* 0x000ea20000300800 */
[----:B------:R-:W2:Y:S04]  /*2b1d0*/  LDL.LU R13, [R1+0xbd4] ;  /* 0x000bd400010d7983 */ /* 0x000ea80000300800 */
[----:B0-----:R-:W2:Y:S01]  /*2b1e0*/  LDL.LU R14, [R1+0xbd8] ;  /* 0x000bd800010e7983 */ /* 0x001ea20000300800 */
[----:B------:R-:W2:Y:S02]  /*2b1f0*/  LDL.LU R15, [R1+0xbdc] ;  /* 0x000bdc00010f7983 */ /* 0x000ea40000300800 */
[----:B--2---:R-:W-:Y:S11]  /*2b200*/  HMMA.16816.F32.BF16 R12, R20, R10, R12 ;  /* 0x0000000a140c723c */ /* 0x004ff6000004180c */
[----:B------:R-:W-:Y:S11]  /*2b210*/  @!UPT UIADD3 URZ, URZ, URZ, URZ ;  /* 0x0000003f3f3ff290 */ /* 0x000ff6000fffe03f */
[----:B------:R-:W-:Y:S01]  /*2b220*/  @!UPT UIADD3 URZ, URZ, URZ, URZ ;  /* 0x0000003f3f3ff290 */ /* 0x000fe2000fffe03f */
[----:B------:R0:W-:Y:S01]  /*2b230*/  STL.64 [R1+0xbd0], R12 ;  /* 0x000bd00c01007387 */ /* 0x0001e20000100a00 */
[----:B------:R1:W-:Y:S03]  /*2b240*/  STL.64 [R1+0xbd8], R14 ;  /* 0x000bd80e01007387 */ /* 0x0003e60000100a00 */
[----:B0-----:R-:W2:Y:S01]  /*2b250*/  LDL.LU R12, [R1+0x430] ;  /* 0x00043000010c7983 */ /* 0x001ea20000300800 */
[----:B------:R-:W2:Y:S02]  /*2b260*/  LDL.LU R13, [R1+0x434] ;  /* 0x00043400010d7983 */ /* 0x000ea40000300800 */
[----:B-1----:R-:W2:Y:S02]  /*2b270*/  LDL.LU R14, [R1+0x438] ;  /* 0x00043800010e7983 */ /* 0x002ea40000300800 */
[----:B------:R-:W2:Y:S02]  /*2b280*/  LDL.LU R15, [R1+0x43c] ;  /* 0x00043c00010f7983 */ /* 0x000ea40000300800 */
[----:B--2---:R0:W-:Y:S01]  /*2b290*/  STL.64 [R1+0x25f0], R14 ;  /* 0x0025f00e01007387 */ /* 0x0041e20000100a00 */
[----:B------:R-:W-:Y:S02]  /*2b2a0*/  STL.64 [R1+0x25e8], R12 ;  /* 0x0025e80c01007387 */ /* 0x000fe40000100a00 */
[----:B0-----:R-:W-:-:S02]  /*2b2b0*/  IMAD.MOV.U32 R14, RZ, RZ, R26 ;  /* 0x000000ffff0e7224 */ /* 0x001fc400078e001a */
[----:B------:R-:W-:Y:S01]  /*2b2c0*/  IMAD.MOV.U32 R15, RZ, RZ, R9 ;  /* 0x000000ffff0f7224 */ /* 0x000fe200078e0009 */
[----:B------:R-:W2:Y:S01]  /*2b2d0*/  LDL.LU R26, [R1+0x2720] ;  /* 0x00272000011a7983 */ /* 0x000ea20000300800 */
[----:B------:R-:W2:Y:S03]  /*2b2e0*/  LDL.LU R9, [R1+0x271c] ;  /* 0x00271c0001097983 */ /* 0x000ea60000300800 */
[----:B------:R0:W-:Y:S02]  /*2b2f0*/  STL.64 [R1+0x2608], R14 ;  /* 0x0026080e01007387 */ /* 0x0001e40000100a00 */
[----:B0-----:R-:W-:Y:S02]  /*2b300*/  IMAD.MOV.U32 R14, RZ, RZ, R17 ;  /* 0x000000ffff0e7224 */ /* 0x001fe400078e0011 */
[----:B------:R-:W-:-:S05]  /*2b310*/  IMAD.MOV.U32 R15, RZ, RZ, R16 ;  /* 0x000000ffff0f7224 */ /* 0x000fca00078e0010 */
[----:B------:R0:W-:Y:S01]  /*2b320*/  STL.64 [R1+0x2628], R14 ;  /* 0x0026280e01007387 */ /* 0x0001e20000100a00 */
[----:B------:R-:W2:Y:S02]  /*2b330*/  LDL.LU R16, [R1+0x460] ;  /* 0x0004600001107983 */ /* 0x000ea40000300800 */
[----:B------:R-:W2:Y:S02]  /*2b340*/  LDL.LU R17, [R1+0x464] ;  /* 0x0004640001117983 */ /* 0x000ea40000300800 */
[----:B------:R-:W2:Y:S01]  /*2b350*/  LDL.LU R18, [R1+0x468] ;  /* 0x0004680001127983 */ /* 0x000ea20000300800 */
[----:B------:R-:W2:Y:S01]  /*2b360*/  LDL.LU R19, [R1+0x46c] ;  /* 0x00046c0001137983 */ /* 0x000ea20000300800 */
[----:B0-----:R-:W-:Y:S02]  /*2b370*/  IMAD.MOV.U32 R14, RZ, RZ, R24 ;  /* 0x000000ffff0e7224 */ /* 0x001fe400078e0018 */
[----:B----4-:R-:W-:Y:S01]  /*2b380*/  IMAD.MOV.U32 R15, RZ, RZ, R5 ;  /* 0x000000ffff0f7224 */ /* 0x010fe200078e0005 */
[----:B--2---:R-:W-:Y:S01]  /*2b390*/  STL.64 [R1+0x2638], R18 ;  /* 0x0026381201007387 */ /* 0x004fe20000100a00 */
[----:B------:R0:W-:Y:S02]  /*2b3a0*/  STL.64 [R1+0x2630], R16 ;  /* 0x0026301001007387 */ /* 0x0001e40000100a00 */
[----:B------:R-:W2:Y:S02]  /*2b3b0*/  LDL.LU R24, [R1+0x2718] ;  /* 0x0027180001187983 */ /* 0x000ea40000300800 */
[----:B------:R-:W4:Y:S01]  /*2b3c0*/  LDL.LU R5, [R1+0x2714] ;  /* 0x0027140001057983 */ /* 0x000f220000300800 */
[----:B------:R1:W-:Y:S04]  /*2b3d0*/  STL.64 [R1+0x2640], R14 ;  /* 0x0026400e01007387 */ /* 0x0003e80000100a00 */
[----:B0-----:R-:W2:Y:S01]  /*2b3e0*/  LDL.LU R16, [R1+0x470] ;  /* 0x0004700001107983 */ /* 0x001ea20000300800 */
[----:B------:R-:W2:Y:S02]  /*2b3f0*/  LDL.LU R17, [R1+0x474] ;  /* 0x0004740001117983 */ /* 0x000ea40000300800 */
[----:B------:R-:W2:Y:S02]  /*2b400*/  LDL.LU R18, [R1+0x478] ;  /* 0x0004780001127983 */ /* 0x000ea40000300800 */
[----:B------:R-:W2:Y:S02]  /*2b410*/  LDL.LU R19, [R1+0x47c] ;  /* 0x00047c0001137983 */ /* 0x000ea40000300800 */
[----:B-1----:R-:W-:-:S02]  /*2b420*/  IMAD.MOV.U32 R14, RZ, RZ, R8 ;  /* 0x000000ffff0e7224 */ /* 0x002fc400078e0008 */
[----:B------:R-:W-:Y:S01]  /*2b430*/  IMAD.MOV.U32 R15, RZ, RZ, R0 ;  /* 0x000000ffff0f7224 */ /* 0x000fe200078e0000 */
[----:B--2---:R-:W-:Y:S01]  /*2b440*/  STL.64 [R1+0x2650], R18 ;  /* 0x0026501201007387 */ /* 0x004fe20000100a00 */
[----:B------:R0:W-:Y:S02]  /*2b450*/  STL.64 [R1+0x2648], R16 ;  /* 0x0026481001007387 */ /* 0x0001e40000100a00 */
[----:B------:R-:W2:Y:S02]  /*2b460*/  LDL.LU R8, [R1+0x2710] ;  /* 0x0027100001087983 */ /* 0x000ea40000300800 */
[----:B------:R-:W2:Y:S01]  /*2b470*/  LDL.LU R0, [R1+0x270c] ;  /* 0x00270c0001007983 */ /* 0x000ea20000300800 */
[----:B------:R1:W-:Y:S04]  /*2b480*/  STL.64 [R1+0x2658], R14 ;  /* 0x0026580e01007387 */ /* 0x0003e80000100a00 */
[----:B0-----:R-:W2:Y:S01]  /*2b490*/  LDL.LU R16, [R1+0x480] ;  /* 0x0004800001107983 */ /* 0x001ea20000300800 */
[----:B------:R-:W2:Y:S02]  /*2b4a0*/  LDL.LU R17, [R1+0x484] ;  /* 0x0004840001117983 */ /* 0x000ea40000300800 */
[----:B------:R-:W2:Y:S02]  /*2b4b0*/  LDL.LU R18, [R1+0x488] ;  /* 0x0004880001127983 */ /* 0x000ea40000300800 */
[----:B------:R-:W2:Y:S02]  /*2b4c0*/  LDL.LU R19, [R1+0x48c] ;  /* 0x00048c0001137983 */ /* 0x000ea40000300800 */
[----:B-1----:R-:W-:-:S02]  /*2b4d0*/  IMAD.MOV.U32 R14, RZ, RZ, R2 ;  /* 0x000000ffff0e7224 */ /* 0x002fc400078e0002 */
[----:B---3--:R-:W-:Y:S01]  /*2b4e0*/  IMAD.MOV.U32 R15, RZ, RZ, R6 ;  /* 0x000000ffff0f7224 */ /* 0x008fe200078e0006 */
[----:B--2---:R-:W-:Y:S01]  /*2b4f0*/  STL.64 [R1+0x2668], R18 ;  /* 0x0026681201007387 */ /* 0x004fe20000100a00 */
[----:B------:R0:W-:Y:S02]  /*2b500*/  STL.64 [R1+0x2660], R16 ;  /* 0x0026601001007387 */ /* 0x0001e40000100a00 */
[----:B------:R-:W2:Y:S02]  /*2b510*/  LDL.LU R2, [R1+0x2708] ;  /* 0x0027080001027983 */ /* 0x000ea40000300800 */
[----:B------:R-:W3:Y:S01]  /*2b520*/  LDL.LU R6, [R1+0x2704] ;  /* 0x0027040001067983 */ /* 0x000ee20000300800 */
        /* <DEDUP_REMOVED lines=8> */
[----:B------:R-:W-:Y:S02]  /*2b5b0*/  STL.64 [R1+0x2678], R16 ;  /* 0x0026781001007387 */ /* 0x000fe40000100a00 */
[----:B------:R-:W3:Y:S02]  /*2b5c0*/  LDL.LU R7, [R1+0x2700] ;  /* 0x0027000001077983 */ /* 0x000ee40000300800 */
        /* <DEDUP_REMOVED lines=9> */
[----:B------:R-:W-:-:S05]  /*2b660*/  IMAD.MOV.U32 R15, RZ, RZ, R25 ;  /* 0x000000ffff0f7224 */ /* 0x000fca00078e0019 */
[----:B------:R-:W-:Y:S04]  /*2b670*/  STL.64 [R1+0x26b8], R14 ;  /* 0x0026b80e01007387 */ /* 0x000fe80000100a00 */
[----:B--2---:R-:W-:Y:S01]  /*2b680*/  STL.64 [R1+0x2698], R18 ;  /* 0x0026981201007387 */ /* 0x004fe20000100a00 */
[----:B------:R0:W-:Y:S03]  /*2b690*/  STL.64 [R1+0x2690], R16 ;  /* 0x0026901001007387 */ /* 0x0001e60000100a00 */
[----:B0-----:R-:W2:Y:S01]  /*2b6a0*/  LDL.LU R16, [R1+0x4b0] ;  /* 0x0004b00001107983 */ /* 0x001ea20000300800 */
[----:B------:R-:W2:Y:S02]  /*2b6b0*/  LDL.LU R17, [R1+0x4b4] ;  /* 0x0004b40001117983 */ /* 0x000ea40000300800 */
[----:B------:R-:W2:Y:S02]  /*2b6c0*/  LDL.LU R18, [R1+0x4b8] ;  /* 0x0004b80001127983 */ /* 0x000ea40000300800 */
[----:B------:R-:W2:Y:S02]  /*2b6d0*/  LDL.LU R19, [R1+0x4bc] ;  /* 0x0004bc0001137983 */ /* 0x000ea40000300800 */
[----:B------:R-:W-:-:S02]  /*2b6e0*/  IMAD.MOV.U32 R14, RZ, RZ, R24 ;  /* 0x000000ffff0e7224 */ /* 0x000fc400078e0018 */
        /* <DEDUP_REMOVED lines=9> */
[----:B----4-:R-:W-:Y:S01]  /*2b780*/  IMAD.MOV.U32 R15, RZ, RZ, R5 ;  /* 0x000000ffff0f7224 */ /* 0x010fe200078e0005 */
[----:B------:R-:W3:Y:S01]  /*2b790*/  LDL.LU R24, [R1+0x530] ;  /* 0x0005300001187983 */ /* 0x000ee20000300800 */
[----:B------:R-:W3:Y:S02]  /*2b7a0*/  LDL.LU R25, [R1+0x534] ;  /* 0x0005340001197983 */ /* 0x000ee40000300800 */
[----:B------:R-:W3:Y:S02]  /*2b7b0*/  LDL.LU R26, [R1+0x538] ;  /* 0x00053800011a7983 */ /* 0x000ee40000300800 */
[----:B------:R-:W3:Y:S01]  /*2b7c0*/  LDL.LU R27, [R1+0x53c] ;  /* 0x00053c00011b7983 */ /* 0x000ee20000300800 */
[----:B------:R0:W-:Y:S01]  /*2b7d0*/  STL.64 [R1+0x26e8], R14 ;  /* 0x0026e80e01007387 */ /* 0x0001e20000100a00 */
[----:B------:R-:W4:Y:S02]  /*2b7e0*/  LDL.LU R12, [R1+0x4f0] ;  /* 0x0004f000010c7983 */ /* 0x000f240000300800 */
[----:B------:R-:W4:Y:S01]  /*2b7f0*/  LDL.LU R13, [R1+0x4f4] ;  /* 0x0004f400010d7983 */ /* 0x000f220000300800 */
[----:B0-----:R-:W4:Y:S01]  /*2b800*/  LDL.LU R14, [R1+0x4f8] ;  /* 0x0004f800010e7983 */ /* 0x001f220000300800 */
[----:B------:R-:W4:Y:S03]  /*2b810*/  LDL.LU R15, [R1+0x4fc] ;  /* 0x0004fc00010f7983 */ /* 0x000f260000300800 */
[----:B--2---:R-:W-:Y:S01]  /*2b820*/  STL.64 [R1+0x26c8], R18 ;  /* 0x0026c81201007387 */ /* 0x004fe20000100a00 */
[----:B------:R0:W-:Y:S03]  /*2b830*/  STL.64 [R1+0x26c0], R16 ;  /* 0x0026c01001007387 */ /* 0x0001e60000100a00 */
[----:B0-----:R-:W2:Y:S01]  /*2b840*/  LDL.LU R16, [R1+0x4d0] ;  /* 0x0004d00001107983 */ /* 0x001ea20000300800 */
[----:B------:R-:W2:Y:S02]  /*2b850*/  LDL.LU R17, [R1+0x4d4] ;  /* 0x0004d40001117983 */ /* 0x000ea40000300800 */
[----:B------:R-:W2:Y:S02]  /*2b860*/  LDL.LU R18, [R1+0x4d8] ;  /* 0x0004d80001127983 */ /* 0x000ea40000300800 */
[----:B------:R-:W2:Y:S02]  /*2b870*/  LDL.LU R19, [R1+0x4dc] ;  /* 0x0004dc0001137983 */ /* 0x000ea40000300800 */
[----:B--2---:R-:W-:Y:S01]  /*2b880*/  STL.64 [R1+0x26e0], R18 ;  /* 0x0026e01201007387 */ /* 0x004fe20000100a00 */
[----:B------:R0:W-:Y:S03]  /*2b890*/  STL.64 [R1+0x26d8], R16 ;  /* 0x0026d81001007387 */ /* 0x0001e60000100a00 */
[----:B0-----:R-:W2:Y:S01]  /*2b8a0*/  LDL.LU R16, [R1+0x4e0] ;  /* 0x0004e00001107983 */ /* 0x001ea20000300800 */
[----:B------:R-:W2:Y:S02]  /*2b8b0*/  LDL.LU R17, [R1+0x4e4] ;  /* 0x0004e40001117983 */ /* 0x000ea40000300800 */
[----:B------:R-:W2:Y:S02]  /*2b8c0*/  LDL.LU R18, [R1+0x4e8] ;  /* 0x0004e80001127983 */ /* 0x000ea40000300800 */
[----:B------:R-:W2:Y:S01]  /*2b8d0*/  LDL.LU R19, [R1+0x4ec] ;  /* 0x0004ec0001137983 */ /* 0x000ea20000300800 */
[----:B------:R0:W-:Y:S01]  /*2b8e0*/  STL.64 [R1+0x25d8], R10 ;  /* 0x0025d80a01007387 */ /* 0x0001e20000100a00 */
[----:B------:R-:W2:Y:S02]  /*2b8f0*/  LDL.LU R8, [R1+0x420] ;  /* 0x0004200001087983 */ /* 0x000ea40000300800 */
[----:B------:R-:W2:Y:S01]  /*2b900*/  LDL.LU R9, [R1+0x424] ;  /* 0x0004240001097983 */ /* 0x000ea20000300800 */
[----:B0-----:R-:W2:Y:S01]  /*2b910*/  LDL.LU R10, [R1+0x428] ;  /* 0x00042800010a7983 */ /* 0x001ea20000300800 */
[----:B------:R-:W2:Y:S03]  /*2b920*/  LDL.LU R11, [R1+0x42c] ;  /* 0x00042c00010b7983 */ /* 0x000ea60000300800 */
[----:B--2---:R-:W-:Y:S01]  /*2b930*/  STL.64 [R1+0x2600], R10 ;  /* 0x0026000a01007387 */ /* 0x004fe20000100a00 */
[----:B------:R0:W-:Y:S03]  /*2b940*/  STL.64 [R1+0x25f8], R8 ;  /* 0x0025f80801007387 */ /* 0x0001e60000100a00 */
[----:B0-----:R-:W2:Y:S01]  /*2b950*/  LDL.LU R8, [R1+0x440] ;  /* 0x0004400001087983 */ /* 0x001ea20000300800 */
[----:B------:R-:W2:Y:S02]  /*2b960*/  LDL.LU R9, [R1+0x444] ;  /* 0x0004440001097983 */ /* 0x000ea40000300800 */
[----:B------:R-:W2:Y:S02]  /*2b970*/  LDL.LU R10, [R1+0x448] ;  /* 0x00044800010a7983 */ /* 0x000ea40000300800 */
[----:B------:R-:W2:Y:S01]  /*2b980*/  LDL.LU R11, [R1+0x44c] ;  /* 0x00044c00010b7983 */ /* 0x000ea20000300800 */
[----:B---3--:R-:W-:Y:S01]  /*2b990*/  HMMA.16816.F32.BF16 R20, R20, R6, R24 ;  /* 0x000000061414723c */ /* 0x008fe20000041818 */
[----:B--2---:R-:W-:Y:S01]  /*2b9a0*/  STL.64 [R1+0x2618], R10 ;  /* 0x0026180a01007387 */ /* 0x004fe20000100a00 */
[----:B------:R0:W-:Y:S03]  /*2b9b0*/  STL.64 [R1+0x2610], R8 ;  /* 0x0026100801007387 */ /* 0x0001e60000100a00 */
[----:B0-----:R-:W2:Y:S01]  /*2b9c0*/  LDL.LU R8, [R1+0x450] ;  /* 0x0004500001087983 */ /* 0x001ea20000300800 */
[----:B------:R-:W2:Y:S02]  /*2b9d0*/  LDL.LU R9, [R1+0x454] ;  /* 0x0004540001097983 */ /* 0x000ea40000300800 */
[----:B------:R-:W2:Y:S02]  /*2b9e0*/  LDL.LU R10, [R1+0x458] ;  /* 0x00045800010a7983 */ /* 0x000ea40000300800 */
[----:B------:R-:W2:Y:S01]  /*2b9f0*/  LDL.LU R11, [R1+0x45c] ;  /* 0x00045c00010b7983 */ /* 0x000ea20000300800 */
[----:B------:R-:W4:Y:S01]  /*2ba00*/  LDL.LU.64 R26, [R1+0x26f8] ;  /* 0x0026f800011a7983 */ /* 0x000f220000300a00 */
[----:B------:R-:W4:Y:S11]  /*2ba10*/  LDL.LU.64 R24, [R1+0x26f0] ;  /* 0x0026f00001187983 */ /* 0x000f360000300a00 */
[----:B------:R-:W-:Y:S02]  /*2ba20*/  STL.64 [R1+0x530], R20 ;  /* 0x0005301401007387 */ /* 0x000fe40000100a00 */
[----:B------:R-:W-:Y:S01]  /*2ba30*/  STL.64 [R1+0x538], R22 ;  /* 0x0005381601007387 */ /* 0x000fe20000100a00 */
[----:B------:R0:W-:Y:S02]  /*2ba40*/  STL.64 [R1+0x25d0], R6 ;  /* 0x0025d00601007387 */ /* 0x0001e40000100a00 */
[----:B0-----:R-:W-:-:S02]  /*2ba50*/  IMAD.MOV.U32 R6, RZ, RZ, R2 ;  /* 0x000000ffff067224 */ /* 0x001fc400078e0002 */
[----:B------:R-:W-:Y:S02]  /*2ba60*/  IMAD.MOV.U32 R7, RZ, RZ, R0 ;  /* 0x000000ffff077224 */ /* 0x000fe400078e0000 */
[----:B------:R-:W-:-:S05]  /*2ba70*/  IMAD.MOV.U32 R22, RZ, RZ, R4 ;  /* 0x000000ffff167224 */ /* 0x000fca00078e0004 */
[C---:B----4-:R-:W-:Y:S01]  /*2ba80*/  HMMA.16816.F32.BF16 R4, R24.reuse, R6, R12 ;  /* 0x000000061804723c */ /* 0x050fe2000004180c */
[----:B------:R-:W3:Y:S11]  /*2ba90*/  LDL.LU.64 R14, [R1+0x26e8] ;  /* 0x0026e800010e7983 */ /* 0x000ef60000300a00 */
[----:B------:R-:W-:Y:S11]  /*2baa0*/  @!UPT UIADD3 URZ, URZ, URZ, URZ ;  /* 0x0000003f3f3ff290 */ /* 0x000ff6000fffe03f */
[----:B------:R0:W-:Y:S01]  /*2bab0*/  STL.64 [R1+0x4f0], R4 ;  /* 0x0004f00401007387 */ /* 0x0001e20000100a00 */
[----:B------:R1:W-:Y:S03]  /*2bac0*/  STL.64 [R1+0x4f8], R6 ;  /* 0x0004f80601007387 */ /* 0x0003e60000100a00 */
[----:B0-----:R-:W4:Y:S01]  /*2bad0*/  LDL.LU R4, [R1+0x410] ;  /* 0x0004100001047983 */ /* 0x001f220000300800 */
[----:B------:R-:W4:Y:S02]  /*2bae0*/  LDL.LU R5, [R1+0x414] ;  /* 0x0004140001057983 */ /* 0x000f240000300800 */
[----:B-1----:R-:W4:Y:S02]  /*2baf0*/  LDL.LU R6, [R1+0x418] ;  /* 0x0004180001067983 */ /* 0x002f240000300800 */
[----:B------:R-:W4:Y:S01]  /*2bb00*/  LDL.LU R7, [R1+0x41c] ;  /* 0x00041c0001077983 */ /* 0x000f220000300800 */
[C---:B---3--:R-:W-:Y:S01]  /*2bb10*/  HMMA.16816.F32.BF16 R12, R24.reuse, R14, R16 ;  /* 0x0000000e180c723c */ /* 0x048fe20000041810 */
[----:B------:R-:W3:Y:S01]  /*2bb20*/  LDL.LU.64 R18, [R1+0x26e0] ;  /* 0x0026e00001127983 */ /* 0x000ee20000300a00 */
[----:B------:R-:W3:Y:S11]  /*2bb30*/  LDL.LU.64 R16, [R1+0x26d8] ;  /* 0x0026d80001107983 */ /* 0x000ef60000300a00 */
[----:B------:R-:W-:Y:S10]  /*2bb40*/  @!UPT UIADD3 URZ, URZ, URZ, URZ ;  /* 0x0000003f3f3ff290 */ /* 0x000ff4000fffe03f */
[----:B------:R-:W-:Y:S01]  /*2bb50*/  STL.64 [R1+0x4e0], R12 ;  /* 0x0004e00c01007387 */ /* 0x000fe20000100a00 */
[----:B------:R0:W-:Y:S03]  /*2bb60*/  STL.64 [R1+0x4e8], R14 ;  /* 0x0004e80e01007387 */ /* 0x0001e60000100a00 */
        /* <DEDUP_REMOVED lines=49> */
[----:B0-----:R-:W2:Y:S01]  /*2be80*/  LDL.LU.64 R14, [R1+0x2628] ;  /* 0x00262800010e7983 */ /* 0x001ea20000300a00 */
[----:B------:R-:W-:-:S07]  /*2be90*/  IMAD.MOV.U32 R23, RZ, RZ, R3 ;  /* 0x000000ffff177224 */ /* 0x000fce00078e0003 */
[C---:B---3--:R-:W-:Y:S01]  /*2bea0*/  HMMA.16816.F32.BF16 R20, R24.reuse, R22, R16 ;  /* 0x000000161814723c */ /* 0x048fe20000041810 */
[----:B------:R-:W3:Y:S07]  /*2beb0*/  LDL.LU.64 R18, [R1+0x2620] ;  /* 0x0026200001127983 */ /* 0x000eee0000300a00 */
[C---:B--2---:R-:W-:Y:S11]  /*2bec0*/  HMMA.16816.F32.BF16 R12, R24.reuse, R14, R8 ;  /* 0x0000000e180c723c */ /* 0x044ff60000041808 */
[----:B------:R-:W-:Y:S04]  /*2bed0*/  @!UPT UIADD3 URZ, URZ, URZ, URZ ;  /* 0x0000003f3f3ff290 */ /* 0x000fe8000fffe03f */
[----:B------:R0:W-:Y:S01]  /*2bee0*/  STL.64 [R1+0x460], R20 ;  /* 0x0004601401007387 */ /* 0x0001e20000100a00 */
[----:B------:R1:W-:Y:S03]  /*2bef0*/  STL.64 [R1+0x468], R22 ;  /* 0x0004681601007387 */ /* 0x0003e60000100a00 */
[----:B0-----:R-:W2:Y:S01]  /*2bf00*/  LDL.LU R20, [R1+0xf0] ;  /* 0x0000f00001147983 */ /* 0x001ea20000300800 */
[----:B------:R-:W2:Y:S02]  /*2bf10*/  LDL.LU R21, [R1+0xf4] ;  /* 0x0000f40001157983 */ /* 0x000ea40000300800 */
[----:B-1----:R-:W2:Y:S02]  /*2bf20*/  LDL.LU R22, [R1+0xf8] ;  /* 0x0000f80001167983 */ /* 0x002ea40000300800 */
[----:B------:R-:W2:Y:S01]  /*2bf30*/  LDL.LU R23, [R1+0xfc] ;  /* 0x0000fc0001177983 */ /* 0x000ea20000300800 */
[----:B------:R-:W2:Y:S01]  /*2bf40*/  LDL.LU.64 R10, [R1+0x2618] ;  /* 0x00261800010a7983 */ /* 0x000ea20000300a00 */
[----:B------:R-:W2:Y:S03]  /*2bf50*/  LDL.LU.64 R8, [R1+0x2610] ;  /* 0x0026100001087983 */ /* 0x000ea60000300a00 */
[----:B------:R-:W-:Y:S01]  /*2bf60*/  STL.64 [R1+0x450], R12 ;  /* 0x0004500c01007387 */ /* 0x000fe20000100a00 */
        /* <DEDUP_REMOVED lines=8> */
[----:B0-----:R-:W3:Y:S01]  /*2bff0*/  LDL.LU.64 R14, [R1+0x25f0] ;  /* 0x0025f000010e7983 */ /* 0x001ee20000300a00 */
[----:B------:R-:W3:Y:S02]  /*2c000*/  LDL.LU.64 R12, [R1+0x25e8] ;  /* 0x0025e800010c7983 */ /* 0x000ee40000300a00 */
[C---:B---3--:R-:W-:Y:S11]  /*2c010*/  HMMA.16816.F32.BF16 R12, R24.reuse, R18, R12 ;  /* 0x00000012180c723c */ /* 0x048ff6000004180c */
[----:B------:R-:W-:Y:S11]  /*2c020*/  @!UPT UIADD3 URZ, URZ, URZ, URZ ;  /* 0x0000003f3f3ff290 */ /* 0x000ff6000fffe03f */
[----:B------:R-:W-:Y:S01]  /*2c030*/  @!UPT UIADD3 URZ, URZ, URZ, URZ ;  /* 0x0000003f3f3ff290 */ /* 0x000fe2000fffe03f */
[----:B------:R-:W-:Y:S01]  /*2c040*/  STL.64 [R1+0x430], R12 ;  /* 0x0004300c01007387 */ /* 0x000fe20000100a00 */
[----:B------:R0:W-:Y:S03]  /*2c050*/  STL.64 [R1+0x438], R14 ;  /* 0x0004380e01007387 */ /* 0x0001e60000100a00 */
[----:B0-----:R-:W2:Y:S02]  /*2c060*/  LDL.LU.64 R14, [R1+0x25e0] ;  /* 0x0025e000010e7983 */ /* 0x001ea40000300a00 */
[C---:B--2---:R-:W-:Y:S11]  /*2c070*/  HMMA.16816.F32.BF16 R8, R24.reuse, R14, R8 ;  /* 0x0000000e1808723c */ /* 0x044ff60000041808 */
[----:B------:R-:W-:Y:S11]  /*2c080*/  @!UPT UIADD3 URZ, URZ, URZ, URZ ;  /* 0x0000003f3f3ff290 */ /* 0x000ff6000fffe03f */
[----:B------:R-:W-:Y:S01]  /*2c090*/  @!UPT UIADD3 URZ, URZ, URZ, URZ ;  /* 0x0000003f3f3ff290 */ /* 0x000fe2000fffe03f */
[----:B------:R-:W-:Y:S01]  /*2c0a0*/  STL.64 [R1+0x420], R8 ;  /* 0x0004200801007387 */ /* 0x000fe20000100a00 */
[----:B------:R0:W-:Y:S03]  /*2c0b0*/  STL.64 [R1+0x428], R10 ;  /* 0x0004280a01007387 */ /* 0x0001e60000100a00 */
[----:B0-----:R-:W4:Y:S01]  /*2c0c0*/  LDL.LU.64 R10, [R1+0x25d8] ;  /* 0x0025d800010a7983 */ /* 0x001f220000300a00 */
[----:B------:R0:W-:Y:S03]  /*2c0d0*/  STL.64 [R1+0x2518], R14 ;  /* 0x0025180e01007387 */ /* 0x0001e60000100a00 */
[----:B0-----:R-:W2:Y:S04]  /*2c0e0*/  LDL.64 R14, [R1+0x78] ;  /* 0x00007800010e7983 */ /* 0x001ea80000100a00 */
[----:B--2---:R0:W-:Y:S04]  /*2c0f0*/  STL.64 [R1+0x25a0], R14 ;  /* 0x0025a00e01007387 */ /* 0x0041e80000100a00 */
[----:B0-----:R-:W2:Y:S04]  /*2c100*/  LDL.64 R14, [R1+0x88] ;  /* 0x00008800010e7983 */ /* 0x001ea80000100a00 */
[----:B--2---:R0:W-:Y:S04]  /*2c110*/  STL.64 [R1+0x25a8], R14 ;  /* 0x0025a80e01007387 */ /* 0x0041e80000100a00 */
[----:B0-----:R-:W2:Y:S01]  /*2c120*/  LDL.64 R14, [R1+0x98] ;  /* 0x00009800010e7983 */ /* 0x001ea20000100a00 */
[----:B----4-:R-:W-:Y:S03]  /*2c130*/  HMMA.16816.F32.BF16 R4, R24, R10, R4 ;  /* 0x0000000a1804723c */ /* 0x010fe60000041804 */
[----:B--2---:R0:W-:Y:S04]  /*2c140*/  STL.64 [R1+0x25b0], R14 ;  /* 0x0025b00e01007387 */ /* 0x0041e80000100a00 */
[----:B0-----:R-:W2:Y:S04]  /*2c150*/  LDL.64 R14, [R1+0xa8] ;  /* 0x0000a800010e7983 */ /* 0x001ea80000100a00 */
[----:B--2---:R0:W-:Y:S04]  /*2c160*/  STL.64 [R1+0x25b8], R14 ;  /* 0x0025b80e01007387 */ /* 0x0041e80000100a00 */
[----:B0-----:R-:W2:Y:S08]  /*2c170*/  LDL.64 R14, [R1+0xb8] ;  /* 0x0000b800010e7983 */ /* 0x001eb00000100a00 */
[----:B------:R-:W-:Y:S02]  /*2c180*/  STL.64 [R1+0x410], R4 ;  /* 0x0004100401007387 */ /* 0x000fe40000100a00 */
[----:B------:R0:W-:Y:S02]  /*2c190*/  STL.64 [R1+0x418], R6 ;  /* 0x0004180601007387 */ /* 0x0001e40000100a00 */
[----:B0-----:R-:W3:Y:S01]  /*2c1a0*/  LDL.LU.64 R6, [R1+0x25d0] ;  /* 0x0025d00001067983 */ /* 0x001ee20000300a00 */
[----:B------:R0:W-:Y:S02]  /*2c1b0*/  STL [R1+0x24d4], R10 ;  /* 0x0024d40a01007387 */ /* 0x0001e40000100800 */
[----:B------:R1:W-:Y:S02]  /*2c1c0*/  STL [R1+0x24d0], R11 ;  /* 0x0024d00b01007387 */ /* 0x0003e40000100800 */
[----:B------:R-:W4:Y:S01]  /*2c1d0*/  LDL.LU R8, [R1+0x1040] ;  /* 0x0010400001087983 */ /* 0x000f220000300800 */
[----:B------:R-:W4:Y:S04]  /*2c1e0*/  LDL.LU R9, [R1+0x1044] ;  /* 0x0010440001097983 */ /* 0x000f280000300800 */
[----:B0-----:R-:W2:Y:S01]  /*2c1f0*/  LDL.LU R10, [R1+0x1048] ;  /* 0x00104800010a7983 */ /* 0x001ea20000300800 */
[----:B-1----:R-:W2:Y:S03]  /*2c200*/  LDL.LU R11, [R1+0x104c] ;  /* 0x00104c00010b7983 */ /* 0x002ea60000300800 */
[----:B------:R-:W0:Y:S04]  /*2c210*/  S2R R17, SR_TID.X ;  /* 0x0000000000117919 */ /* 0x000e280000002100 */
[----:B------:R-:W1:Y:S01]  /*2c220*/  S2R R16, SR_TID.X ;  /* 0x0000000000107919 */ /* 0x000e620000002100 */
[----:B0-----:R-:W-:Y:S01]  /*2c230*/  LOP3.LUT R17, R17, 0x7, RZ, 0xc0, !PT ;  /* 0x0000000711117812 */ /* 0x001fe200078ec0ff */
[----:B-1----:R-:W-:-:S04]  /*2c240*/  IMAD.SHL.U32 R2, R16, 0x2, RZ ;  /* 0x0000000210027824 */ /* 0x002fc800078e00ff */
[----:B------:R-:W-:Y:S02]  /*2c250*/  IMAD R17, R17, 0x210, RZ ;  /* 0x0000021011117824 */ /* 0x000fe400078e02ff */
[----:B------:R-:W-:-:S03]  /*2c260*/  IMAD.SHL.U32 R16, R16, 0x100, RZ ;  /* 0x0000010010107824 */ /* 0x000fc600078e00ff */
[----:B------:R-:W-:-:S04]  /*2c270*/  LOP3.LUT R17, R17, 0x10, R2, 0x78, !PT ;  /* 0x0000001011117812 */ /* 0x000fc800078e7802 */
[----:B------:R-:W-:Y:S01]  /*2c280*/  LOP3.LUT R17, R17, 0x1000, R16, 0xf8, !PT ;  /* 0x0000100011117812 */ /* 0x000fe200078ef810 */
[----:B--2---:R-:W-:Y:S01]  /*2c290*/  STL.64 [R1+0x25c8], R10 ;  /* 0x0025c80a01007387 */ /* 0x004fe20000100a00 */
[----:B----4-:R0:W-:Y:S03]  /*2c2a0*/  STL.64 [R1+0x25c0], R8 ;  /* 0x0025c00801007387 */ /* 0x0101e60000100a00 */
[----:B0-----:R-:W2:Y:S01]  /*2c2b0*/  LDL.LU R8, [R1+0x1070] ;  /* 0x0010700001087983 */ /* 0x001ea20000300800 */
[----:B------:R-:W2:Y:S02]  /*2c2c0*/  LDL.LU R9, [R1+0x1074] ;  /* 0x0010740001097983 */ /* 0x000ea40000300800 */
[----:B------:R-:W2:Y:S02]  /*2c2d0*/  LDL.LU R10, [R1+0x1078] ;  /* 0x00107800010a7983 */ /* 0x000ea40000300800 */
[----:B------:R-:W2:Y:S01]  /*2c2e0*/  LDL.LU R11, [R1+0x107c] ;  /* 0x00107c00010b7983 */ /* 0x000ea20000300800 */
[----:B---3--:R-:W-:Y:S01]  /*2c2f0*/  HMMA.16816.F32.BF16 R20, R24, R6, R20 ;  /* 0x000000061814723c */ /* 0x008fe20000041814 */
[----:B------:R-:W-:Y:S01]  /*2c300*/  LOP3.LUT R17, R17, 0x20, RZ, 0x3c, !PT ;  /* 0x0000002011117812 */ /* 0x000fe200078e3cff */
[----:B------:R0:W-:Y:S01]  /*2c310*/  STL.64 [R1+0x24c8], R6 ;  /* 0x0024c80601007387 */ /* 0x0001e20000100a00 */
[----:B------:R-:W3:Y:S03]  /*2c320*/  LDL.LU R4, [R1+0x1060] ;  /* 0x0010600001047983 */ /* 0x000ee60000300800 */
[----:B------:R-:W1:Y:S11]  /*2c330*/  LDSM.16.MT88.4 R24, [R17+0xa080] ;  /* 0x00a080001118783b */ /* 0x000e760000004200 */
[----:B------:R-:W-:Y:S06]  /*2c340*/  @!UPT UIADD3 URZ, URZ, URZ, URZ ;  /* 0x0000003f3f3ff290 */ /* 0x000fec000fffe03f */
[----:B------:R-:W-:Y:S01]  /*2c350*/  STL.64 [R1+0xf0], R20 ;  /* 0x0000f01401007387 */ /* 0x000fe20000100a00 */
[----:B------:R-:W-:Y:S02]  /*2c360*/  STL.64 [R1+0xf8], R22 ;  /* 0x0000f81601007387 */ /* 0x000fe40000100a00 */
[----:B------:R-:W2:Y:S04]  /*2c370*/  LDSM.16.MT88.4 R20, [R17+0xa000] ;  /* 0x00a000001114783b */ /* 0x000ea80000004200 */
[----:B------:R-:W3:Y:S01]  /*2c380*/  LDL.LU R5, [R1+0x1064] ;  /* 0x0010640001057983 */ /* 0x000ee20000300800 */
[----:B0-----:R-:W3:Y:S01]  /*2c390*/  LDL.LU R6, [R1+0x1068] ;  /* 0x0010680001067983 */ /* 0x001ee20000300800 */
[----:B------:R-:W3:Y:S02]  /*2c3a0*/  LDL.LU R7, [R1+0x106c] ;  /* 0x00106c0001077983 */ /* 0x000ee40000300800 */
[----:B------:R-:W-:-:S02]  /*2c3b0*/  IMAD.MOV.U32 R2, RZ, RZ, R14 ;  /* 0x000000ffff027224 */ /* 0x000fc400078e000e */
[----:B------:R-:W-:Y:S01]  /*2c3c0*/  IMAD.MOV.U32 R0, RZ, RZ, R15 ;  /* 0x000000ffff007224 */ /* 0x000fe200078e000f */
[----:B-1----:R-:W-:Y:S01]  /*2c3d0*/  STL.64 [R1+0x24c0], R26 ;  /* 0x0024c01a01007387 */ /* 0x002fe20000100a00 */
[----:B------:R0:W-:Y:S03]  /*2c3e0*/  STL.64 [R1+0x24b8], R24 ;  /* 0x0024b81801007387 */ /* 0x0001e60000100a00 */
[----:B0-----:R-:W4:Y:S01]  /*2c3f0*/  LDL.LU R24, [R1+0xef0] ;  /* 0x000ef00001187983 */ /* 0x001f220000300800 */
[----:B------:R-:W4:Y:S02]  /*2c400*/  LDL.LU R25, [R1+0xef4] ;  /* 0x000ef40001197983 */ /* 0x000f240000300800 */
[----:B------:R-:W4:Y:S02]  /*2c410*/  LDL.LU R26, [R1+0xef8] ;  /* 0x000ef800011a7983 */ /* 0x000f240000300800 */
[----:B------:R-:W4:Y:S01]  /*2c420*/  LDL.LU R27, [R1+0xefc] ;  /* 0x000efc00011b7983 */ /* 0x000f220000300800 */
[C---:B--2---:R-:W-:Y:S11]  /*2c430*/  HMMA.16816.F32.BF16 R8, R20.reuse, R14, R8 ;  /* 0x0000000e1408723c */ /* 0x044ff60000041808 */
[----:B------:R-:W-:Y:S11]  /*2c440*/  @!UPT UIADD3 URZ, URZ, URZ, URZ ;  /* 0x0000003f3f3ff290 */ /* 0x000ff6000fffe03f */
[----:B------:R-:W-:Y:S01]  /*2c450*/  @!UPT UIADD3 URZ, URZ, URZ, URZ ;  /* 0x0000003f3f3ff290 */ /* 0x000fe2000fffe03f */
[----:B------:R-:W-:Y:S01]  /*2c460*/  STL.64 [R1+0x1070], R8 ;  /* 0x0010700801007387 */ /* 0x000fe20000100a00 */
[----:B------:R0:W-:Y:S03]  /*2c470*/  STL.64 [R1+0x1078], R10 ;  /* 0x0010780a01007387 */ /* 0x0001e60000100a00 */
[----:B0-----:R-:W2:Y:S01]  /*2c480*/  LDL.LU.64 R10, [R1+0x25c8] ;  /* 0x0025c800010a7983 */ /* 0x001ea20000300a00 */
[----:B------:R-:W2:Y:S02]  /*2c490*/  LDL.LU.64 R8, [R1+0x25c0] ;  /* 0x0025c00001087983 */ /* 0x000ea40000300a00 */
[----:B------:R-:W3:Y:S02]  /*2c4a0*/  LDL.LU.64 R14, [R1+0x25b8] ;  /* 0x0025b800010e7983 */ /* 0x000ee40000300a00 */
[----:B------:R-:W-:Y:S01]  /*2c4b0*/  STL [R1+0x24dc], R0 ;  /* 0x0024dc0001007387 */ /* 0x000fe20000100800 */
[----:B------:R-:W-:Y:S01]  /*2c4c0*/  STL [R1+0x24d8], R2 ;  /* 0x0024d80201007387 */ /* 0x000fe20000100800 */
[C---:B---3--:R-:W-:Y:S01]  /*2c4d0*/  HMMA.16816.F32.BF16 R4, R20.reuse, R14, R4 ;  /* 0x0000000e1404723c */ /* 0x048fe20000041804 */
[----:B------:R-:W-:Y:S11]  /*2c4e0*/  IMAD.MOV.U32 R3, RZ, RZ, R15 ;  /* 0x000000ffff037224 */ /* 0x000ff600078e000f */
[----:B------:R-:W-:Y:S11]  /*2c4f0*/  @!UPT UIADD3 URZ, URZ, URZ, URZ ;  /* 0x0000003f3f3ff290 */ /* 0x000ff6000fffe03f */
[----:B------:R0:W-:Y:S01]  /*2c500*/  STL.64 [R1+0x1060], R4 ;  /* 0x0010600401007387 */ /* 0x0001e20000100a00 */
[----:B------:R-:W-:Y:S02]  /*2c510*/  STL.64 [R1+0x1068], R6 ;  /* 0x0010680601007387 */ /* 0x000fe40000100a00 */
[----:B0-----:R-:W-:Y:S02]  /*2c520*/  IMAD.MOV.U32 R4, RZ, RZ, R14 ;  /* 0x000000ffff047224 */ /* 0x001fe400078e000e */
[----:B------:R-:W3:Y:S01]  /*2c530*/  LDL.LU.64 R14, [R1+0x25b0] ;  /* 0x0025b000010e7983 */ /* 0x000ee20000300a00 */
[----:B------:R-:W-:Y:S02]  /*2c540*/  STL [R1+0x24e4], R3 ;  /* 0x0024e40301007387 */ /* 0x000fe40000100800 */
[----:B------:R0:W-:Y:S02]  /*2c550*/  STL [R1+0x24e0], R4 ;  /* 0x0024e00401007387 */ /* 0x0001e40000100800 */
[----:B0-----:R-:W3:Y:S01]  /*2c560*/  LDL.LU R4, [R1+0x1050] ;  /* 0x0010500001047983 */ /* 0x001ee20000300800 */
[----:B------:R-:W3:Y:S02]  /*2c570*/  LDL.LU R5, [R1+0x1054] ;  /* 0x0010540001057983 */ /* 0x000ee40000300800 */
[----:B------:R-:W3:Y:S02]  /*2c580*/  LDL.LU R6, [R1+0x1058] ;  /* 0x0010580001067983 */ /* 0x000ee40000300800 */
[----:B------:R-:W3:Y:S02]  /*2c590*/  LDL.LU R7, [R1+0x105c] ;  /* 0x00105c0001077983 */ /* 0x000ee40000300800 */
[C---:B---3--:R-:W-:Y:S11]  /*2c5a0*/  HMMA.16816.F32.BF16 R4, R20.reuse, R14, R4 ;  /* 0x0000000e1404723c */ /* 0x048ff60000041804 */
[----:B------:R-:W-:Y:S11]  /*2c5b0*/  @!UPT UIADD3 URZ, URZ, URZ, URZ ;  /* 0x0000003f3f3ff290 */ /* 0x000ff6000fffe03f */
[----:B------:R-:W-:Y:S01]  /*2c5c0*/  @!UPT UIADD3 URZ, URZ, URZ, URZ ;  /* 0x0000003f3f3ff290 */ /* 0x000fe2000fffe03f */
[----:B------:R0:W-:Y:S01]  /*2c5d0*/  STL.64 [R1+0x1050], R4 ;  /* 0x0010500401007387 */ /* 0x0001e20000100a00 */
[----:B------:R1:W-:Y:S02]  /*2c5e0*/  STL.64 [R1+0x1058], R6 ;  /* 0x0010580601007387 */ /* 0x0003e40000100a00 */
[----:B0-----:R-:W-:Y:S02]  /*2c5f0*/  IMAD.MOV.U32 R5, RZ, RZ, R15 ;  /* 0x000000ffff057224 */ /* 0x001fe400078e000f */
[----:B-1----:R-:W-:Y:S02]  /*2c600*/  IMAD.MOV.U32 R6, RZ, RZ, R14 ;  /* 0x000000ffff067224 */ /* 0x002fe400078e000e */
[----:B------:R-:W2:Y:S02]  /*2c610*/  LDL.LU.64 R14, [R1+0x25a8] ;  /* 0x0025a800010e7983 */ /* 0x000ea40000300a00 */
[C---:B--2---:R-:W-:Y:S01]  /*2c620*/  HMMA.16816.F32.BF16 R8, R20.reuse, R14, R8 ;  /* 0x0000000e1408723c */ /* 0x044fe20000041808 */
[----:B------:R-:W-:Y:S11]  /*2c630*/  IMAD.MOV.U32 R7, RZ, RZ, R15 ;  /* 0x000000ffff077224 */ /* 0x000ff600078e000f */
[----:B------:R-:W-:Y:S11]  /*2c640*/  @!UPT UIADD3 URZ, URZ, URZ, URZ ;  /* 0x0000003f3f3ff290 */ /* 0x000ff6000fffe03f */
[----:B------:R0:W-:Y:S01]  /*2c650*/  STL.64 [R1+0x1040], R8 ;  /* 0x0010400801007387 */ /* 0x0001e20000100a00 */
[----:B------:R-:W-:Y:S02]  /*2c660*/  STL.64 [R1+0x1048], R10 ;  /* 0x0010480a01007387 */ /* 0x000fe40000100a00 */
[----:B0-----:R-:W-:Y:S02]  /*2c670*/  IMAD.MOV.U32 R8, RZ, RZ, R14 ;  /* 0x000000ffff087224 */ /* 0x001fe400078e000e */
[----:B------:R-:W4:Y:S01]  /*2c680*/  LDL.LU.64 R14, [R1+0x25a0] ;  /* 0x0025a000010e7983 */ /* 0x000f220000300a00 */
[----:B------:R-:W-:Y:S02]  /*2c690*/  STL.64 [R1+0x2528], R6 ;  /* 0x0025280601007387 */ /* 0x000fe40000100a00 */
[----:B------:R4:W-:Y:S02]  /*2c6a0*/  STL [R1+0x2520], R5 ;  /* 0x0025200501007387 */ /* 0x0009e40000100800 */
[----:B----4-:R-:W-:Y:S01]  /*2c6b0*/  HMMA.16816.F32.BF16 R4, R20, R14, R24 ;  /* 0x0000000e1404723c */ /* 0x010fe20000041818 */
[----:B------:R-:W-:-:S02]  /*2c6c0*/  IMAD.MOV.U32 R9, RZ, RZ, R15 ;  /* 0x000000ffff097224 */ /* 0x000fc400078e000f */
[----:B------:R-:W-:Y:S11]  /*2c6d0*/  IMAD.MOV.U32 R16, RZ, RZ, R14 ;  /* 0x000000ffff107224 */ /* 0x000ff600078e000e */
[----:B------:R-:W-:Y:S09]  /*2c6e0*/  @!UPT UIADD3 URZ, URZ, URZ, URZ ;  /* 0x0000003f3f3ff290 */ /* 0x000ff2000fffe03f */
[----:B------:R-:W-:Y:S01]  /*2c6f0*/  STL.64 [R1+0xef0], R4 ;  /* 0x000ef00401007387 */ /* 0x000fe20000100a00 */
[----:B------:R-:W-:Y:S02]  /*2c700*/  STL.64 [R1+0xef8], R6 ;  /* 0x000ef80601007387 */ /* 0x000fe40000100a00 */
[----:B------:R-:W-:Y:S02]  /*2c710*/  STL.64 [R1+0x2560], R8 ;  /* 0x0025600801007387 */ /* 0x000fe40000100a00 */
[----:B------:R-:W2:Y:S01]  /*2c720*/  LDL.LU R12, [R1+0xe80] ;  /* 0x000e8000010c7983 */ /* 0x000ea20000300800 */
[----:B------:R-:W2:Y:S01]  /*2c730*/  LDL.LU R13, [R1+0xe84] ;  /* 0x000e8400010d7983 */ /* 0x000ea20000300800 */
[----:B------:R-:W3:Y:S02]  /*2c740*/  LDL.LU R14, [R1+0xe88] ;  /* 0x000e8800010e7983 */ /* 0x000ee40000300800 */
[----:B------:R-:W3:Y:S02]  /*2c750*/  LDL.LU R15, [R1+0xe8c] ;  /* 0x000e8c00010f7983 */ /* 0x000ee40000300800 */
[----:B---3--:R-:W-:Y:S01]  /*2c760*/  STL.64 [R1+0x2538], R14 ;  /* 0x0025380e01007387 */ /* 0x008fe20000100a00 */
[----:B--2---:R0:W-:Y:S03]  /*2c770*/  STL.64 [R1+0x2530], R12 ;  /* 0x0025300c01007387 */ /* 0x0041e60000100a00 */
[----:B0-----:R-:W2:Y:S01]  /*2c780*/  LDL.LU R12, [R1+0xe90] ;  /* 0x000e9000010c7983 */ /* 0x001ea20000300800 */
[----:B------:R-:W2:Y:S02]  /*2c790*/  LDL.LU R13, [R1+0xe94] ;  /* 0x000e9400010d7983 */ /* 0x000ea40000300800 */
[----:B------:R-:W3:Y:S02]  /*2c7a0*/  LDL.LU R14, [R1+0xe98] ;  /* 0x000e9800010e7983 */ /* 0x000ee40000300800 */
[----:B------:R-:W3:Y:S01]  /*2c7b0*/  LDL.LU R15, [R1+0xe9c] ;  /* 0x000e9c00010f7983 */ /* 0x000ee20000300800 */
[----:B------:R-:W4:Y:S01]  /*2c7c0*/  LDL.LU R8, [R1+0xeb0] ;  /* 0x000eb00001087983 */ /* 0x000f220000300800 */
[----:B------:R-:W4:Y:S02]  /*2c7d0*/  LDL.LU R9, [R1+0xeb4] ;  /* 0x000eb40001097983 */ /* 0x000f240000300800 */
[----:B------:R-:W2:Y:S02]  /*2c7e0*/  LDL.LU R10, [R1+0xeb8] ;  /* 0x000eb800010a7983 */ /* 0x000ea40000300800 */
[----:B------:R-:W2:Y:S01]  /*2c7f0*/  LDL.LU R11, [R1+0xebc] ;  /* 0x000ebc00010b7983 */ /* 0x000ea20000300800 */
[----:B------:R-:W3:Y:S01]  /*2c800*/  LDL.LU R24, [R1+0xee0] ;  /* 0x000ee00001187983 */ /* 0x000ee20000300800 */
[----:B------:R-:W3:Y:S02]  /*2c810*/  LDL.LU R25, [R1+0xee4] ;  /* 0x000ee40001197983 */ /* 0x000ee40000300800 */
[----:B------:R-:W3:Y:S02]  /*2c820*/  LDL.LU R26, [R1+0xee8] ;  /* 0x000ee800011a7983 */ /* 0x000ee40000300800 */
[----:B------:R-:W3:Y:S01]  /*2c830*/  LDL.LU R27, [R1+0xeec] ;  /* 0x000eec00011b7983 */ /* 0x000ee20000300800 */
[----:B--2---:R0:W-:Y:S01]  /*2c840*/  STL.64 [R1+0x2570], R10 ;  /* 0x0025700a01007387 */ /* 0x0041e20000100a00 */
[----:B----4-:R-:W-:Y:S03]  /*2c850*/  STL.64 [R1+0x2568], R8 ;  /* 0x0025680801007387 */ /* 0x010fe60000100a00 */
[----:B0-----:R-:W2:Y:S04]  /*2c860*/  LDL.64 R10, [R1+0x48] ;  /* 0x00004800010a7983 */ /* 0x001ea80000100a00 */
[----:B--2---:R0:W-:Y:S04]  /*2c870*/  STL.64 [R1+0x2580], R10 ;  /* 0x0025800a01007387 */ /* 0x0041e80000100a00 */
[----:B0-----:R-:W2:Y:S04]  /*2c880*/  LDL.64 R10, [R1+0x58] ;  /* 0x00005800010a7983 */ /* 0x001ea80000100a00 */
[----:B--2---:R0:W-:Y:S04]  /*2c890*/  STL.64 [R1+0x2598], R10 ;  /* 0x0025980a01007387 */ /* 0x0041e80000100a00 */
[----:B0-----:R-:W2:Y:S01]  /*2c8a0*/  LDL.64 R10, [R1+0x68] ;  /* 0x00006800010a7983 */ /* 0x001ea20000100a00 */
[----:B---3--:R0:W-:Y:S02]  /*2c8b0*/  STL.64 [R1+0x2548], R14 ;  /* 0x0025480e01007387 */ /* 0x0081e40000100a00 */
[----:B------:R-:W-:Y:S01]  /*2c8c0*/  STL.64 [R1+0x2540], R12 ;  /* 0x0025400c01007387 */ /* 0x000fe20000100a00 */
[----:B0-----:R-:W3:Y:S04]  /*2c8d0*/  LDL.64 R14, [R1+0x28] ;  /* 0x00002800010e7983 */ /* 0x001ee80000100a00 */
[----:B---3--:R0:W-:Y:S04]  /*2c8e0*/  STL.64 [R1+0x2558], R14 ;  /* 0x0025580e01007387 */ /* 0x0081e80000100a00 */
[----:B0-----:R-:W3:Y:S04]  /*2c8f0*/  LDL.64 R14, [R1+0x38] ;  /* 0x00003800010e7983 */ /* 0x001ee80000100a00 */
[----:B---3--:R0:W-:Y:S01]  /*2c900*/  STL.64 [R1+0x2578], R14 ;  /* 0x0025780e01007387 */ /* 0x0081e20000100a00 */
[----:B------:R-:W3:Y:S02]  /*2c910*/  LDL.LU R12, [R1+0xec0] ;  /* 0x000ec000010c7983 */ /* 0x000ee40000300800 */
[----:B------:R-:W3:Y:S01]  /*2c920*/  LDL.LU R13, [R1+0xec4] ;  /* 0x000ec400010d7983 */ /* 0x000ee20000300800 */
[----:B0-----:R-:W4:Y:S01]  /*2c930*/  LDL.LU R14, [R1+0xec8] ;  /* 0x000ec800010e7983 */ /* 0x001f220000300800 */
[----:B------:R-:W4:Y:S01]  /*2c940*/  LDL.LU R15, [R1+0xecc] ;  /* 0x000ecc00010f7983 */ /* 0x000f220000300800 */
[----:B--2---:R-:W-:Y:S02]  /*2c950*/  HMMA.16816.F32.BF16 R24, R20, R10, R24 ;  /* 0x0000000a1418723c */ /* 0x004fe40000041818 */
[----:B----4-:R-:W-:Y:S01]  /*2c960*/  STL.64 [R1+0x2590], R14 ;  /* 0x0025900e01007387 */ /* 0x010fe20000100a00 */
[----:B---3--:R0:W-:Y:S03]  /*2c970*/  STL.64 [R1+0x2588], R12 ;  /* 0x0025880c01007387 */ /* 0x0081e60000100a00 */
[----:B0-----:R-:W2:Y:S01]  /*2c980*/  LDL.LU R12, [R1+0xed0] ;  /* 0x000ed000010c7983 */ /* 0x001ea20000300800 */
[----:B------:R-:W2:Y:S02]  /*2c990*/  LDL.LU R13, [R1+0xed4] ;  /* 0x000ed400010d7983 */ /* 0x000ea40000300800 */
[----:B------:R-:W2:Y:S02]  /*2c9a0*/  LDL.LU R14, [R1+0xed8] ;  /* 0x000ed800010e7983 */ /* 0x000ea40000300800 */
[----:B------:R-:W2:Y:S01]  /*2c9b0*/  LDL.LU R15, [R1+0xedc] ;  /* 0x000edc00010f7983 */ /* 0x000ea20000300800 */
[----:B------:R-:W3:Y:S04]  /*2c9c0*/  LDL.64 R6, [R1+0x18] ;  /* 0x0000180001067983 */ /* 0x000ee80000100a00 */
[----:B---3--:R0:W-:Y:S01]  /*2c9d0*/  STL.64 [R1+0x2550], R6 ;  /* 0x0025500601007387 */ /* 0x0081e20000100a00 */
[----:B------:R-:W3:Y:S02]  /*2c9e0*/  LDL.LU R4, [R1+0xea0] ;  /* 0x000ea00001047983 */ /* 0x000ee40000300800 */
[----:B------:R-:W3:Y:S01]  /*2c9f0*/  LDL.LU R5, [R1+0xea4] ;  /* 0x000ea40001057983 */ /* 0x000ee20000300800 */
[----:B0-----:R-:W3:Y:S01]  /*2ca00*/  LDL.LU R6, [R1+0xea8] ;  /* 0x000ea80001067983 */ /* 0x001ee20000300800 */
[----:B------:R-:W3:Y:S02]  /*2ca10*/  LDL.LU R7, [R1+0xeac] ;  /* 0x000eac0001077983 */ /* 0x000ee40000300800 */
[----:B------:R0:W-:Y:S02]  /*2ca20*/  STL.64 [R1+0x2510], R18 ;  /* 0x0025101201007387 */ /* 0x0001e40000100a00 */
[----:B------:R-:W-:Y:S01]  /*2ca30*/  STL.64 [R1+0x2508], R16 ;  /* 0x0025081001007387 */ /* 0x000fe20000100a00 */
[----:B0-----:R-:W4:Y:S01]  /*2ca40*/  LDL.64 R18, [R1+0x8] ;  /* 0x0000080001127983 */ /* 0x001f220000100a00 */
[----:B------:R0:W-:Y:S02]  /*2ca50*/  STL.64 [R1+0xee0], R24 ;  /* 0x000ee01801007387 */ /* 0x0001e40000100a00 */
[----:B------:R1:W-:Y:S02]  /*2ca60*/  STL.64 [R1+0xee8], R26 ;  /* 0x000ee81a01007387 */ /* 0x0003e40000100a00 */
[----:B0-----:R-:W-:-:S02]  /*2ca70*/  IMAD.MOV.U32 R25, RZ, RZ, R10 ;  /* 0x000000ffff197224 */ /* 0x001fc400078e000a */
[----:B------:R-:W-:Y:S02]  /*2ca80*/  IMAD.MOV.U32 R24, RZ, RZ, R11 ;  /* 0x000000ffff187224 */ /* 0x000fe400078e000b */
[----:B------:R-:W2:Y:S02]  /*2ca90*/  LDL.LU.64 R10, [R1+0x2598] ;  /* 0x00259800010a7983 */ /* 0x000ea40000300a00 */
[C---:B--2---:R-:W-:Y:S01]  /*2caa0*/  HMMA.16816.F32.BF16 R12, R20.reuse, R10, R12 ;  /* 0x0000000a140c723c */ /* 0x044fe2000004180c */
[----:B-1----:R-:W-:Y:S02]  /*2cab0*/  IMAD.MOV.U32 R27, RZ, RZ, R10 ;  /* 0x000000ffff1b7224 */ /* 0x002fe400078e000a */
[----:B------:R-:W-:Y:S11]  /*2cac0*/  IMAD.MOV.U32 R26, RZ, RZ, R11 ;  /* 0x000000ffff1a7224 */ /* 0x000ff600078e000b */
[----:B------:R-:W-:Y:S09]  /*2cad0*/  @!UPT UIADD3 URZ, URZ, URZ, URZ ;  /* 0x0000003f3f3ff290 */ /* 0x000ff2000fffe03f */
[----:B------:R-:W-:Y:S01]  /*2cae0*/  STL.64 [R1+0xed0], R12 ;  /* 0x000ed00c01007387 */ /* 0x000fe20000100a00 */
[----:B------:R0:W-:Y:S03]  /*2caf0*/  STL.64 [R1+0xed8], R14 ;  /* 0x000ed80e01007387 */ /* 0x0001e60000100a00 */
[----:B0-----:R-:W2:Y:S01]  /*2cb00*/  LDL.LU.64 R14, [R1+0x2590] ;  /* 0x00259000010e7983 */ /* 0x001ea20000300a00 */
[----:B------:R-:W2:Y:S02]  /*2cb10*/  LDL.LU.64 R12, [R1+0x2588] ;  /* 0x00258800010c7983 */ /* 0x000ea40000300a00 */
[----:B------:R-:W2:Y:S02]  /*2cb20*/  LDL.LU.64 R10, [R1+0x2580] ;  /* 0x00258000010a7983 */ /* 0x000ea40000300a00 */
[----:B------:R-:W-:Y:S01]  /*2cb30*/  STL.64 [R1+0x24f0], R26 ;  /* 0x0024f01a01007387 */ /* 0x000fe20000100a00 */
[----:B------:R0:W-:Y:S04]  /*2cb40*/  STL.64 [R1+0x24e8], R24 ;  /* 0x0024e81801007387 */ /* 0x0001e80000100a00 */
[----:B0-----:R-:W3:Y:S01]  /*2cb50*/  LDL.LU R24, [R1+0xe60] ;  /* 0x000e600001187983 */ /* 0x001ee20000300800 */
[----:B------:R-:W3:Y:S02]  /*2cb60*/  LDL.LU R25, [R1+0xe64] ;  /* 0x000e640001197983 */ /* 0x000ee40000300800 */
[----:B------:R-:W3:Y:S02]  /*2cb70*/  LDL.LU R26, [R1+0xe68] ;  /* 0x000e6800011a7983 */ /* 0x000ee40000300800 */
[----:B------:R-:W3:Y:S01]  /*2cb80*/  LDL.LU R27, [R1+0xe6c] ;  /* 0x000e6c00011b7983 */ /* 0x000ee20000300800 */
[----:B--2---:R-:W-:Y:S01]  /*2cb90*/  HMMA.16816.F32.BF16 R12, R20, R10, R12 ;  /* 0x0000000a140c723c */ /* 0x004fe2000004180c */
[----:B------:R-:W-:-:S02]  /*2cba0*/  IMAD.MOV.U32 R29, RZ, RZ, R10 ;  /* 0x000000ffff1d7224 */ /* 0x000fc400078e000a */
[----:B------:R-:W-:Y:S01]  /*2cbb0*/  IMAD.MOV.U32 R28, RZ, RZ, R11 ;  /* 0x000000ffff1c7224 */ /* 0x000fe200078e000b */
[----:B---3--:R-:W-:Y:S01]  /*2cbc0*/  STL.64 [R1+0x2500], R26 ;  /* 0x0025001a01007387 */ /* 0x008fe20000100a00 */
[----:B------:R0:W-:Y:S03]  /*2cbd0*/  STL.64 [R1+0x24f8], R24 ;  /* 0x0024f81801007387 */ /* 0x0001e60000100a00 */
[----:B0-----:R-:W2:Y:S01]  /*2cbe0*/  LDL.LU R24, [R1+0xe70] ;  /* 0x000e700001187983 */ /* 0x001ea20000300800 */
[----:B------:R-:W2:Y:S02]  /*2cbf0*/  LDL.LU R25, [R1+0xe74] ;  /* 0x000e740001197983 */ /* 0x000ea40000300800 */
[----:B------:R-:W2:Y:S02]  /*2cc00*/  LDL.LU R26, [R1+0xe78] ;  /* 0x000e7800011a7983 */ /* 0x000ea40000300800 */
[----:B------:R-:W2:Y:S10]  /*2cc10*/  LDL.LU R27, [R1+0xe7c] ;  /* 0x000e7c00011b7983 */ /* 0x000eb40000300800 */
[----:B------:R-:W-:Y:S01]  /*2cc20*/  STL.64 [R1+0xec0], R12 ;  /* 0x000ec00c01007387 */ /* 0x000fe20000100a00 */
[----:B------:R0:W-:Y:S03]  /*2cc30*/  STL.64 [R1+0xec8], R14 ;  /* 0x000ec80e01007387 */ /* 0x0001e60000100a00 */
[----:B0-----:R-:W3:Y:S01]  /*2cc40*/  LDL.LU.64 R14, [R1+0x2578] ;  /* 0x00257800010e7983 */ /* 0x001ee20000300a00 */
[----:B------:R-:W3:Y:S02]  /*2cc50*/  LDL.LU.64 R10, [R1+0x2570] ;  /* 0x00257000010a7983 */ /* 0x000ee40000300a00 */
[----:B------:R-:W3:Y:S02]  /*2cc60*/  LDL.LU.64 R8, [R1+0x2568] ;  /* 0x0025680001087983 */ /* 0x000ee40000300a00 */
[C---:B---3--:R-:W-:Y:S11]  /*2cc70*/  HMMA.16816.F32.BF16 R8, R20.reuse, R14, R8 ;  /* 0x0000000e1408723c */ /* 0x048ff60000041808 */
[----:B------:R-:W-:Y:S11]  /*2cc80*/  @!UPT UIADD3 URZ, URZ, URZ, URZ ;  /* 0x0000003f3f3ff290 */ /* 0x000ff6000fffe03f */
[----:B------:R-:W-:Y:S01]  /*2cc90*/  @!UPT UIADD3 URZ, URZ, URZ, URZ ;  /* 0x0000003f3f3ff290 */ /* 0x000fe2000fffe03f */
[----:B------:R0:W-:Y:S01]  /*2cca0*/  STL.64 [R1+0xeb0], R8 ;  /* 0x000eb00801007387 */ /* 0x0001e20000100a00 */
[----:B------:R1:W-:Y:S03]  /*2ccb0*/  STL.64 [R1+0xeb8], R10 ;  /* 0x000eb80a01007387 */ /* 0x0003e60000100a00 */
[----:B0-----:R-:W3:Y:S01]  /*2ccc0*/  LDL.LU.64 R8, [R1+0x2560] ;  /* 0x0025600001087983 */ /* 0x001ee20000300a00 */
[----:B-1----:R-:W-:Y:S02]  /*2ccd0*/  IMAD.MOV.U32 R10, RZ, RZ, R14 ;  /* 0x000000ffff0a7224 */ /* 0x002fe400078e000e */
        /* <DEDUP_REMOVED lines=21> */
[----:B------:R-:W2:Y:S01]  /*2ce30*/  LDL.LU R5, [R1+0x2520] ;  /* 0x0025200001057983 */ /* 0x000ea20000300800 */
        /* <DEDUP_REMOVED lines=8> */
[----:B------:R-:W2:Y:S02]  /*2cec0*/  LDL.LU.64 R18, [R1+0x2510] ;  /* 0x0025100001127983 */ /* 0x000ea40000300a00 */
[----:B------:R-:W3:Y:S01]  /*2ced0*/  LDL.LU.64 R16, [R1+0x2508] ;  /* 0x0025080001107983 */ /* 0x000ee20000300a00 */
[----:B--2---:R-:W-:Y:S11]  /*2cee0*/  HMMA.16816.F32.BF16 R24, R20, R18, R24 ;  /* 0x000000121418723c */ /* 0x004ff60000041818 */
[----:B------:R-:W-:Y:S11]  /*2cef0*/  @!UPT UIADD3 URZ, URZ, URZ, URZ ;  /* 0x0000003f3f3ff290 */ /* 0x000ff6000fffe03f */
[----:B------:R-:W-:Y:S01]  /*2cf00*/  @!UPT UIADD3 URZ, URZ, URZ, URZ ;  /* 0x0000003f3f3ff290 */ /* 0x000fe2000fffe03f */
[----:B------:R-:W-:Y:S01]  /*2cf10*/  STL.64 [R1+0xe70], R24 ;  /* 0x000e701801007387 */ /* 0x000fe20000100a00 */
[----:B------:R0:W-:Y:S03]  /*2cf20*/  STL.64 [R1+0xe78], R26 ;  /* 0x000e781a01007387 */ /* 0x0001e60000100a00 */
[----:B0-----:R-:W4:Y:S01]  /*2cf30*/  LDL.LU.64 R26, [R1+0x2500] ;  /* 0x00250000011a7983 */ /* 0x001f220000300a00 */
[----:B------:R-:W4:Y:S02]  /*2cf40*/  LDL.LU.64 R24, [R1+0x24f8] ;  /* 0x0024f80001187983 */ /* 0x000f240000300a00 */
[----:B------:R0:W-:Y:S02]  /*2cf50*/  STL.64 [R1+0x23a8], R18 ;  /* 0x0023a81201007387 */ /* 0x0001e40000100a00 */
[----:B---3--:R-:W-:Y:S02]  /*2cf60*/  STL [R1+0x23a0], R17 ;  /* 0x0023a01101007387 */ /* 0x008fe40000100800 */
[----:B0-----:R-:W-:-:S02]  /*2cf70*/  IMAD.MOV.U32 R18, RZ, RZ, R13 ;  /* 0x000000ffff127224 */ /* 0x001fc400078e000d */
[----:B------:R-:W-:Y:S01]  /*2cf80*/  IMAD.MOV.U32 R19, RZ, RZ, R12 ;  /* 0x000000ffff137224 */ /* 0x000fe200078e000c */
[----:B----4-:R-:W-:Y:S11]  /*2cf90*/  HMMA.16816.F32.BF16 R24, R20, R14, R24 ;  /* 0x0000000e1418723c */ /* 0x010ff60000041818 */
[----:B------:R-:W-:Y:S11]  /*2cfa0*/  @!UPT UIADD3 URZ, URZ, URZ, URZ ;  /* 0x0000003f3f3ff290 */ /* 0x000ff6000fffe03f */
[----:B------:R-:W-:Y:S01]  /*2cfb0*/  @!UPT UIADD3 URZ, URZ, URZ, URZ ;  /* 0x0000003f3f3ff290 */ /* 0x000fe2000fffe03f */
[----:B------:R-:W-:Y:S01]  /*2cfc0*/  STL.64 [R1+0xe60], R24 ;  /* 0x000e601801007387 */ /* 0x000fe20000100a00 */
[----:B------:R0:W-:Y:S03]  /*2cfd0*/  STL.64 [R1+0xe68], R26 ;  /* 0x000e681a01007387 */ /* 0x0001e60000100a00 */
[----:B0-----:R-:W2:Y:S01]  /*2cfe0*/  LDL.LU.64 R26, [R1+0x24f0] ;  /* 0x0024f000011a7983 */ /* 0x001ea20000300a00 */
[----:B------:R-:W3:Y:S02]  /*2cff0*/  LDL.LU.64 R24, [R1+0x24e8] ;  /* 0x0024e80001187983 */ /* 0x000ee40000300a00 */
[----:B------:R-:W-:Y:S02]  /*2d000*/  STL.64 [R1+0x23c0], R18 ;  /* 0x0023c01201007387 */ /* 0x000fe40000100a00 */
[----:B------:R0:W-:Y:S01]  /*2d010*/  STL.64 [R1+0x2398], R14 ;  /* 0x0023980e01007387 */ /* 0x0001e20000100a00 */
[----:B------:R-:W4:Y:S01]  /*2d020*/  LDL.LU R12, [R1+0x740] ;  /* 0x00074000010c7983 */ /* 0x000f220000300800 */
[----:B------:R-:W4:Y:S03]  /*2d030*/  LDL.LU R13, [R1+0x744] ;  /* 0x00074400010d7983 */ /* 0x000f260000300800 */
[----:B0-----:R-:W2:Y:S01]  /*2d040*/  LDL.LU R14, [R1+0x748] ;  /* 0x00074800010e7983 */ /* 0x001ea20000300800 */
[----:B------:R-:W2:Y:S02]  /*2d050*/  LDL.LU R15, [R1+0x74c] ;  /* 0x00074c00010f7983 */ /* 0x000ea40000300800 */
[----:B------:R-:W-:-:S02]  /*2d060*/  IMAD.MOV.U32 R18, RZ, RZ, R3 ;  /* 0x000000ffff127224 */ /* 0x000fc400078e0003 */
[----:B------:R-:W-:Y:S01]  /*2d070*/  IMAD.MOV.U32 R19, RZ, RZ, R4 ;  /* 0x000000ffff137224 */ /* 0x000fe200078e0004 */
[----:B------:R-:W3:Y:S01]  /*2d080*/  LDL.LU R3, [R1+0x24e4] ;  /* 0x0024e40001037983 */ /* 0x000ee20000300800 */
[----:B------:R-:W3:Y:S03]  /*2d090*/  LDL.LU R4, [R1+0x24e0] ;  /* 0x0024e00001047983 */ /* 0x000ee60000300800 */
[----:B------:R-:W-:Y:S04]  /*2d0a0*/  STL.64 [R1+0x23d8], R18 ;  /* 0x0023d81201007387 */ /* 0x000fe80000100a00 */
[----:B--2---:R-:W-:Y:S01]  /*2d0b0*/  STL.64 [R1+0x23b8], R14 ;  /* 0x0023b80e01007387 */ /* 0x004fe20000100a00 */
[----:B----4-:R0:W-:Y:S03]  /*2d0c0*/  STL.64 [R1+0x23b0], R12 ;  /* 0x0023b00c01007387 */ /* 0x0101e60000100a00 */
[----:B0-----:R-:W2:Y:S01]  /*2d0d0*/  LDL.LU R12, [R1+0x750] ;  /* 0x00075000010c7983 */ /* 0x001ea20000300800 */
[----:B------:R-:W2:Y:S02]  /*2d0e0*/  LDL.LU R13, [R1+0x754] ;  /* 0x00075400010d7983 */ /* 0x000ea40000300800 */
[----:B------:R-:W4:Y:S02]  /*2d0f0*/  LDL.LU R14, [R1+0x758] ;  /* 0x00075800010e7983 */ /* 0x000f240000300800 */
[----:B------:R-:W4:Y:S02]  /*2d100*/  LDL.LU R15, [R1+0x75c] ;  /* 0x00075c00010f7983 */ /* 0x000f240000300800 */
[----:B------:R-:W-:-:S02]  /*2d110*/  IMAD.MOV.U32 R18, RZ, RZ, R0 ;  /* 0x000000ffff127224 */ /* 0x000fc400078e0000 */
[----:B------:R-:W-:Y:S01]  /*2d120*/  IMAD.MOV.U32 R19, RZ, RZ, R2 ;  /* 0x000000ffff137224 */ /* 0x000fe200078e0002 */
[----:B------:R-:W3:Y:S01]  /*2d130*/  LDL.LU R0, [R1+0x24dc] ;  /* 0x0024dc0001007983 */ /* 0x000ee20000300800 */
[----:B------:R-:W3:Y:S03]  /*2d140*/  LDL.LU R2, [R1+0x24d8] ;  /* 0x0024d80001027983 */ /* 0x000ee60000300800 */
[----:B------:R-:W-:Y:S04]  /*2d150*/  STL.64 [R1+0x23f0], R18 ;  /* 0x0023f01201007387 */ /* 0x000fe80000100a00 */
[----:B----4-:R-:W-:Y:S01]  /*2d160*/  STL.64 [R1+0x23d0], R14 ;  /* 0x0023d00e01007387 */ /* 0x010fe20000100a00 */
[----:B--2---:R0:W-:Y:S03]  /*2d170*/  STL.64 [R1+0x23c8], R12 ;  /* 0x0023c80c01007387 */ /* 0x0041e60000100a00 */
        /* <DEDUP_REMOVED lines=8> */
[----:B------:R0:W-:Y:S02]  /*2d200*/  STL.64 [R1+0x2408], R18 ;  /* 0x0024081201007387 */ /* 0x0001e40000100a00 */
[----:B0-----:R-:W-:Y:S02]  /*2d210*/  IMAD.MOV.U32 R18, RZ, RZ, R29 ;  /* 0x000000ffff127224 */ /* 0x001fe400078e001d */
[----:B------:R-:W-:-:S05]  /*2d220*/  IMAD.MOV.U32 R19, RZ, RZ, R28 ;  /* 0x000000ffff137224 */ /* 0x000fca00078e001c */
        /* <DEDUP_REMOVED lines=16> */
[----:B---3--:R-:W-:-:S02]  /*2d330*/  IMAD.MOV.U32 R18, RZ, RZ, R25 ;  /* 0x000000ffff127224 */ /* 0x008fc400078e0019 */
[----:B------:R-:W-:-:S05]  /*2d340*/  IMAD.MOV.U32 R19, RZ, RZ, R24 ;  /* 0x000000ffff137224 */ /* 0x000fca00078e0018 */
[----:B------:R-:W-:Y:S04]  /*2d350*/  STL.64 [R1+0x2450], R18 ;  /* 0x0024501201007387 */ /* 0x000fe80000100a00 */
[----:B----4-:R-:W-:Y:S01]  /*2d360*/  STL.64 [R1+0x2418], R14 ;  /* 0x0024180e01007387 */ /* 0x010fe20000100a00 */
[----:B--2---:R0:W-:Y:S03]  /*2d370*/  STL.64 [R1+0x2410], R12 ;  /* 0x0024100c01007387 */ /* 0x0041e60000100a00 */
[----:B0-----:R-:W2:Y:S01]  /*2d380*/  LDL.LU R12, [R1+0x790] ;  /* 0x00079000010c7983 */ /* 0x001ea20000300800 */
[----:B------:R-:W2:Y:S02]  /*2d390*/  LDL.LU R13, [R1+0x794] ;  /* 0x00079400010d7983 */ /* 0x000ea40000300800 */
[----:B------:R-:W3:Y:S02]  /*2d3a0*/  LDL.LU R14, [R1+0x798] ;  /* 0x00079800010e7983 */ /* 0x000ee40000300800 */
[----:B------:R-:W3:Y:S02]  /*2d3b0*/  LDL.LU R15, [R1+0x79c] ;  /* 0x00079c00010f7983 */ /* 0x000ee40000300800 */
[----:B------:R-:W-:-:S02]  /*2d3c0*/  IMAD.MOV.U32 R18, RZ, RZ, R16 ;  /* 0x000000ffff127224 */ /* 0x000fc400078e0010 */
[----:B------:R-:W-:-:S05]  /*2d3d0*/  IMAD.MOV.U32 R19, RZ, RZ, R9 ;  /* 0x000000ffff137224 */ /* 0x000fca00078e0009 */
[----:B------:R-:W-:Y:S04]  /*2d3e0*/  STL.64 [R1+0x2468], R18 ;  /* 0x0024681201007387 */ /* 0x000fe80000100a00 */
[----:B---3--:R-:W-:Y:S01]  /*2d3f0*/  STL.64 [R1+0x2430], R14 ;  /* 0x0024300e01007387 */ /* 0x008fe20000100a00 */
        /* <DEDUP_REMOVED lines=16> */
[----:B------:R0:W-:Y:S02]  /*2d500*/  STL.64 [R1+0x2498], R18 ;  /* 0x0024981201007387 */ /* 0x0001e40000100a00 */
[----:B0-----:R-:W-:Y:S02]  /*2d510*/  IMAD.MOV.U32 R18, RZ, RZ, R4 ;  /* 0x000000ffff127224 */ /* 0x001fe400078e0004 */
[----:B------:R-:W4:Y:S01]  /*2d520*/  LDL.LU R4, [R1+0xe50] ;  /* 0x000e500001047983 */ /* 0x000f220000300800 */
[----:B------:R-:W4:Y:S02]  /*2d530*/  LDL.LU R5, [R1+0xe54] ;  /* 0x000e540001057983 */ /* 0x000f240000300800 */
[----:B------:R-:W4:Y:S02]  /*2d540*/  LDL.LU R6, [R1+0xe58] ;  /* 0x000e580001067983 */ /* 0x000f240000300800 */
[----:B------:R-:W-:Y:S01]  /*2d550*/  IMAD.MOV.U32 R19, RZ, RZ, R3 ;  /* 0x000000ffff137224 */ /* 0x000fe200078e0003 */
[----:B------:R-:W4:Y:S01]  /*2d560*/  LDL.LU R7, [R1+0xe5c] ;  /* 0x000e5c0001077983 */ /* 0x000f220000300800 */
[----:B------:R-:W4:Y:S02]  /*2d570*/  LDL.LU R24, [R1+0x8e0] ;  /* 0x0008e00001187983 */ /* 0x000f240000300800 */
[----:B------:R-:W4:Y:S02]  /*2d580*/  LDL.LU R25, [R1+0x8e4] ;  /* 0x0008e40001197983 */ /* 0x000f240000300800 */
[----:B------:R-:W4:Y:S01]  /*2d590*/  LDL.LU R26, [R1+0x8e8] ;  /* 0x0008e800011a7983 */ /* 0x000f220000300800 */
[----:B------:R-:W4:Y:S01]  /*2d5a0*/  LDL.LU R27, [R1+0x8ec] ;  /* 0x0008ec00011b7983 */ /* 0x000f220000300800 */
[----:B------:R-:W-:Y:S03]  /*2d5b0*/  STL.64 [R1+0x24b0], R18 ;  /* 0x0024b01201007387 */ /* 0x000fe60000100a00 */
[----:B---3--:R-:W-:Y:S01]  /*2d5c0*/  STL.64 [R1+0x2460], R14 ;  /* 0x0024600e01007387 */ /* 0x008fe20000100a00 */
[----:B--2---:R0:W-:Y:S03]  /*2d5d0*/  STL.64 [R1+0x2458], R12 ;  /* 0x0024580c01007387 */ /* 0x0041e60000100a00 */
[----:B0-----:R-:W2:Y:S01]  /*2d5e0*/  LDL.LU R12, [R1+0x7c0] ;  /* 0x0007c000010c7983 */ /* 0x001ea20000300800 */
[----:B------:R-:W2:Y:S02]  /*2d5f0*/  LDL.LU R13, [R1+0x7c4] ;  /* 0x0007c400010d7983 */ /* 0x000ea40000300800 */
[----:B------:R-:W3:Y:S02]  /*2d600*/  LDL.LU R14, [R1+0x7c8] ;  /* 0x0007c800010e7983 */ /* 0x000ee40000300800 */
[----:B------:R-:W3:Y:S01]  /*2d610*/  LDL.LU R15, [R1+0x7cc] ;  /* 0x0007cc00010f7983 */ /* 0x000ee20000300800 */
[----:B------:R-:W2:Y:S01]  /*2d620*/  LDL.LU R16, [R1+0x800] ;  /* 0x0008000001107983 */ /* 0x000ea20000300800 */
[----:B------:R-:W4:Y:S02]  /*2d630*/  LDL.LU R17, [R1+0x804] ;  /* 0x0008040001117983 */ /* 0x000f240000300800 */
[----:B------:R-:W4:Y:S02]  /*2d640*/  LDL.LU R18, [R1+0x808] ;  /* 0x0008080001127983 */ /* 0x000f240000300800 */
[----:B------:R-:W4:Y:S01]  /*2d650*/  LDL.LU R19, [R1+0x80c] ;  /* 0x00080c0001137983 */ /* 0x000f220000300800 */
[----:B---3--:R-:W-:Y:S01]  /*2d660*/  STL.64 [R1+0x2478], R14 ;  /* 0x0024780e01007387 */ /* 0x008fe20000100a00 */
[----:B--2---:R0:W-:Y:S03]  /*2d670*/  STL.64 [R1+0x2470], R12 ;  /* 0x0024700c01007387 */ /* 0x0041e60000100a00 */
[----:B0-----:R-:W2:Y:S01]  /*2d680*/  LDL.LU R12, [R1+0x7d0] ;  /* 0x0007d000010c7983 */ /* 0x001ea20000300800 */
[----:B------:R-:W2:Y:S02]  /*2d690*/  LDL.LU R13, [R1+0x7d4] ;  /* 0x0007d400010d7983 */ /* 0x000ea40000300800 */
[----:B------:R-:W3:Y:S02]  /*2d6a0*/  LDL.LU R14, [R1+0x7d8] ;  /* 0x0007d800010e7983 */ /* 0x000ee40000300800 */
[----:B------:R-:W3:Y:S01]  /*2d6b0*/  LDL.LU R15, [R1+0x7dc] ;  /* 0x0007dc00010f7983 */ /* 0x000ee20000300800 */
[C---:B----4-:R-:W-:Y:S01]  /*2d6c0*/  HMMA.16816.F32.BF16 R4, R20.reuse, R10, R4 ;  /* 0x0000000a1404723c */ /* 0x050fe20000041804 */
[----:B---3--:R-:W-:Y:S01]  /*2d6d0*/  STL.64 [R1+0x2490], R14 ;  /* 0x0024900e01007387 */ /* 0x008fe20000100a00 */
[----:B--2---:R0:W-:Y:S03]  /*2d6e0*/  STL.64 [R1+0x2488], R12 ;  /* 0x0024880c01007387 */ /* 0x0041e60000100a00 */
        /* <DEDUP_REMOVED lines=9> */
[----:B------:R-:W2:Y:S02]  /*2d780*/  LDL.LU R15, [R1+0x7fc] ;  /* 0x0007fc00010f7983 */ /* 0x000ea40000300800 */
[----:B------:R-:W-:Y:S01]  /*2d790*/  STL.64 [R1+0xe50], R4 ;  /* 0x000e500401007387 */ /* 0x000fe20000100a00 */
[----:B------:R0:W-:Y:S03]  /*2d7a0*/  STL.64 [R1+0xe58], R6 ;  /* 0x000e580601007387 */ /* 0x0001e60000100a00 */
[----:B0-----:R-:W3:Y:S01]  /*2d7b0*/  LDL.LU.64 R6, [R1+0x24c8] ;  /* 0x0024c80001067983 */ /* 0x001ee20000300a00 */
[----:B------:R0:W-:Y:S02]  /*2d7c0*/  STL.64 [R1+0x2390], R10 ;  /* 0x0023900a01007387 */ /* 0x0001e40000100a00 */
[----:B------:R-:W4:Y:S02]  /*2d7d0*/  LDL.LU R8, [R1+0x730] ;  /* 0x0007300001087983 */ /* 0x000f240000300800 */
[----:B------:R-:W4:Y:S01]  /*2d7e0*/  LDL.LU R9, [R1+0x734] ;  /* 0x0007340001097983 */ /* 0x000f220000300800 */
[----:B0-----:R-:W4:Y:S01]  /*2d7f0*/  LDL.LU R10, [R1+0x738] ;  /* 0x00073800010a7983 */ /* 0x001f220000300800 */
[----:B------:R-:W4:Y:S01]  /*2d800*/  LDL.LU R11, [R1+0x73c] ;  /* 0x00073c00010b7983 */ /* 0x000f220000300800 */
[----:B---3--:R-:W-:Y:S02]  /*2d810*/  HMMA.16816.F32.BF16 R20, R20, R6, R24 ;  /* 0x000000061414723c */ /* 0x008fe40000041818 */
[----:B------:R-:W3:Y:S01]  /*2d820*/  LDL.LU.64 R26, [R1+0x24c0] ;  /* 0x0024c000011a7983 */ /* 0x000ee20000300a00 */
[----:B------:R-:W3:Y:S11]  /*2d830*/  LDL.LU.64 R24, [R1+0x24b8] ;  /* 0x0024b80001187983 */ /* 0x000ef60000300a00 */
[----:B------:R-:W-:Y:S09]  /*2d840*/  @!UPT UIADD3 URZ, URZ, URZ, URZ ;  /* 0x0000003f3f3ff290 */ /* 0x000ff2000fffe03f */
[----:B------:R-:W-:Y:S01]  /*2d850*/  STL.64 [R1+0x8e0], R20 ;  /* 0x0008e01401007387 */ /* 0x000fe20000100a00 */
[----:B------:R0:W-:Y:S02]  /*2d860*/  STL.64 [R1+0x8e8], R22 ;  /* 0x0008e81601007387 */ /* 0x0001e40000100a00 */
[----:B------:R1:W-:Y:S02]  /*2d870*/  STL.64 [R1+0x2388], R6 ;  /* 0x0023880601007387 */ /* 0x0003e40000100a00 */
[----:B------:R-:W2:Y:S01]  /*2d880*/  LDL.LU R4, [R1+0x720] ;  /* 0x0007200001047983 */ /* 0x000ea20000300800 */
[----:B------:R-:W2:Y:S01]  /*2d890*/  LDL.LU R5, [R1+0x724] ;  /* 0x0007240001057983 */ /* 0x000ea20000300800 */
[----:B0-----:R-:W-:Y:S02]  /*2d8a0*/  IMAD.MOV.U32 R22, RZ, RZ, R2 ;  /* 0x000000ffff167224 */ /* 0x001fe400078e0002 */
[----:B------:R-:W-:Y:S01]  /*2d8b0*/  IMAD.MOV.U32 R23, RZ, RZ, R0 ;  /* 0x000000ffff177224 */ /* 0x000fe200078e0000 */
[----:B-1----:R-:W2:Y:S01]  /*2d8c0*/  LDL.LU R6, [R1+0x728] ;  /* 0x0007280001067983 */ /* 0x002ea20000300800 */
[----:B------:R-:W2:Y:S05]  /*2d8d0*/  LDL.LU R7, [R1+0x72c] ;  /* 0x00072c0001077983 */ /* 0x000eaa0000300800 */
[C---:B---3--:R-:W-:Y:S01]  /*2d8e0*/  HMMA.16816.F32.BF16 R20, R24.reuse, R22, R16 ;  /* 0x000000161814723c */ /* 0x048fe20000041810 */
[----:B------:R-:W2:Y:S11]  /*2d8f0*/  LDL.LU.64 R18, [R1+0x24b0] ;  /* 0x0024b00001127983 */ /* 0x000eb60000300a00 */
[----:B------:R-:W-:Y:S11]  /*2d900*/  @!UPT UIADD3 URZ, URZ, URZ, URZ ;  /* 0x0000003f3f3ff290 */ /* 0x000ff6000fffe03f */
[----:B------:R0:W-:Y:S01]  /*2d910*/  STL.64 [R1+0x800], R20 ;  /* 0x0008001401007387 */ /* 0x0001e20000100a00 */
[----:B------:R1:W-:Y:S03]  /*2d920*/  STL.64 [R1+0x808], R22 ;  /* 0x0008081601007387 */ /* 0x0003e60000100a00 */
[----:B0-----:R-:W3:Y:S01]  /*2d930*/  LDL.LU R20, [R1+0x120] ;  /* 0x0001200001147983 */ /* 0x001ee20000300800 */
[----:B------:R-:W3:Y:S02]  /*2d940*/  LDL.LU R21, [R1+0x124] ;  /* 0x0001240001157983 */ /* 0x000ee40000300800 */
[----:B-1----:R-:W3:Y:S02]  /*2d950*/  LDL.LU R22, [R1+0x128] ;  /* 0x0001280001167983 */ /* 0x002ee40000300800 */
[----:B------:R-:W3:Y:S01]  /*2d960*/  LDL.LU R23, [R1+0x12c] ;  /* 0x00012c0001177983 */ /* 0x000ee20000300800 */
[C---:B--2---:R-:W-:Y:S01]  /*2d970*/  HMMA.16816.F32.BF16 R16, R24.reuse, R18, R12 ;  /* 0x000000121810723c */ /* 0x044fe2000004180c */
[----:B------:R-:W2:Y:S01]  /*2d980*/  LDL.LU.64 R14, [R1+0x24a8] ;  /* 0x0024a800010e7983 */ /* 0x000ea20000300a00 */
[----:B------:R-:W2:Y:S11]  /*2d990*/  LDL.LU.64 R12, [R1+0x24a0] ;  /* 0x0024a000010c7983 */ /* 0x000eb60000300a00 */
[----:B------:R-:W-:Y:S10]  /*2d9a0*/  @!UPT UIADD3 URZ, URZ, URZ, URZ ;  /* 0x0000003f3f3ff290 */ /* 0x000ff4000fffe03f */
        /* <DEDUP_REMOVED lines=73> */
[----:B------:R-:W3:Y:S01]  /*2de40*/  LDL.LU R17, [R1+0x23a0] ;  /* 0x0023a00001117983 */ /* 0x000ee20000300800 */
[C---:B--2---:R-:W-:Y:S11]  /*2de50*/  HMMA.16816.F32.BF16 R12, R24.reuse, R18, R12 ;  /* 0x00000012180c723c */ /* 0x044ff6000004180c */
[----:B------:R-:W-:Y:S11]  /*2de60*/  @!UPT UIADD3 URZ, URZ, URZ, URZ ;  /* 0x0000003f3f3ff290 */ /* 0x000ff6000fffe03f */
[----:B------:R-:W-:Y:S01]  /*2de70*/  @!UPT UIADD3 URZ, URZ, URZ, URZ ;  /* 0x0000003f3f3ff290 */ /* 0x000fe2000fffe03f */
[----:B------:R-:W-:Y:S01]  /*2de80*/  STL.64 [R1+0x740], R12 ;  /* 0x0007400c01007387 */ /* 0x000fe20000100a00 */
[----:B------:R0:W-:Y:S03]  /*2de90*/  STL.64 [R1+0x748], R14 ;  /* 0x0007480e01007387 */ /* 0x0001e60000100a00 */
[----:B0-----:R-:W4:Y:S01]  /*2dea0*/  LDL.LU.64 R14, [R1+0x2398] ;  /* 0x00239800010e7983 */ /* 0x001f220000300a00 */
[----:B------:R0:W-:Y:S03]  /*2deb0*/  STL.64 [R1+0x2370], R18 ;  /* 0x0023701201007387 */ /* 0x0001e60000100a00 */
[----:B0-----:R-:W2:Y:S01]  /*2dec0*/  LDL.64 R18, [R1+0xa8] ;  /* 0x0000a80001127983 */ /* 0x001ea20000100a00 */
[C---:B----4-:R-:W-:Y:S03]  /*2ded0*/  HMMA.16816.F32.BF16 R8, R24.reuse, R14, R8 ;  /* 0x0000000e1808723c */ /* 0x050fe60000041808 */
[----:B--2---:R0:W-:Y:S04]  /*2dee0*/  STL.64 [R1+0x2380], R18 ;  /* 0x0023801201007387 */ /* 0x0041e80000100a00 */
[----:B0-----:R-:W2:Y:S11]  /*2def0*/  LDL.64 R18, [R1+0xb8] ;  /* 0x0000b80001127983 */ /* 0x001eb60000100a00 */
[----:B------:R-:W-:Y:S05]  /*2df00*/  @!UPT UIADD3 URZ, URZ, URZ, URZ ;  /* 0x0000003f3f3ff290 */ /* 0x000fea000fffe03f */
[----:B------:R-:W-:Y:S02]  /*2df10*/  STL.64 [R1+0x730], R8 ;  /* 0x0007300801007387 */ /* 0x000fe40000100a00 */
[----:B------:R0:W-:Y:S02]  /*2df20*/  STL.64 [R1+0x738], R10 ;  /* 0x0007380a01007387 */ /* 0x0001e40000100a00 */
[----:B0-----:R-:W4:Y:S01]  /*2df30*/  LDL.LU.64 R10, [R1+0x2390] ;  /* 0x00239000010a7983 */ /* 0x001f220000300a00 */
[----:B------:R0:W-:Y:S03]  /*2df40*/  STL.64 [R1+0x22c0], R14 ;  /* 0x0022c00e01007387 */ /* 0x0001e60000100a00 */
[----:B0-----:R-:W2:Y:S01]  /*2df50*/  LDL.64 R14, [R1+0x88] ;  /* 0x00008800010e7983 */ /* 0x001ea20000100a00 */
[C---:B----4-:R-:W-:Y:S03]  /*2df60*/  HMMA.16816.F32.BF16 R4, R24.reuse, R10, R4 ;  /* 0x0000000a1804723c */ /* 0x050fe60000041804 */
[----:B--2---:R0:W-:Y:S01]  /*2df70*/  STL.64 [R1+0x2378], R14 ;  /* 0x0023780e01007387 */ /* 0x0041e20000100a00 */
[----:B------:R-:W2:Y:S02]  /*2df80*/  LDL.LU R12, [R1+0xbb0] ;  /* 0x000bb000010c7983 */ /* 0x000ea40000300800 */
[----:B------:R-:W2:Y:S01]  /*2df90*/  LDL.LU R13, [R1+0xbb4] ;  /* 0x000bb400010d7983 */ /* 0x000ea20000300800 */
[----:B0-----:R-:W2:Y:S01]  /*2dfa0*/  LDL.LU R14, [R1+0xbb8] ;  /* 0x000bb800010e7983 */ /* 0x001ea20000300800 */
[----:B------:R-:W2:Y:S11]  /*2dfb0*/  LDL.LU R15, [R1+0xbbc] ;  /* 0x000bbc00010f7983 */ /* 0x000eb60000300800 */
[----:B------:R-:W-:Y:S04]  /*2dfc0*/  @!UPT UIADD3 URZ, URZ, URZ, URZ ;  /* 0x0000003f3f3ff290 */ /* 0x000fe8000fffe03f */
[----:B------:R-:W-:Y:S02]  /*2dfd0*/  STL.64 [R1+0x720], R4 ;  /* 0x0007200401007387 */ /* 0x000fe40000100a00 */
[----:B------:R0:W-:Y:S02]  /*2dfe0*/  STL.64 [R1+0x728], R6 ;  /* 0x0007280601007387 */ /* 0x0001e40000100a00 */
[----:B0-----:R-:W3:Y:S01]  /*2dff0*/  LDL.LU.64 R6, [R1+0x2388] ;  /* 0x0023880001067983 */ /* 0x001ee20000300a00 */
[----:B------:R0:W-:Y:S02]  /*2e000*/  STL.64 [R1+0x22f0], R10 ;  /* 0x0022f00a01007387 */ /* 0x0001e40000100a00 */
[----:B------:R-:W4:Y:S02]  /*2e010*/  LDL.LU R8, [R1+0xb90] ;  /* 0x000b900001087983 */ /* 0x000f240000300800 */
[----:B------:R-:W4:Y:S01]  /*2e020*/  LDL.LU R9, [R1+0xb94] ;  /* 0x000b940001097983 */ /* 0x000f220000300800 */
[----:B0-----:R-:W4:Y:S01]  /*2e030*/  LDL.LU R10, [R1+0xb98] ;  /* 0x000b9800010a7983 */ /* 0x001f220000300800 */
[----:B------:R-:W4:Y:S01]  /*2e040*/  LDL.LU R11, [R1+0xb9c] ;  /* 0x000b9c00010b7983 */ /* 0x000f220000300800 */
[----:B---3--:R-:W-:Y:S02]  /*2e050*/  HMMA.16816.F32.BF16 R20, R24, R6, R20 ;  /* 0x000000061814723c */ /* 0x008fe40000041814 */
[----:B------:R0:W-:Y:S01]  /*2e060*/  STL [R1+0x228c], R6 ;  /* 0x00228c0601007387 */ /* 0x0001e20000100800 */
[----:B------:R1:W-:Y:S03]  /*2e070*/  STL [R1+0x2288], R7 ;  /* 0x0022880701007387 */ /* 0x0003e60000100800 */
[----:B------:R-:W3:Y:S11]  /*2e080*/  LDSM.16.MT88.4 R24, [R17+0xa180] ;  /* 0x00a180001118783b */ /* 0x000ef60000004200 */
[----:B------:R-:W-:Y:S06]  /*2e090*/  @!UPT UIADD3 URZ, URZ, URZ, URZ ;  /* 0x0000003f3f3ff290 */ /* 0x000fec000fffe03f */
[----:B------:R-:W-:Y:S01]  /*2e0a0*/  STL.64 [R1+0x120], R20 ;  /* 0x0001201401007387 */ /* 0x000fe20000100a00 */
[----:B------:R-:W-:Y:S02]  /*2e0b0*/  STL.64 [R1+0x128], R22 ;  /* 0x0001281601007387 */ /* 0x000fe40000100a00 */
[----:B------:R-:W2:Y:S02]  /*2e0c0*/  LDL.LU R4, [R1+0xbc0] ;  /* 0x000bc00001047983 */ /* 0x000ea40000300800 */
[----:B------:R-:W2:Y:S01]  /*2e0d0*/  LDL.LU R5, [R1+0xbc4] ;  /* 0x000bc40001057983 */ /* 0x000ea20000300800 */
[----:B0-----:R-:W2:Y:S01]  /*2e0e0*/  LDL.LU R6, [R1+0xbc8] ;  /* 0x000bc80001067983 */ /* 0x001ea20000300800 */
[----:B-1----:R-:W2:Y:S03]  /*2e0f0*/  LDL.LU R7, [R1+0xbcc] ;  /* 0x000bcc0001077983 */ /* 0x002ea60000300800 */
[----:B------:R-:W2:Y:S01]  /*2e100*/  LDSM.16.MT88.4 R20, [R17+0xa100] ;  /* 0x00a100001114783b */ /* 0x000ea20000004200 */
[----:B------:R-:W-:-:S03]  /*2e110*/  IMAD.MOV.U32 R3, RZ, RZ, R19 ;  /* 0x000000ffff037224 */ /* 0x000fc600078e0013 */
[----:B---3--:R0:W-:Y:S01]  /*2e120*/  STL.64 [R1+0x2280], R26 ;  /* 0x0022801a01007387 */ /* 0x0081e20000100a00 */
[----:B------:R-:W-:Y:S03]  /*2e130*/  STL.64 [R1+0x2278], R24 ;  /* 0x0022781801007387 */ /* 0x000fe60000100a00 */
[----:B0-----:R-:W3:Y:S01]  /*2e140*/  LDL.64 R26, [R1+0x98] ;  /* 0x00009800011a7983 */ /* 0x001ee20000100a00 */
[C---:B--2---:R-:W-:Y:S11]  /*2e150*/  HMMA.16816.F32.BF16 R4, R20.reuse, R18, R4 ;  /* 0x000000121404723c */ /* 0x044ff60000041804 */
[----:B------:R-:W-:Y:S11]  /*2e160*/  @!UPT UIADD3 URZ, URZ, URZ, URZ ;  /* 0x0000003f3f3ff290 */ /* 0x000ff6000fffe03f */
[----:B------:R-:W-:Y:S01]  /*2e170*/  @!UPT UIADD3 URZ, URZ, URZ, URZ ;  /* 0x0000003f3f3ff290 */ /* 0x000fe2000fffe03f */
[----:B------:R0:W-:Y:S01]  /*2e180*/  STL.64 [R1+0xbc0], R4 ;  /* 0x000bc00401007387 */ /* 0x0001e20000100a00 */
[----:B------:R-:W-:Y:S02]  /*2e190*/  STL.64 [R1+0xbc8], R6 ;  /* 0x000bc80601007387 */ /* 0x000fe40000100a00 */
[----:B0-----:R-:W-:Y:S02]  /*2e1a0*/  IMAD.MOV.U32 R4, RZ, RZ, R18 ;  /* 0x000000ffff047224 */ /* 0x001fe400078e0012 */
[----:B------:R-:W2:Y:S01]  /*2e1b0*/  LDL.LU.64 R18, [R1+0x2380] ;  /* 0x0023800001127983 */ /* 0x000ea20000300a00 */
[----:B------:R-:W-:Y:S02]  /*2e1c0*/  STL [R1+0x2294], R3 ;  /* 0x0022940301007387 */ /* 0x000fe40000100800 */
[----:B------:R0:W-:Y:S02]  /*2e1d0*/  STL [R1+0x2290], R4 ;  /* 0x0022900401007387 */ /* 0x0001e40000100800 */
[----:B0-----:R-:W3:Y:S01]  /*2e1e0*/  LDL.LU R4, [R1+0xba0] ;  /* 0x000ba00001047983 */ /* 0x001ee20000300800 */
[----:B------:R-:W3:Y:S02]  /*2e1f0*/  LDL.LU R5, [R1+0xba4] ;  /* 0x000ba40001057983 */ /* 0x000ee40000300800 */
[----:B------:R-:W3:Y:S02]  /*2e200*/  LDL.LU R6, [R1+0xba8] ;  /* 0x000ba80001067983 */ /* 0x000ee40000300800 */
[----:B------:R-:W3:Y:S01]  /*2e210*/  LDL.LU R7, [R1+0xbac] ;  /* 0x000bac0001077983 */ /* 0x000ee20000300800 */
[C---:B--2---:R-:W-:Y:S11]  /*2e220*/  HMMA.16816.F32.BF16 R12, R20.reuse, R18, R12 ;  /* 0x00000012140c723c */ /* 0x044ff6000004180c */
[----:B------:R-:W-:Y:S11]  /*2e230*/  @!UPT UIADD3 URZ, URZ, URZ, URZ ;  /* 0x0000003f3f3ff290 */ /* 0x000ff6000fffe03f */
[----:B------:R-:W-:Y:S01]  /*2e240*/  @!UPT UIADD3 URZ, URZ, URZ, URZ ;  /* 0x0000003f3f3ff290 */ /* 0x000fe2000fffe03f */
[----:B------:R-:W-:Y:S01]  /*2e250*/  STL.64 [R1+0xbb0], R12 ;  /* 0x000bb00c01007387 */ /* 0x000fe20000100a00 */
[----:B------:R0:W-:Y:S03]  /*2e260*/  STL.64 [R1+0xbb8], R14 ;  /* 0x000bb80e01007387 */ /* 0x0001e60000100a00 */
[----:B0-----:R-:W4:Y:S01]  /*2e270*/  LDL.LU.64 R14, [R1+0x2378] ;  /* 0x00237800010e7983 */ /* 0x001f220000300a00 */
[----:B------:R-:W-:Y:S02]  /*2e280*/  IMAD.MOV.U32 R2, RZ, RZ, R18 ;  /* 0x000000ffff027224 */ /* 0x000fe400078e0012 */
[----:B------:R-:W-:Y:S02]  /*2e290*/  IMAD.MOV.U32 R0, RZ, RZ, R19 ;  /* 0x000000ffff007224 */ /* 0x000fe400078e0013 */
[----:B------:R-:W2:Y:S01]  /*2e2a0*/  LDL.LU.64 R18, [R1+0x2370] ;  /* 0x0023700001127983 */ /* 0x000ea20000300a00 */
[----:B---3--:R-:W-:Y:S02]  /*2e2b0*/  HMMA.16816.F32.BF16 R4, R20, R26, R4 ;  /* 0x0000001a1404723c */ /* 0x008fe40000041804 */
[----:B------:R-:W-:Y:S02]  /*2e2c0*/  STL [R1+0x229c], R0 ;  /* 0x00229c0001007387 */ /* 0x000fe40000100800 */
[----:B------:R-:W-:Y:S11]  /*2e2d0*/  STL [R1+0x2298], R2 ;  /* 0x0022980201007387 */ /* 0x000ff60000100800 */
[----:B------:R-:W-:Y:S08]  /*2e2e0*/  @!UPT UIADD3 URZ, URZ, URZ, URZ ;  /* 0x0000003f3f3ff290 */ /* 0x000ff0000fffe03f */
[----:B------:R0:W-:Y:S01]  /*2e2f0*/  STL.64 [R1+0xba0], R4 ;  /* 0x000ba00401007387 */ /* 0x0001e20000100a00 */
[----:B------:R-:W-:Y:S02]  /*2e300*/  STL.64 [R1+0xba8], R6 ;  /* 0x000ba80601007387 */ /* 0x000fe40000100a00 */
[----:B0-----:R-:W-:-:S05]  /*2e310*/  IMAD.MOV.U32 R5, RZ, RZ, R27 ;  /* 0x000000ffff057224 */ /* 0x001fca00078e001b */
[----:B------:R4:W-:Y:S01]  /*2e320*/  STL [R1+0x22a4], R5 ;  /* 0x0022a40501007387 */ /* 0x0009e20000100800 */
[----:B------:R-:W-:-:S05]  /*2e330*/  IMAD.MOV.U32 R16, RZ, RZ, R26 ;  /* 0x000000ffff107224 */ /* 0x000fca00078e001a */
[----:B------:R0:W-:Y:S01]  /*2e340*/  STL [R1+0x22a0], R16 ;  /* 0x0022a01001007387 */ /* 0x0001e20000100800 */
[C---:B----4-:R-:W-:Y:S01]  /*2e350*/  HMMA.16816.F32.BF16 R4, R20.reuse, R14, R8 ;  /* 0x0000000e1404723c */ /* 0x050fe20000041808 */
[----:B------:R-:W-:Y:S02]  /*2e360*/  IMAD.MOV.U32 R17, RZ, RZ, R15 ;  /* 0x000000ffff117224 */ /* 0x000fe400078e000f */
[----:B------:R-:W-:Y:S11]  /*2e370*/  IMAD.MOV.U32 R24, RZ, RZ, R14 ;  /* 0x000000ffff187224 */ /* 0x000ff600078e000e */
[----:B------:R-:W-:Y:S09]  /*2e380*/  @!UPT UIADD3 URZ, URZ, URZ, URZ ;  /* 0x0000003f3f3ff290 */ /* 0x000ff2000fffe03f */
[----:B------:R-:W-:Y:S01]  /*2e390*/  STL.64 [R1+0xb90], R4 ;  /* 0x000b900401007387 */ /* 0x000fe20000100a00 */
[----:B------:R-:W-:Y:S02]  /*2e3a0*/  STL.64 [R1+0xb98], R6 ;  /* 0x000b980601007387 */ /* 0x000fe40000100a00 */
[----:B--2---:R-:W-:Y:S02]  /*2e3b0*/  STL.64 [R1+0x2310], R18 ;  /* 0x0023101201007387 */ /* 0x004fe40000100a00 */
[----:B------:R1:W-:Y:S01]  /*2e3c0*/  STL [R1+0x2308], R17 ;  /* 0x0023081101007387 */ /* 0x0003e20000100800 */
[----:B------:R-:W2:Y:S01]  /*2e3d0*/  LDL.LU R12, [R1+0xb00] ;  /* 0x000b0000010c7983 */ /* 0x000ea20000300800 */
[----:B------:R-:W2:Y:S02]  /*2e3e0*/  LDL.LU R13, [R1+0xb04] ;  /* 0x000b0400010d7983 */ /* 0x000ea40000300800 */
[----:B------:R-:W3:Y:S02]  /*2e3f0*/  LDL.LU R14, [R1+0xb08] ;  /* 0x000b0800010e7983 */ /* 0x000ee40000300800 */
[----:B------:R-:W3:Y:S01]  /*2e400*/  LDL.LU R15, [R1+0xb0c] ;  /* 0x000b0c00010f7983 */ /* 0x000ee20000300800 */
[----:B------:R-:W4:Y:S01]  /*2e410*/  LDL.LU R8, [R1+0xb20] ;  /* 0x000b200001087983 */ /* 0x000f220000300800 */
[----:B------:R-:W4:Y:S02]  /*2e420*/  LDL.LU R9, [R1+0xb24] ;  /* 0x000b240001097983 */ /* 0x000f240000300800 */
[----:B------:R-:W2:Y:S02]  /*2e430*/  LDL.LU R10, [R1+0xb28] ;  /* 0x000b2800010a7983 */ /* 0x000ea40000300800 */
[----:B------:R-:W2:Y:S01]  /*2e440*/  LDL.LU R11, [R1+0xb2c] ;  /* 0x000b2c00010b7983 */ /* 0x000ea20000300800 */
[----:B0-----:R-:W2:Y:S01]  /*2e450*/  LDL.LU R16, [R1+0xb30] ;  /* 0x000b300001107983 */ /* 0x001ea20000300800 */
[----:B-1----:R-:W2:Y:S02]  /*2e460*/  LDL.LU R17, [R1+0xb34] ;  /* 0x000b340001117983 */ /* 0x002ea40000300800 */
[----:B------:R-:W2:Y:S02]  /*2e470*/  LDL.LU R18, [R1+0xb38] ;  /* 0x000b380001127983 */ /* 0x000ea40000300800 */
[----:B------:R-:W2:Y:S01]  /*2e480*/  LDL.LU R19, [R1+0xb3c] ;  /* 0x000b3c0001137983 */ /* 0x000ea20000300800 */
[----:B------:R-:W2:Y:S01]  /*2e490*/  LDL.LU R4, [R1+0xb60] ;  /* 0x000b600001047983 */ /* 0x000ea20000300800 */
[----:B------:R-:W2:Y:S02]  /*2e4a0*/  LDL.LU R5, [R1+0xb64] ;  /* 0x000b640001057983 */ /* 0x000ea40000300800 */
[----:B------:R-:W2:Y:S02]  /*2e4b0*/  LDL.LU R6, [R1+0xb68] ;  /* 0x000b680001067983 */ /* 0x000ea40000300800 */
[----:B------:R-:W2:Y:S02]  /*2e4c0*/  LDL.LU R7, [R1+0xb6c] ;  /* 0x000b6c0001077983 */ /* 0x000ea40000300800 */
[----:B--2---:R0:W-:Y:S01]  /*2e4d0*/  STL.64 [R1+0x2358], R6 ;  /* 0x0023580601007387 */ /* 0x0041e20000100a00 */
[----:B------:R-:W-:Y:S03]  /*2e4e0*/  STL.64 [R1+0x2350], R4 ;  /* 0x0023500401007387 */ /* 0x000fe60000100a00 */
[----:B0-----:R-:W2:Y:S04]  /*2e4f0*/  LDL.64 R6, [R1+0x68] ;  /* 0x0000680001067983 */ /* 0x001ea80000100a00 */
[----:B--2---:R0:W-:Y:S04]  /*2e500*/  STL.64 [R1+0x2368], R6 ;  /* 0x0023680601007387 */ /* 0x0041e80000100a00 */
[----:B0-----:R-:W2:Y:S01]  /*2e510*/  LDL.64 R6, [R1+0x78] ;  /* 0x0000780001067983 */ /* 0x001ea20000100a00 */
[----:B------:R0:W-:Y:S02]  /*2e520*/  STL.64 [R1+0x2320], R18 ;  /* 0x0023201201007387 */ /* 0x0001e40000100a00 */
[----:B------:R-:W-:Y:S01]  /*2e530*/  STL.64 [R1+0x2318], R16 ;  /* 0x0023181001007387 */ /* 0x000fe20000100a00 */
[----:B0-----:R-:W2:Y:S04]  /*2e540*/  LDL.64 R18, [R1+0x38] ;  /* 0x0000380001127983 */ /* 0x001ea80000100a00 */
[----:B--2---:R0:W-:Y:S04]  /*2e550*/  STL.64 [R1+0x2330], R18 ;  /* 0x0023301201007387 */ /* 0x0041e80000100a00 */
[----:B0-----:R-:W2:Y:S04]  /*2e560*/  LDL.64 R18, [R1+0x48] ;  /* 0x0000480001127983 */ /* 0x001ea80000100a00 */
[----:B--2---:R0:W-:Y:S04]  /*2e570*/  STL.64 [R1+0x2348], R18 ;  /* 0x0023481201007387 */ /* 0x0041e80000100a00 */
[----:B0-----:R-:W2:Y:S04]  /*2e580*/  LDL.64 R18, [R1+0x58] ;  /* 0x0000580001127983 */ /* 0x001ea80000100a00 */
[----:B--2---:R0:W-:Y:S01]  /*2e590*/  STL.64 [R1+0x2360], R18 ;  /* 0x0023601201007387 */ /* 0x0041e20000100a00 */
[----:B------:R-:W2:Y:S02]  /*2e5a0*/  LDL.LU R16, [R1+0xb70] ;  /* 0x000b700001107983 */ /* 0x000ea40000300800 */
[----:B------:R-:W2:Y:S01]  /*2e5b0*/  LDL.LU R17, [R1+0xb74] ;  /* 0x000b740001117983 */ /* 0x000ea20000300800 */
[----:B0-----:R-:W2:Y:S01]  /*2e5c0*/  LDL.LU R18, [R1+0xb78] ;  /* 0x000b780001127983 */ /* 0x001ea20000300800 */
[----:B------:R-:W2:Y:S02]  /*2e5d0*/  LDL.LU R19, [R1+0xb7c] ;  /* 0x000b7c0001137983 */ /* 0x000ea40000300800 */
[----:B------:R0:W-:Y:S02]  /*2e5e0*/  STL.64 [R1+0x2300], R10 ;  /* 0x0023000a01007387 */ /* 0x0001e40000100a00 */
[----:B----4-:R1:W-:Y:S01]  /*2e5f0*/  STL.64 [R1+0x22f8], R8 ;  /* 0x0022f80801007387 */ /* 0x0103e20000100a00 */
[----:B0-----:R-:W4:Y:S04]  /*2e600*/  LDL.64 R10, [R1+0x28] ;  /* 0x00002800010a7983 */ /* 0x001f280000100a00 */
[----:B----4-:R0:W-:Y:S01]  /*2e610*/  STL.64 [R1+0x2328], R10 ;  /* 0x0023280a01007387 */ /* 0x0101e20000100a00 */
[----:B-1----:R-:W4:Y:S02]  /*2e620*/  LDL.LU R8, [R1+0xb40] ;  /* 0x000b400001087983 */ /* 0x002f240000300800 */
[----:B------:R-:W4:Y:S01]  /*2e630*/  LDL.LU R9, [R1+0xb44] ;  /* 0x000b440001097983 */ /* 0x000f220000300800 */
[----:B0-----:R-:W2:Y:S01]  /*2e640*/  LDL.LU R10, [R1+0xb48] ;  /* 0x000b4800010a7983 */ /* 0x001ea20000300800 */
[----:B------:R-:W2:Y:S03]  /*2e650*/  LDL.LU R11, [R1+0xb4c] ;  /* 0x000b4c00010b7983 */ /* 0x000ea60000300800 */
[----:B--2---:R-:W-:Y:S01]  /*2e660*/  STL.64 [R1+0x2340], R10 ;  /* 0x0023400a01007387 */ /* 0x004fe20000100a00 */
[----:B----4-:R0:W-:Y:S03]  /*2e670*/  STL.64 [R1+0x2338], R8 ;  /* 0x0023380801007387 */ /* 0x0101e60000100a00 */
[----:B0-----:R-:W2:Y:S01]  /*2e680*/  LDL.LU R8, [R1+0xb50] ;  /* 0x000b500001087983 */ /* 0x001ea20000300800 */
[----:B------:R-:W2:Y:S02]  /*2e690*/  LDL.LU R9, [R1+0xb54] ;  /* 0x000b540001097983 */ /* 0x000ea40000300800 */
[----:B------:R-:W2:Y:S02]  /*2e6a0*/  LDL.LU R10, [R1+0xb58] ;  /* 0x000b5800010a7983 */ /* 0x000ea40000300800 */
[----:B------:R-:W2:Y:S01]  /*2e6b0*/  LDL.LU R11, [R1+0xb5c] ;  /* 0x000b5c00010b7983 */ /* 0x000ea20000300800 */
[----:B---3--:R0:W-:Y:S01]  /*2e6c0*/  STL.64 [R1+0x22d0], R14 ;  /* 0x0022d00e01007387 */ /* 0x0081e20000100a00 */
[----:B------:R-:W-:Y:S03]  /*2e6d0*/  STL.64 [R1+0x22c8], R12 ;  /* 0x0022c80c01007387 */ /* 0x000fe60000100a00 */
[----:B0-----:R-:W3:Y:S04]  /*2e6e0*/  LDL.64 R14, [R1+0x8] ;  /* 0x00000800010e7983 */ /* 0x001ee80000100a00 */
[----:B---3--:R0:W-:Y:S04]  /*2e6f0*/  STL.64 [R1+0x22e8], R14 ;  /* 0x0022e80e01007387 */ /* 0x0081e80000100a00 */
[----:B0-----:R-:W3:Y:S01]  /*2e700*/  LDL.64 R14, [R1+0x18] ;  /* 0x00001800010e7983 */ /* 0x001ee20000100a00 */
[----:B------:R0:W-:Y:S03]  /*2e710*/  STL [R1+0x22a8], R24 ;  /* 0x0022a81801007387 */ /* 0x0001e60000100800 */
        /* <DEDUP_REMOVED lines=8> */
[----:B------:R1:W-:Y:S02]  /*2e7a0*/  STL.64 [R1+0xb88], R26 ;  /* 0x000b881a01007387 */ /* 0x0003e40000100a00 */
[----:B0-----:R-:W-:Y:S02]  /*2e7b0*/  IMAD.MOV.U32 R25, RZ, RZ, R7 ;  /* 0x000000ffff197224 */ /* 0x001fe400078e0007 */
[----:B-1----:R-:W-:Y:S02]  /*2e7c0*/  IMAD.MOV.U32 R26, RZ, RZ, R6 ;  /* 0x000000ffff1a7224 */ /* 0x002fe400078e0006 */
[----:B------:R-:W4:Y:S02]  /*2e7d0*/  LDL.LU.64 R6, [R1+0x2368] ;  /* 0x0023680001067983 */ /* 0x000f240000300a00 */
[----:B----4-:R-:W-:Y:S01]  /*2e7e0*/  HMMA.16816.F32.BF16 R16, R20, R6, R16 ;  /* 0x000000061410723c */ /* 0x010fe20000041810 */
[----:B------:R-:W-:-:S02]  /*2e7f0*/  IMAD.MOV.U32 R28, RZ, RZ, R6 ;  /* 0x000000ffff1c7224 */ /* 0x000fc400078e0006 */
[----:B------:R-:W-:Y:S11]  /*2e800*/  IMAD.MOV.U32 R27, RZ, RZ, R7 ;  /* 0x000000ffff1b7224 */ /* 0x000ff600078e0007 */
[----:B------:R-:W-:Y:S09]  /*2e810*/  @!UPT UIADD3 URZ, URZ, URZ, URZ ;  /* 0x0000003f3f3ff290 */ /* 0x000ff2000fffe03f */
[----:B------:R-:W-:Y:S01]  /*2e820*/  STL.64 [R1+0xb70], R16 ;  /* 0x000b701001007387 */ /* 0x000fe20000100a00 */
[----:B------:R0:W-:Y:S03]  /*2e830*/  STL.64 [R1+0xb78], R18 ;  /* 0x000b781201007387 */ /* 0x0001e60000100a00 */
[----:B0-----:R-:W4:Y:S01]  /*2e840*/  LDL.LU.64 R18, [R1+0x2360] ;  /* 0x0023600001127983 */ /* 0x001f220000300a00 */
[----:B------:R-:W4:Y:S02]  /*2e850*/  LDL.LU.64 R6, [R1+0x2358] ;  /* 0x0023580001067983 */ /* 0x000f240000300a00 */
[----:B------:R-:W4:Y:S02]  /*2e860*/  LDL.LU.64 R4, [R1+0x2350] ;  /* 0x0023500001047983 */ /* 0x000f240000300a00 */
[----:B------:R-:W-:Y:S01]  /*2e870*/  STL.64 [R1+0x22e0], R26 ;  /* 0x0022e01a01007387 */ /* 0x000fe20000100a00 */
[----:B------:R0:W-:Y:S01]  /*2e880*/  STL [R1+0x22d8], R25 ;  /* 0x0022d81901007387 */ /* 0x0001e20000100800 */
[----:B------:R-:W2:Y:S03]  /*2e890*/  LDL.LU R24, [R1+0xb10] ;  /* 0x000b100001187983 */ /* 0x000ea60000300800 */
[----:B0-----:R-:W2:Y:S01]  /*2e8a0*/  LDL.LU R25, [R1+0xb14] ;  /* 0x000b140001197983 */ /* 0x001ea20000300800 */
[----:B------:R-:W2:Y:S02]  /*2e8b0*/  LDL.LU R26, [R1+0xb18] ;  /* 0x000b1800011a7983 */ /* 0x000ea40000300800 */
[----:B------:R-:W2:Y:S01]  /*2e8c0*/  LDL.LU R27, [R1+0xb1c] ;  /* 0x000b1c00011b7983 */ /* 0x000ea20000300800 */
        /* <DEDUP_REMOVED lines=32> */
[----:B------:R-:W4:Y:S02]  /*2ead0*/  LDL.LU R17, [R1+0x2308] ;  /* 0x0023080001117983 */ /* 0x000f240000300800 */
[----:B------:R-:W3:Y:S02]  /*2eae0*/  LDL.LU.64 R10, [R1+0x2300] ;  /* 0x00230000010a7983 */ /* 0x000ee40000300a00 */
[----:B------:R-:W3:Y:S02]  /*2eaf0*/  LDL.LU.64 R8, [R1+0x22f8] ;  /* 0x0022f80001087983 */ /* 0x000ee40000300a00 */
        /* <DEDUP_REMOVED lines=10> */
[----:B---3--:R-:W-:Y:S01]  /*2eba0*/  STL.64 [R1+0x22b8], R10 ;  /* 0x0022b80a01007387 */ /* 0x008fe20000100a00 */
[----:B------:R0:W-:Y:S02]  /*2ebb0*/  STL.64 [R1+0x22b0], R8 ;  /* 0x0022b00801007387 */ /* 0x0001e40000100a00 */
[----:B------:R-:W-:Y:S01]  /*2ebc0*/  IMAD.MOV.U32 R5, RZ, RZ, R15 ;  /* 0x000000ffff057224 */ /* 0x000fe200078e000f */
[----:B0-----:R-:W2:Y:S01]  /*2ebd0*/  LDL.LU R8, [R1+0xaf0] ;  /* 0x000af00001087983 */ /* 0x001ea20000300800 */
[----:B------:R-:W2:Y:S02]  /*2ebe0*/  LDL.LU R9, [R1+0xaf4] ;  /* 0x000af40001097983 */ /* 0x000ea40000300800 */
[----:B------:R-:W2:Y:S02]  /*2ebf0*/  LDL.LU R10, [R1+0xaf8] ;  /* 0x000af800010a7983 */ /* 0x000ea40000300800 */
[----:B------:R-:W2:Y:S11]  /*2ec00*/  LDL.LU R11, [R1+0xafc] ;  /* 0x000afc00010b7983 */ /* 0x000eb60000300800 */
[----:B------:R-:W-:Y:S02]  /*2ec10*/  @!UPT UIADD3 URZ, URZ, URZ, URZ ;  /* 0x0000003f3f3ff290 */ /* 0x000fe4000fffe03f */
[----:B------:R0:W-:Y:S01]  /*2ec20*/  STL.64 [R1+0xb10], R24 ;  /* 0x000b101801007387 */ /* 0x0001e20000100a00 */
[----:B------:R1:W-:Y:S02]  /*2ec30*/  STL.64 [R1+0xb18], R26 ;  /* 0x000b181a01007387 */ /* 0x0003e40000100a00 */
[----:B0-----:R-:W-:Y:S01]  /*2ec40*/  IMAD.MOV.U32 R24, RZ, RZ, R14 ;  /* 0x000000ffff187224 */ /* 0x001fe200078e000e */
[----:B-1----:R-:W3:Y:S01]  /*2ec50*/  LDL.LU.64 R26, [R1+0x22e0] ;  /* 0x0022e000011a7983 */ /* 0x002ee20000300a00 */
[----:B------:R-:W2:Y:S02]  /*2ec60*/  LDL.LU R25, [R1+0x22d8] ;  /* 0x0022d80001197983 */ /* 0x000ea40000300800 */
[----:B------:R-:W2:Y:S02]  /*2ec70*/  LDL.LU.64 R14, [R1+0x22d0] ;  /* 0x0022d000010e7983 */ /* 0x000ea40000300a00 */
[----:B------:R-:W2:Y:S02]  /*2ec80*/  LDL.LU.64 R12, [R1+0x22c8] ;  /* 0x0022c800010c7983 */ /* 0x000ea40000300a00 */
[C---:B--2---:R-:W-:Y:S11]  /*2ec90*/  HMMA.16816.F32.BF16 R12, R20.reuse, R18, R12 ;  /* 0x00000012140c723c */ /* 0x044ff6000004180c */
[----:B------:R-:W-:Y:S11]  /*2eca0*/  @!UPT UIADD3 URZ, URZ, URZ, URZ ;  /* 0x0000003f3f3ff290 */ /* 0x000ff6000fffe03f */
[----:B------:R-:W-:Y:S01]  /*2ecb0*/  @!UPT UIADD3 URZ, URZ, URZ, URZ ;  /* 0x0000003f3f3ff290 */ /* 0x000fe2000fffe03f */
[----:B------:R-:W-:Y:S01]  /*2ecc0*/  STL.64 [R1+0xb00], R12 ;  /* 0x000b000c01007387 */ /* 0x000fe20000100a00 */
[----:B------:R0:W-:Y:S03]  /*2ecd0*/  STL.64 [R1+0xb08], R14 ;  /* 0x000b080e01007387 */ /* 0x0001e60000100a00 */
[----:B0-----:R-:W2:Y:S01]  /*2ece0*/  LDL.LU.64 R14, [R1+0x22c0] ;  /* 0x0022c000010e7983 */ /* 0x001ea20000300a00 */
[----:B------:R-:W-:Y:S01]  /*2ecf0*/  STL.64 [R1+0x21f8], R18 ;  /* 0x0021f81201007387 */ /* 0x000fe20000100a00 */
[C---:B--2---:R-:W-:Y:S11]  /*2ed00*/  HMMA.16816.F32.BF16 R8, R20.reuse, R14, R8 ;  /* 0x0000000e1408723c */ /* 0x044ff60000041808 */
[----:B------:R-:W-:Y:S11]  /*2ed10*/  @!UPT UIADD3 URZ, URZ, URZ, URZ ;  /* 0x0000003f3f3ff290 */ /* 0x000ff6000fffe03f */
[----:B------:R-:W-:Y:S01]  /*2ed20*/  @!UPT UIADD3 URZ, URZ, URZ, URZ ;  /* 0x0000003f3f3ff290 */ /* 0x000fe2000fffe03f */
[----:B------:R-:W-:Y:S01]  /*2ed30*/  STL.64 [R1+0xaf0], R8 ;  /* 0x000af00801007387 */ /* 0x000fe20000100a00 */
[----:B------:R0:W-:Y:S03]  /*2ed40*/  STL.64 [R1+0xaf8], R10 ;  /* 0x000af80a01007387 */ /* 0x0001e60000100a00 */
[----:B0-----:R-:W2:Y:S01]  /*2ed50*/  LDL.LU.64 R10, [R1+0x22b8] ;  /* 0x0022b800010a7983 */ /* 0x001ea20000300a00 */
[----:B------:R-:W2:Y:S02]  /*2ed60*/  LDL.LU.64 R8, [R1+0x22b0] ;  /* 0x0022b00001087983 */ /* 0x000ea40000300a00 */
        /* <DEDUP_REMOVED lines=23> */
[----:B------:R-:W-:Y:S01]  /*2eee0*/  STL.64 [R1+0x2198], R14 ;  /* 0x0021980e01007387 */ /* 0x000fe20000100a00 */
[----:B------:R0:W-:Y:S02]  /*2eef0*/  STL.64 [R1+0x2150], R10 ;  /* 0x0021500a01007387 */ /* 0x0001e40000100a00 */
[----:B------:R-:W2:Y:S02]  /*2ef00*/  LDL.LU R8, [R1+0x330] ;  /* 0x0003300001087983 */ /* 0x000ea40000300800 */
[----:B------:R-:W2:Y:S01]  /*2ef10*/  LDL.LU R9, [R1+0x334] ;  /* 0x0003340001097983 */ /* 0x000ea20000300800 */
[----:B0-----:R-:W2:Y:S01]  /*2ef20*/  LDL.LU R10, [R1+0x338] ;  /* 0x00033800010a7983 */ /* 0x001ea20000300800 */
[----:B------:R-:W2:Y:S02]  /*2ef30*/  LDL.LU R11, [R1+0x33c] ;  /* 0x00033c00010b7983 */ /* 0x000ea40000300800 */
[----:B------:R-:W-:Y:S02]  /*2ef40*/  IMAD.MOV.U32 R14, RZ, RZ, R16 ;  /* 0x000000ffff0e7224 */ /* 0x000fe400078e0010 */
        /* <DEDUP_REMOVED lines=23> */
[----:B------:R-:W4:Y:S01]  /*2f0c0*/  LDL.LU R4, [R1+0x2290] ;  /* 0x0022900001047983 */ /* 0x000f220000300800 */
[----:B------:R-:W4:Y:S03]  /*2f0d0*/  LDL.LU R6, [R1+0x228c] ;  /* 0x00228c0001067983 */ /* 0x000f260000300800 */
[----:B------:R0:W-:Y:S01]  /*2f0e0*/  STL.64 [R1+0x21e0], R14 ;  /* 0x0021e00e01007387 */ /* 0x0001e20000100a00 */
[----:B------:R-:W-:Y:S02]  /*2f0f0*/  IMAD.MOV.U32 R18, RZ, RZ, R28 ;  /* 0x000000ffff127224 */ /* 0x000fe400078e001c */
[----:B---3--:R-:W-:Y:S02]  /*2f100*/  IMAD.MOV.U32 R19, RZ, RZ, R27 ;  /* 0x000000ffff137224 */ /* 0x008fe400078e001b */
[----:B0-----:R-:W-:-:S02]  /*2f110*/  IMAD.MOV.U32 R14, RZ, RZ, R7 ;  /* 0x000000ffff0e7224 */ /* 0x001fc400078e0007 */
[----:B------:R-:W-:Y:S01]  /*2f120*/  IMAD.MOV.U32 R15, RZ, RZ, R29 ;  /* 0x000000ffff0f7224 */ /* 0x000fe200078e001d */
[----:B------:R-:W3:Y:S04]  /*2f130*/  LDL.LU R7, [R1+0x2288] ;  /* 0x0022880001077983 */ /* 0x000ee80000300800 */
[----:B------:R-:W-:Y:S04]  /*2f140*/  STL.64 [R1+0x2200], R14 ;  /* 0x0022000e01007387 */ /* 0x000fe80000100a00 */
        /* <DEDUP_REMOVED lines=8> */
[----:B------:R-:W2:Y:S02]  /*2f1d0*/  LDL.LU R13, [R1+0x3b4] ;  /* 0x0003b400010d7983 */ /* 0x000ea40000300800 */
[----:B------:R-:W2:Y:S01]  /*2f1e0*/  LDL.LU R14, [R1+0x3b8] ;  /* 0x0003b800010e7983 */ /* 0x000ea20000300800 */
[----:B------:R-:W2:Y:S01]  /*2f1f0*/  LDL.LU R15, [R1+0x3bc] ;  /* 0x0003bc00010f7983 */ /* 0x000ea20000300800 */
[----:B0-----:R-:W-:-:S02]  /*2f200*/  IMAD.MOV.U32 R18, RZ, RZ, R26 ;  /* 0x000000ffff127224 */ /* 0x001fc400078e001a */
[----:B------:R-:W-:Y:S01]  /*2f210*/  IMAD.MOV.U32 R19, RZ, RZ, R25 ;  /* 0x000000ffff137224 */ /* 0x000fe200078e0019 */
[----:B--2---:R-:W-:Y:S01]  /*2f220*/  STL.64 [R1+0x2218], R14 ;  /* 0x0022180e01007387 */ /* 0x004fe20000100a00 */
[----:B------:R0:W-:Y:S03]  /*2f230*/  STL.64 [R1+0x2210], R12 ;  /* 0x0022100c01007387 */ /* 0x0001e60000100a00 */
[----:B------:R1:W-:Y:S01]  /*2f240*/  STL.64 [R1+0x2220], R18 ;  /* 0x0022201201007387 */ /* 0x0003e20000100a00 */
[----:B0-----:R-:W2:Y:S01]  /*2f250*/  LDL.LU R12, [R1+0x3c0] ;  /* 0x0003c000010c7983 */ /* 0x001ea20000300800 */
[----:B------:R-:W2:Y:S02]  /*2f260*/  LDL.LU R13, [R1+0x3c4] ;  /* 0x0003c400010d7983 */ /* 0x000ea40000300800 */
[----:B------:R-:W2:Y:S02]  /*2f270*/  LDL.LU R14, [R1+0x3c8] ;  /* 0x0003c800010e7983 */ /* 0x000ea40000300800 */
[----:B------:R-:W2:Y:S02]  /*2f280*/  LDL.LU R15, [R1+0x3cc] ;  /* 0x0003cc00010f7983 */ /* 0x000ea40000300800 */
[----:B-1----:R-:W-:-:S02]  /*2f290*/  IMAD.MOV.U32 R18, RZ, RZ, R24 ;  /* 0x000000ffff127224 */ /* 0x002fc400078e0018 */
[----:B----4-:R-:W-:Y:S01]  /*2f2a0*/  IMAD.MOV.U32 R19, RZ, RZ, R17 ;  /* 0x000000ffff137224 */ /* 0x010fe200078e0011 */
[----:B--2---:R-:W-:Y:S01]  /*2f2b0*/  STL.64 [R1+0x2230], R14 ;  /* 0x0022300e01007387 */ /* 0x004fe20000100a00 */
[----:B------:R0:W-:Y:S03]  /*2f2c0*/  STL.64 [R1+0x2228], R12 ;  /* 0x0022280c01007387 */ /* 0x0001e60000100a00 */
[----:B------:R1:W-:Y:S01]  /*2f2d0*/  STL.64 [R1+0x2238], R18 ;  /* 0x0022381201007387 */ /* 0x0003e20000100a00 */
[----:B0-----:R-:W2:Y:S01]  /*2f2e0*/  LDL.LU R12, [R1+0x3d0] ;  /* 0x0003d000010c7983 */ /* 0x001ea20000300800 */
[----:B------:R-:W2:Y:S02]  /*2f2f0*/  LDL.LU R13, [R1+0x3d4] ;  /* 0x0003d400010d7983 */ /* 0x000ea40000300800 */
[----:B------:R-:W4:Y:S02]  /*2f300*/  LDL.LU R14, [R1+0x3d8] ;  /* 0x0003d800010e7983 */ /* 0x000f240000300800 */
[----:B------:R-:W4:Y:S02]  /*2f310*/  LDL.LU R15, [R1+0x3dc] ;  /* 0x0003dc00010f7983 */ /* 0x000f240000300800 */
[----:B-1----:R-:W-:-:S02]  /*2f320*/  IMAD.MOV.U32 R18, RZ, RZ, R16 ;  /* 0x000000ffff127224 */ /* 0x002fc400078e0010 */
[----:B------:R-:W-:Y:S01]  /*2f330*/  IMAD.MOV.U32 R19, RZ, RZ, R5 ;  /* 0x000000ffff137224 */ /* 0x000fe200078e0005 */
[----:B----4-:R-:W-:Y:S01]  /*2f340*/  STL.64 [R1+0x2248], R14 ;  /* 0x0022480e01007387 */ /* 0x010fe20000100a00 */
[----:B--2---:R-:W-:Y:S03]  /*2f350*/  STL.64 [R1+0x2240], R12 ;  /* 0x0022400c01007387 */ /* 0x004fe60000100a00 */
[----:B------:R0:W-:Y:S02]  /*2f360*/  STL.64 [R1+0x2250], R18 ;  /* 0x0022501201007387 */ /* 0x0001e40000100a00 */
[----:B------:R-:W2:Y:S01]  /*2f370*/  LDL.LU R16, [R1+0x3f0] ;  /* 0x0003f00001107983 */ /* 0x000ea20000300800 */
[----:B------:R-:W2:Y:S04]  /*2f380*/  LDL.LU R17, [R1+0x3f4] ;  /* 0x0003f40001117983 */ /* 0x000ea80000300800 */
[----:B0-----:R-:W4:Y:S01]  /*2f390*/  LDL.LU R18, [R1+0x3f8] ;  /* 0x0003f80001127983 */ /* 0x001f220000300800 */
[----:B------:R-:W4:Y:S02]  /*2f3a0*/  LDL.LU R19, [R1+0x3fc] ;  /* 0x0003fc0001137983 */ /* 0x000f240000300800 */
[----:B------:R-:W3:Y:S02]  /*2f3b0*/  LDL.LU R24, [R1+0x520] ;  /* 0x0005200001187983 */ /* 0x000ee40000300800 */
[----:B------:R-:W3:Y:S01]  /*2f3c0*/  LDL.LU R25, [R1+0x524] ;  /* 0x0005240001197983 */ /* 0x000ee20000300800 */
[----:B------:R-:W3:Y:S01]  /*2f3d0*/  LDL.LU R26, [R1+0x528] ;  /* 0x00052800011a7983 */ /* 0x000ee20000300800 */
[----:B------:R-:W3:Y:S03]  /*2f3e0*/  LDL.LU R27, [R1+0x52c] ;  /* 0x00052c00011b7983 */ /* 0x000ee60000300800 */
[----:B----4-:R-:W-:Y:S01]  /*2f3f0*/  STL.64 [R1+0x2260], R18 ;  /* 0x0022601201007387 */ /* 0x010fe20000100a00 */
[----:B--2---:R-:W-:Y:S02]  /*2f400*/  STL.64 [R1+0x2258], R16 ;  /* 0x0022581001007387 */ /* 0x004fe40000100a00 */
[----:B------:R-:W2:Y:S02]  /*2f410*/  LDL.LU R12, [R1+0x3e0] ;  /* 0x0003e000010c7983 */ /* 0x000ea40000300800 */
[----:B------:R-:W2:Y:S01]  /*2f420*/  LDL.LU R13, [R1+0x3e4] ;  /* 0x0003e400010d7983 */ /* 0x000ea20000300800 */
[----:B------:R-:W4:Y:S01]  /*2f430*/  LDL.LU R14, [R1+0x3e8] ;  /* 0x0003e800010e7983 */ /* 0x000f220000300800 */
[----:B------:R-:W4:Y:S03]  /*2f440*/  LDL.LU R15, [R1+0x3ec] ;  /* 0x0003ec00010f7983 */ /* 0x000f260000300800 */
[----:B----4-:R-:W-:Y:S01]  /*2f450*/  STL.64 [R1+0x2270], R14 ;  /* 0x0022700e01007387 */ /* 0x010fe20000100a00 */
[----:B--2---:R0:W-:Y:S03]  /*2f460*/  STL.64 [R1+0x2268], R12 ;  /* 0x0022680c01007387 */ /* 0x0041e60000100a00 */
[----:B0-----:R-:W2:Y:S01]  /*2f470*/  LDL.LU R12, [R1+0x400] ;  /* 0x00040000010c7983 */ /* 0x001ea20000300800 */
[----:B------:R-:W2:Y:S02]  /*2f480*/  LDL.LU R13, [R1+0x404] ;  /* 0x00040400010d7983 */ /* 0x000ea40000300800 */
[----:B------:R-:W2:Y:S02]  /*2f490*/  LDL.LU R14, [R1+0x408] ;  /* 0x00040800010e7983 */ /* 0x000ea40000300800 */
[----:B------:R-:W2:Y:S01]  /*2f4a0*/  LDL.LU R15, [R1+0x40c] ;  /* 0x00040c00010f7983 */ /* 0x000ea20000300800 */
[----:B------:R-:W-:Y:S01]  /*2f4b0*/  STL.64 [R1+0x21c0], R10 ;  /* 0x0021c00a01007387 */ /* 0x000fe20000100a00 */
[----:B------:R0:W-:Y:S03]  /*2f4c0*/  STL.64 [R1+0x21b8], R8 ;  /* 0x0021b80801007387 */ /* 0x0001e60000100a00 */
[----:B0-----:R-:W4:Y:S01]  /*2f4d0*/  LDL.LU R8, [R1+0x380] ;  /* 0x0003800001087983 */ /* 0x001f220000300800 */
[----:B------:R-:W4:Y:S02]  /*2f4e0*/  LDL.LU R9, [R1+0x384] ;  /* 0x0003840001097983 */ /* 0x000f240000300800 */
[----:B------:R-:W2:Y:S02]  /*2f4f0*/  LDL.LU R10, [R1+0x388] ;  /* 0x00038800010a7983 */ /* 0x000ea40000300800 */
[----:B------:R-:W2:Y:S02]  /*2f500*/  LDL.LU R11, [R1+0x38c] ;  /* 0x00038c00010b7983 */ /* 0x000ea40000300800 */
[----:B--2---:R-:W-:Y:S01]  /*2f510*/  STL.64 [R1+0x21d8], R10 ;  /* 0x0021d80a01007387 */ /* 0x004fe20000100a00 */
[----:B----4-:R0:W-:Y:S03]  /*2f520*/  STL.64 [R1+0x21d0], R8 ;  /* 0x0021d00801007387 */ /* 0x0101e60000100a00 */
[----:B0-----:R-:W2:Y:S01]  /*2f530*/  LDL.LU R8, [R1+0x390] ;  /* 0x0003900001087983 */ /* 0x001ea20000300800 */
[----:B------:R-:W2:Y:S02]  /*2f540*/  LDL.LU R9, [R1+0x394] ;  /* 0x0003940001097983 */ /* 0x000ea40000300800 */
[----:B------:R-:W4:Y:S02]  /*2f550*/  LDL.LU R10, [R1+0x398] ;  /* 0x00039800010a7983 */ /* 0x000f240000300800 */
[----:B------:R-:W4:Y:S01]  /*2f560*/  LDL.LU R11, [R1+0x39c] ;  /* 0x00039c00010b7983 */ /* 0x000f220000300800 */
[----:B---3--:R-:W-:Y:S01]  /*2f570*/  HMMA.16816.F32.BF16 R20, R20, R6, R24 ;  /* 0x000000061414723c */ /* 0x008fe20000041818 */
[----:B----4-:R-:W-:Y:S01]  /*2f580*/  STL.64 [R1+0x21f0], R10 ;  /* 0x0021f00a01007387 */ /* 0x010fe20000100a00 */
[----:B--2---:R0:W-:Y:S03]  /*2f590*/  STL.64 [R1+0x21e8], R8 ;  /* 0x0021e80801007387 */ /* 0x0041e60000100a00 */
[----:B0-----:R-:W2:Y:S01]  /*2f5a0*/  LDL.LU R8, [R1+0x3a0] ;  /* 0x0003a00001087983 */ /* 0x001ea20000300800 */
[----:B------:R-:W2:Y:S02]  /*2f5b0*/  LDL.LU R9, [R1+0x3a4] ;  /* 0x0003a40001097983 */ /* 0x000ea40000300800 */
[----:B------:R-:W2:Y:S02]  /*2f5c0*/  LDL.LU R10, [R1+0x3a8] ;  /* 0x0003a800010a7983 */ /* 0x000ea40000300800 */
[----:B------:R-:W2:Y:S01]  /*2f5d0*/  LDL.LU R11, [R1+0x3ac] ;  /* 0x0003ac00010b7983 */ /* 0x000ea20000300800 */
[----:B------:R-:W3:Y:S01]  /*2f5e0*/  LDL.LU.64 R26, [R1+0x2280] ;  /* 0x00228000011a7983 */ /* 0x000ee20000300a00 */
[----:B------:R-:W3:Y:S02]  /*2f5f0*/  LDL.LU.64 R24, [R1+0x2278] ;  /* 0x0022780001187983 */ /* 0x000ee40000300a00 */
[----:B------:R-:W-:-:S02]  /*2f600*/  IMAD.MOV.U32 R18, RZ, RZ, R4 ;  /* 0x000000ffff127224 */ /* 0x000fc400078e0004 */
[----:B------:R-:W-:-:S07]  /*2f610*/  IMAD.MOV.U32 R19, RZ, RZ, R3 ;  /* 0x000000ffff137224 */ /* 0x000fce00078e0003 */
[----:B------:R-:W-:Y:S01]  /*2f620*/  STL.64 [R1+0x520], R20 ;  /* 0x0005201401007387 */ /* 0x000fe20000100a00 */
[----:B------:R-:W-:Y:S02]  /*2f630*/  STL.64 [R1+0x528], R22 ;  /* 0x0005281601007387 */ /* 0x000fe40000100a00 */
[----:B------:R0:W-:Y:S02]  /*2f640*/  STL.64 [R1+0x2148], R6 ;  /* 0x0021480601007387 */ /* 0x0001e40000100a00 */
[----:B------:R-:W4:Y:S01]  /*2f650*/  LDL.LU R4, [R1+0x320] ;  /* 0x0003200001047983 */ /* 0x000f220000300800 */
[----:B------:R-:W4:Y:S04]  /*2f660*/  LDL.LU R5, [R1+0x324] ;  /* 0x0003240001057983 */ /* 0x000f280000300800 */
[----:B0-----:R-:W4:Y:S01]  /*2f670*/  LDL.LU R6, [R1+0x328] ;  /* 0x0003280001067983 */ /* 0x001f220000300800 */
[----:B------:R-:W4:Y:S01]  /*2f680*/  LDL.LU R7, [R1+0x32c] ;  /* 0x00032c0001077983 */ /* 0x000f220000300800 */
[----:B---3--:R-:W-:Y:S02]  /*2f690*/  HMMA.16816.F32.BF16 R16, R24, R18, R12 ;  /* 0x000000121810723c */ /* 0x008fe4000004180c */
[----:B------:R-:W3:Y:S01]  /*2f6a0*/  LDL.LU.64 R14, [R1+0x2270] ;  /* 0x00227000010e7983 */ /* 0x000ee20000300a00 */
[----:B------:R-:W3:Y:S11]  /*2f6b0*/  LDL.LU.64 R12, [R1+0x2268] ;  /* 0x00226800010c7983 */ /* 0x000ef60000300a00 */
        /* <DEDUP_REMOVED lines=8> */
[----:B------:R-:W3:Y:S11]  /*2f740*/  LDL.LU.64 R18, [R1+0x2250] ;  /* 0x0022500001127983 */ /* 0x000ef60000300a00 */
[----:B------:R-:W-:Y:S11]  /*2f750*/  @!UPT UIADD3 URZ, URZ, URZ, URZ ;  /* 0x0000003f3f3ff290 */ /* 0x000ff6000fffe03f */
[----:B------:R0:W-:Y:S01]  /*2f760*/  STL.64 [R1+0x3f0], R20 ;  /* 0x0003f01401007387 */ /* 0x0001e20000100a00 */
[----:B------:R1:W-:Y:S03]  /*2f770*/  STL.64 [R1+0x3f8], R22 ;  /* 0x0003f81601007387 */ /* 0x0003e60000100a00 */
[----:B0-----:R-:W2:Y:S01]  /*2f780*/  LDL.LU R20, [R1+0xe0] ;  /* 0x0000e00001147983 */ /* 0x001ea20000300800 */
[----:B------:R-:W2:Y:S02]  /*2f790*/  LDL.LU R21, [R1+0xe4] ;  /* 0x0000e40001157983 */ /* 0x000ea40000300800 */
[----:B-1----:R-:W2:Y:S02]  /*2f7a0*/  LDL.LU R22, [R1+0xe8] ;  /* 0x0000e80001167983 */ /* 0x002ea40000300800 */
[----:B------:R-:W2:Y:S01]  /*2f7b0*/  LDL.LU R23, [R1+0xec] ;  /* 0x0000ec0001177983 */ /* 0x000ea20000300800 */
        /* <DEDUP_REMOVED lines=27> */
[C---:B---3--:R-:W-:Y:S03]  /*2f970*/  HMMA.16816.F32.BF16 R12, R24.reuse, R14, R8 ;  /* 0x0000000e180c723c */ /* 0x048fe60000041808 */
[----:B------:R-:W3:Y:S01]  /*2f980*/  LDL.LU.64 R10, [R1+0x21f0] ;  /* 0x0021f000010a7983 */ /* 0x000ee20000300a00 */
[----:B------:R-:W3:Y:S11]  /*2f990*/  LDL.LU.64 R8, [R1+0x21e8] ;  /* 0x0021e80001087983 */ /* 0x000ef60000300a00 */
[----:B------:R-:W-:Y:S08]  /*2f9a0*/  @!UPT UIADD3 URZ, URZ, URZ, URZ ;  /* 0x0000003f3f3ff290 */ /* 0x000ff0000fffe03f */
        /* <DEDUP_REMOVED lines=44> */
[----:B0-----:R-:W3:Y:S02]  /*2fc70*/  LDL.LU.64 R14, [R1+0x2158] ;  /* 0x00215800010e7983 */ /* 0x001ee40000300a00 */
[C---:B---3--:R-:W-:Y:S11]  /*2fc80*/  HMMA.16816.F32.BF16 R8, R24.reuse, R14, R8 ;  /* 0x0000000e1808723c */ /* 0x048ff60000041808 */
        /* <DEDUP_REMOVED lines=8> */
[----:B0-----:R-:W2:Y:S01]  /*2fd10*/  LDL.64 R14, [R1+0x98] ;  /* 0x00009800010e7983 */ /* 0x001ea20000100a00 */
[----:B----4-:R-:W-:Y:S03]  /*2fd20*/  HMMA.16816.F32.BF16 R4, R24, R10, R4 ;  /* 0x0000000a1804723c */ /* 0x010fe60000041804 */
[----:B--2---:R0:W-:Y:S04]  /*2fd30*/  STL.64 [R1+0x2138], R14 ;  /* 0x0021380e01007387 */ /* 0x0041e80000100a00 */
[----:B0-----:R-:W2:Y:S04]  /*2fd40*/  LDL.64 R14, [R1+0xa8] ;  /* 0x0000a800010e7983 */ /* 0x001ea80000100a00 */
[----:B------:R-:W0:Y:S04]  /*2fd50*/  S2R R17, SR_TID.X ;  /* 0x0000000000117919 */ /* 0x000e280000002100 */
[----:B------:R-:W1:Y:S04]  /*2fd60*/  S2R R16, SR_TID.X ;  /* 0x0000000000107919 */ /* 0x000e680000002100 */
[----:B--2---:R2:W-:Y:S04]  /*2fd70*/  STL.64 [R1+0x2140], R14 ;  /* 0x0021400e01007387 */ /* 0x0045e80000100a00 */
[----:B--2---:R-:W2:Y:S01]  /*2fd80*/  LDL.64 R14, [R1+0xb8] ;  /* 0x0000b800010e7983 */ /* 0x004ea20000100a00 */
[----:B------:R-:W-:Y:S02]  /*2fd90*/  STL.64 [R1+0x320], R4 ;  /* 0x0003200401007387 */ /* 0x000fe40000100a00 */
[----:B------:R3:W-:Y:S02]  /*2fda0*/  STL.64 [R1+0x328], R6 ;  /* 0x0003280601007387 */ /* 0x0007e40000100a00 */
[----:B---3--:R-:W3:Y:S01]  /*2fdb0*/  LDL.LU.64 R6, [R1+0x2148] ;  /* 0x0021480001067983 */ /* 0x008ee20000300a00 */
[----:B------:R4:W-:Y:S02]  /*2fdc0*/  STL [R1+0x206c], R10 ;  /* 0x00206c0a01007387 */ /* 0x0009e40000100800 */
[----:B------:R0:W-:Y:S02]  /*2fdd0*/  STL [R1+0x2068], R11 ;  /* 0x0020680b01007387 */ /* 0x0001e40000100800 */
[----:B------:R-:W2:Y:S01]  /*2fde0*/  LDL.LU R8, [R1+0x1030] ;  /* 0x0010300001087983 */ /* 0x000ea20000300800 */
[----:B------:R-:W2:Y:S04]  /*2fdf0*/  LDL.LU R9, [R1+0x1034] ;  /* 0x0010340001097983 */ /* 0x000ea80000300800 */
[----:B----4-:R-:W4:Y:S01]  /*2fe00*/  LDL.LU R10, [R1+0x1038] ;  /* 0x00103800010a7983 */ /* 0x010f220000300800 */
[----:B0-----:R-:W4:Y:S01]  /*2fe10*/  LDL.LU R11, [R1+0x103c] ;  /* 0x00103c00010b7983 */ /* 0x001f220000300800 */
[----:B------:R-:W-:Y:S01]  /*2fe20*/  LOP3.LUT R17, R17, 0x7, RZ, 0xc0, !PT ;  /* 0x0000000711117812 */ /* 0x000fe200078ec0ff */
[----:B-1----:R-:W-:-:S04]  /*2fe30*/  IMAD.SHL.U32 R2, R16, 0x2, RZ ;  /* 0x0000000210027824 */ /* 0x002fc800078e00ff */
[----:B------:R-:W-:Y:S02]  /*2fe40*/  IMAD R17, R17, 0x210, RZ ;  /* 0x0000021011117824 */ /* 0x000fe400078e02ff */
[----:B------:R-:W-:-:S03]  /*2fe50*/  IMAD.SHL.U32 R16, R16, 0x100, RZ ;  /* 0x0000010010107824 */ /* 0x000fc600078e00ff */
[----:B------:R-:W-:-:S04]  /*2fe60*/  LOP3.LUT R17, R17, 0x10, R2, 0x78, !PT ;  /* 0x0000001011117812 */ /* 0x000fc800078e7802 */
[----:B------:R-:W-:-:S04]  /*2fe70*/  LOP3.LUT R17, R17, 0x1000, R16, 0xf8, !PT ;  /* 0x0000100011117812 */ /* 0x000fc800078ef810 */
[----:B------:R-:W-:Y:S01]  /*2fe80*/  LOP3.LUT R17, R17, 0x40, RZ, 0x3c, !PT ;  /* 0x0000004011117812 */ /* 0x000fe200078e3cff */
[----:B---3--:R-:W-:Y:S01]  /*2fe90*/  HMMA.16816.F32.BF16 R20, R24, R6, R20 ;  /* 0x000000061814723c */ /* 0x008fe20000041814 */
[----:B------:R0:W-:Y:S01]  /*2fea0*/  STL.64 [R1+0x2060], R6 ;  /* 0x0020600601007387 */ /* 0x0001e20000100a00 */
[----:B------:R-:W3:Y:S03]  /*2feb0*/  LDL.LU R4, [R1+0x1020] ;  /* 0x0010200001047983 */ /* 0x000ee60000300800 */
[----:B------:R-:W1:Y:S11]  /*2fec0*/  LDSM.16.MT88.4 R24, [R17+0xa080] ;  /* 0x00a080001118783b */ /* 0x000e760000004200 */
[----:B------:R-:W-:Y:S07]  /*2fed0*/  @!UPT UIADD3 URZ, URZ, URZ, URZ ;  /* 0x0000003f3f3ff290 */ /* 0x000fee000fffe03f */
[----:B------:R-:W-:Y:S01]  /*2fee0*/  STL.64 [R1+0xe0], R20 ;  /* 0x0000e01401007387 */ /* 0x000fe20000100a00 */
[----:B------:R-:W-:Y:S02]  /*2fef0*/  STL.64 [R1+0xe8], R22 ;  /* 0x0000e81601007387 */ /* 0x000fe40000100a00 */
[----:B------:R-:W4:Y:S04]  /*2ff00*/  LDSM.16.MT88.4 R20, [R17+0xa000] ;  /* 0x00a000001114783b */ /* 0x000f280000004200 */
[----:B------:R-:W3:Y:S01]  /*2ff10*/  LDL.LU R5, [R1+0x1024] ;  /* 0x0010240001057983 */ /* 0x000ee20000300800 */
[----:B0-----:R-:W3:Y:S01]  /*2ff20*/  LDL.LU R6, [R1+0x1028] ;  /* 0x0010280001067983 */ /* 0x001ee20000300800 */
[----:B------:R-:W3:Y:S02]  /*2ff30*/  LDL.LU R7, [R1+0x102c] ;  /* 0x00102c0001077983 */ /* 0x000ee40000300800 */
[----:B--2---:R-:W-:Y:S01]  /*2ff40*/  IMAD.MOV.U32 R3, RZ, RZ, R15 ;  /* 0x000000ffff037224 */ /* 0x004fe200078e000f */
[----:B-1----:R-:W-:Y:S01]  /*2ff50*/  STL.64 [R1+0x2058], R26 ;  /* 0x0020581a01007387 */ /* 0x002fe20000100a00 */
[----:B------:R0:W-:Y:S03]  /*2ff60*/  STL.64 [R1+0x2050], R24 ;  /* 0x0020501801007387 */ /* 0x0001e60000100a00 */
[----:B0-----:R-:W2:Y:S01]  /*2ff70*/  LDL.LU R24, [R1+0xe40] ;  /* 0x000e400001187983 */ /* 0x001ea20000300800 */
[----:B------:R-:W2:Y:S02]  /*2ff80*/  LDL.LU R25, [R1+0xe44] ;  /* 0x000e440001197983 */ /* 0x000ea40000300800 */
[----:B------:R-:W2:Y:S02]  /*2ff90*/  LDL.LU R26, [R1+0xe48] ;  /* 0x000e4800011a7983 */ /* 0x000ea40000300800 */
[----:B------:R-:W2:Y:S01]  /*2ffa0*/  LDL.LU R27, [R1+0xe4c] ;  /* 0x000e4c00011b7983 */ /* 0x000ea20000300800 */
[C---:B----4-:R-:W-:Y:S11]  /*2ffb0*/  HMMA.16816.F32.BF16 R8, R20.reuse, R14, R8 ;  /* 0x0000000e1408723c */ /* 0x050ff60000041808 */
[----:B------:R-:W-:Y:S11]  /*2ffc0*/  @!UPT UIADD3 URZ, URZ, URZ, URZ ;  /* 0x0000003f3f3ff290 */ /* 0x000ff6000fffe03f */
[----:B------:R-:W-:Y:S01]  /*2ffd0*/  @!UPT UIADD3 URZ, URZ, URZ, URZ ;  /* 0x0000003f3f3ff290 */ /* 0x000fe2000fffe03f */
[----:B------:R0:W-:Y:S01]  /*2ffe0*/  STL.64 [R1+0x1030], R8 ;  /* 0x0010300801007387 */ /* 0x0001e20000100a00 */
[----:B------:R1:W-:Y:S02]  /*2fff0*/  STL.64 [R1+0x1038], R10 ;  /* 0x0010380a01007387 */ /* 0x0003e40000100a00 */
[----:B0-----:R-:W-:Y:S02]  /*30000*/  IMAD.MOV.U32 R8, RZ, RZ, R14 ;  /* 0x000000ffff087224 */ /* 0x001fe400078e000e */
[----:B------:R-:W3:Y:S01]  /*30010*/  LDL.LU.64 R14, [R1+0x2140] ;  /* 0x00214000010e7983 */ /* 0x000ee20000300a00 */
[----:B------:R-:W-:Y:S02]  /*30020*/  STL [R1+0x2074], R3 ;  /* 0x0020740301007387 */ /* 0x000fe40000100800 */
[----:B------:R-:W-:Y:S02]  /*30030*/  STL [R1+0x2070], R8 ;  /* 0x0020700801007387 */ /* 0x000fe40000100800 */
[----:B-1----:R-:W4:Y:S01]  /*30040*/  LDL.64 R10, [R1+0x88] ;  /* 0x00008800010a7983 */ /* 0x002f220000100a00 */
[C---:B---3--:R-:W-:Y:S11]  /*30050*/  HMMA.16816.F32.BF16 R4, R20.reuse, R14, R4 ;  /* 0x0000000e1404723c */ /* 0x048ff60000041804 */
[----:B------:R-:W-:Y:S11]  /*30060*/  @!UPT UIADD3 URZ, URZ, URZ, URZ ;  /* 0x0000003f3f3ff290 */ /* 0x000ff6000fffe03f */
[----:B------:R-:W-:Y:S01]  /*30070*/  @!UPT UIADD3 URZ, URZ, URZ, URZ ;  /* 0x0000003f3f3ff290 */ /* 0x000fe2000fffe03f */
[----:B------:R0:W-:Y:S01]  /*30080*/  STL.64 [R1+0x1020], R4 ;  /* 0x0010200401007387 */ /* 0x0001e20000100a00 */
[----:B------:R-:W-:Y:S02]  /*30090*/  STL.64 [R1+0x1028], R6 ;  /* 0x0010280601007387 */ /* 0x000fe40000100a00 */
[----:B0-----:R-:W-:Y:S02]  /*300a0*/  IMAD.MOV.U32 R4, RZ, RZ, R15 ;  /* 0x000000ffff047224 */ /* 0x001fe400078e000f */
[----:B------:R-:W-:Y:S02]  /*300b0*/  IMAD.MOV.U32 R5, RZ, RZ, R14 ;  /* 0x000000ffff057224 */ /* 0x000fe400078e000e */
[----:B------:R-:W3:Y:S01]  /*300c0*/  LDL.LU.64 R14, [R1+0x2138] ;  /* 0x00213800010e7983 */ /* 0x000ee20000300a00 */
[----:B------:R0:W-:Y:S02]  /*300d0*/  STL [R1+0x207c], R4 ;  /* 0x00207c0401007387 */ /* 0x0001e40000100800 */
[----:B------:R1:W-:Y:S01]  /*300e0*/  STL [R1+0x2078], R5 ;  /* 0x0020780501007387 */ /* 0x0003e20000100800 */
[----:B0-----:R-:W3:Y:S01]  /*300f0*/  LDL.LU R4, [R1+0x1010] ;  /* 0x0010100001047983 */ /* 0x001ee20000300800 */
[----:B-1----:R-:W3:Y:S02]  /*30100*/  LDL.LU R5, [R1+0x1014] ;  /* 0x0010140001057983 */ /* 0x002ee40000300800 */
[----:B------:R-:W3:Y:S02]  /*30110*/  LDL.LU R6, [R1+0x1018] ;  /* 0x0010180001067983 */ /* 0x000ee40000300800 */
[----:B------:R-:W3:Y:S02]  /*30120*/  LDL.LU R7, [R1+0x101c] ;  /* 0x00101c0001077983 */ /* 0x000ee40000300800 */
[----:B---3--:R-:W-:Y:S11]  /*30130*/  HMMA.16816.F32.BF16 R4, R20, R14, R4 ;  /* 0x0000000e1404723c */ /* 0x008ff60000041804 */
[----:B------:R-:W-:Y:S11]  /*30140*/  @!UPT UIADD3 URZ, URZ, URZ, URZ ;  /* 0x0000003f3f3ff290 */ /* 0x000ff6000fffe03f */
[----:B------:R-:W-:Y:S01]  /*30150*/  @!UPT UIADD3 URZ, URZ, URZ, URZ ;  /* 0x0000003f3f3ff290 */ /* 0x000fe2000fffe03f */
[----:B------:R-:W-:Y:S01]  /*30160*/  STL.64 [R1+0x1010], R4 ;  /* 0x0010100401007387 */ /* 0x000fe20000100a00 */
[----:B------:R0:W-:Y:S02]  /*30170*/  STL.64 [R1+0x1018], R6 ;  /* 0x0010180601007387 */ /* 0x0001e40000100a00 */
[----:B0-----:R-:W-:Y:S02]  /*30180*/  IMAD.MOV.U32 R7, RZ, RZ, R14 ;  /* 0x000000ffff077224 */ /* 0x001fe400078e000e */
[----:B------:R-:W-:Y:S02]  /*30190*/  IMAD.MOV.U32 R6, RZ, RZ, R15 ;  /* 0x000000ffff067224 */ /* 0x000fe400078e000f */
[----:B------:R-:W2:Y:S03]  /*301a0*/  LDL.LU.64 R14, [R1+0x2130] ;  /* 0x00213000010e7983 */ /* 0x000ea60000300a00 */
[----:B------:R0:W-:Y:S02]  /*301b0*/  STL.64 [R1+0x20c8], R6 ;  /* 0x0020c80601007387 */ /* 0x0001e40000100a00 */
[----:B------:R-:W3:Y:S02]  /*301c0*/  LDL.LU R4, [R1+0x1000] ;  /* 0x0010000001047983 */ /* 0x000ee40000300800 */
[----:B------:R-:W3:Y:S01]  /*301d0*/  LDL.LU R5, [R1+0x1004] ;  /* 0x0010040001057983 */ /* 0x000ee20000300800 */
[----:B0-----:R-:W3:Y:S01]  /*301e0*/  LDL.LU R6, [R1+0x1008] ;  /* 0x0010080001067983 */ /* 0x001ee20000300800 */
[----:B------:R-:W3:Y:S02]  /*301f0*/  LDL.LU R7, [R1+0x100c] ;  /* 0x00100c0001077983 */ /* 0x000ee40000300800 */
[----:B----4-:R-:W-:-:S02]  /*30200*/  IMAD.MOV.U32 R9, RZ, RZ, R11 ;  /* 0x000000ffff097224 */ /* 0x010fc400078e000b */
[----:B------:R-:W-:Y:S01]  /*30210*/  IMAD.MOV.U32 R16, RZ, RZ, R10 ;  /* 0x000000ffff107224 */ /* 0x000fe200078e000a */
[C---:B---3--:R-:W-:Y:S11]  /*30220*/  HMMA.16816.F32.BF16 R4, R20.reuse, R10, R4 ;  /* 0x0000000a1404723c */ /* 0x048ff60000041804 */
[----:B------:R-:W-:Y:S11]  /*30230*/  @!UPT UIADD3 URZ, URZ, URZ, URZ ;  /* 0x0000003f3f3ff290 */ /* 0x000ff6000fffe03f */
[----:B------:R-:W-:Y:S01]  /*30240*/  @!UPT UIADD3 URZ, URZ, URZ, URZ ;  /* 0x0000003f3f3ff290 */ /* 0x000fe2000fffe03f */
[----:B------:R-:W-:Y:S01]  /*30250*/  STL.64 [R1+0x1000], R4 ;  /* 0x0010000401007387 */ /* 0x000fe20000100a00 */
[----:B------:R2:W-:Y:S02]  /*30260*/  STL.64 [R1+0x1008], R6 ;  /* 0x0010080601007387 */ /* 0x0005e40000100a00 */
[C---:B--2---:R-:W-:Y:S01]  /*30270*/  HMMA.16816.F32.BF16 R4, R20.reuse, R14, R24 ;  /* 0x0000000e1404723c */ /* 0x044fe20000041818 */
[----:B------:R-:W-:Y:S01]  /*30280*/  STL [R1+0x20f0], R9 ;  /* 0x0020f00901007387 */ /* 0x000fe20000100800 */
[----:B------:R-:W-:Y:S02]  /*30290*/  STL.64 [R1+0x20a8], R18 ;  /* 0x0020a81201007387 */ /* 0x000fe40000100a00 */
[----:B------:R-:W-:Y:S02]  /*302a0*/  STL.64 [R1+0x20a0], R16 ;  /* 0x0020a01001007387 */ /* 0x000fe40000100a00 */
[----:B------:R-:W-:Y:S02]  /*302b0*/  IMAD.MOV.U32 R2, RZ, RZ, R14 ;  /* 0x000000ffff027224 */ /* 0x000fe400078e000e */
[----:B------:R-:W-:Y:S11]  /*302c0*/  IMAD.MOV.U32 R0, RZ, RZ, R15 ;  /* 0x000000ffff007224 */ /* 0x000ff600078e000f */
[----:B------:R-:W-:Y:S04]  /*302d0*/  @!UPT UIADD3 URZ, URZ, URZ, URZ ;  /* 0x0000003f3f3ff290 */ /* 0x000fe8000fffe03f */
[----:B------:R0:W-:Y:S01]  /*302e0*/  STL.64 [R1+0xe40], R4 ;  /* 0x000e400401007387 */ /* 0x0001e20000100a00 */
[----:B------:R1:W-:Y:S02]  /*302f0*/  STL.64 [R1+0xe48], R6 ;  /* 0x000e480601007387 */ /* 0x0003e40000100a00 */
[----:B------:R-:W2:Y:S02]  /*30300*/  LDL.LU R12, [R1+0xdd0] ;  /* 0x000dd000010c7983 */ /* 0x000ea40000300800 */
[----:B------:R-:W2:Y:S01]  /*30310*/  LDL.LU R13, [R1+0xdd4] ;  /* 0x000dd400010d7983 */ /* 0x000ea20000300800 */
[----:B------:R-:W3:Y:S01]  /*30320*/  LDL.LU R14, [R1+0xdd8] ;  /* 0x000dd800010e7983 */ /* 0x000ee20000300800 */
[----:B------:R-:W3:Y:S03]  /*30330*/  LDL.LU R15, [R1+0xddc] ;  /* 0x000ddc00010f7983 */ /* 0x000ee60000300800 */
[----:B0-----:R-:W4:Y:S01]  /*30340*/  LDL.LU R4, [R1+0xde0] ;  /* 0x000de00001047983 */ /* 0x001f220000300800 */
[----:B------:R-:W4:Y:S02]  /*30350*/  LDL.LU R5, [R1+0xde4] ;  /* 0x000de40001057983 */ /* 0x000f240000300800 */
[----:B-1----:R-:W2:Y:S02]  /*30360*/  LDL.LU R6, [R1+0xde8] ;  /* 0x000de80001067983 */ /* 0x002ea40000300800 */
[----:B------:R-:W2:Y:S01]  /*30370*/  LDL.LU R7, [R1+0xdec] ;  /* 0x000dec0001077983 */ /* 0x000ea20000300800 */
[----:B------:R-:W2:Y:S01]  /*30380*/  LDL.LU R8, [R1+0xe00] ;  /* 0x000e000001087983 */ /* 0x000ea20000300800 */
[----:B------:R-:W2:Y:S02]  /*30390*/  LDL.LU R9, [R1+0xe04] ;  /* 0x000e040001097983 */ /* 0x000ea40000300800 */
[----:B------:R-:W2:Y:S02]  /*303a0*/  LDL.LU R10, [R1+0xe08] ;  /* 0x000e0800010a7983 */ /* 0x000ea40000300800 */
[----:B------:R-:W2:Y:S01]  /*303b0*/  LDL.LU R11, [R1+0xe0c] ;  /* 0x000e0c00010b7983 */ /* 0x000ea20000300800 */
[----:B------:R-:W3:Y:S01]  /*303c0*/  LDL.LU R24, [R1+0xe30] ;  /* 0x000e300001187983 */ /* 0x000ee20000300800 */
[----:B------:R-:W3:Y:S02]  /*303d0*/  LDL.LU R25, [R1+0xe34] ;  /* 0x000e340001197983 */ /* 0x000ee40000300800 */
[----:B------:R-:W3:Y:S02]  /*303e0*/  LDL.LU R26, [R1+0xe38] ;  /* 0x000e3800011a7983 */ /* 0x000ee40000300800 */
[----:B------:R-:W3:Y:S01]  /*303f0*/  LDL.LU R27, [R1+0xe3c] ;  /* 0x000e3c00011b7983 */ /* 0x000ee20000300800 */
[----:B--2---:R0:W-:Y:S01]  /*30400*/  STL.64 [R1+0x2100], R10 ;  /* 0x0021000a01007387 */ /* 0x0041e20000100a00 */
[----:B------:R-:W-:Y:S03]  /*30410*/  STL.64 [R1+0x20f8], R8 ;  /* 0x0020f80801007387 */ /* 0x000fe60000100a00 */
[----:B0-----:R-:W2:Y:S04]  /*30420*/  LDL.64 R10, [R1+0x48] ;  /* 0x00004800010a7983 */ /* 0x001ea80000100a00 */
[----:B--2---:R0:W-:Y:S04]  /*30430*/  STL.64 [R1+0x2110], R10 ;  /* 0x0021100a01007387 */ /* 0x0041e80000100a00 */
[----:B0-----:R-:W2:Y:S04]  /*30440*/  LDL.64 R10, [R1+0x58] ;  /* 0x00005800010a7983 */ /* 0x001ea80000100a00 */
[----:B--2---:R0:W-:Y:S04]  /*30450*/  STL.64 [R1+0x2128], R10 ;  /* 0x0021280a01007387 */ /* 0x0041e80000100a00 */
[----:B0-----:R-:W3:Y:S01]  /*30460*/  LDL.64 R10, [R1+0x68] ;  /* 0x00006800010a7983 */ /* 0x001ee20000100a00 */
[----:B------:R0:W-:Y:S02]  /*30470*/  STL.64 [R1+0x20d8], R6 ;  /* 0x0020d80601007387 */ /* 0x0001e40000100a00 */
[----:B----4-:R-:W-:Y:S01]  /*30480*/  STL.64 [R1+0x20d0], R4 ;  /* 0x0020d00401007387 */ /* 0x010fe20000100a00 */
[----:B0-----:R-:W2:Y:S04]  /*30490*/  LDL.64 R6, [R1+0x28] ;  /* 0x0000280001067983 */ /* 0x001ea80000100a00 */
[----:B--2---:R0:W-:Y:S04]  /*304a0*/  STL.64 [R1+0x20e8], R6 ;  /* 0x0020e80601007387 */ /* 0x0041e80000100a00 */
[----:B0-----:R-:W2:Y:S04]  /*304b0*/  LDL.64 R6, [R1+0x38] ;  /* 0x0000380001067983 */ /* 0x001ea80000100a00 */
[----:B--2---:R0:W-:Y:S01]  /*304c0*/  STL.64 [R1+0x2108], R6 ;  /* 0x0021080601007387 */ /* 0x0041e20000100a00 */
[----:B------:R-:W2:Y:S02]  /*304d0*/  LDL.LU R4, [R1+0xe10] ;  /* 0x000e100001047983 */ /* 0x000ea40000300800 */
[----:B------:R-:W2:Y:S01]  /*304e0*/  LDL.LU R5, [R1+0xe14] ;  /* 0x000e140001057983 */ /* 0x000ea20000300800 */
[----:B0-----:R-:W4:Y:S01]  /*304f0*/  LDL.LU R6, [R1+0xe18] ;  /* 0x000e180001067983 */ /* 0x001f220000300800 */
[----:B------:R-:W4:Y:S01]  /*30500*/  LDL.LU R7, [R1+0xe1c] ;  /* 0x000e1c0001077983 */ /* 0x000f220000300800 */
[----:B---3--:R-:W-:Y:S02]  /*30510*/  HMMA.16816.F32.BF16 R24, R20, R10, R24 ;  /* 0x0000000a1418723c */ /* 0x008fe40000041818 */
[----:B----4-:R-:W-:Y:S01]  /*30520*/  STL.64 [R1+0x2120], R6 ;  /* 0x0021200601007387 */ /* 0x010fe20000100a00 */
[----:B--2---:R0:W-:Y:S03]  /*30530*/  STL.64 [R1+0x2118], R4 ;  /* 0x0021180401007387 */ /* 0x0041e60000100a00 */
[----:B0-----:R-:W2:Y:S01]  /*30540*/  LDL.LU R4, [R1+0xe20] ;  /* 0x000e200001047983 */ /* 0x001ea20000300800 */
[----:B------:R-:W2:Y:S02]  /*30550*/  LDL.LU R5, [R1+0xe24] ;  /* 0x000e240001057983 */ /* 0x000ea40000300800 */
[----:B------:R-:W2:Y:S02]  /*30560*/  LDL.LU R6, [R1+0xe28] ;  /* 0x000e280001067983 */ /* 0x000ea40000300800 */
[----:B------:R-:W2:Y:S01]  /*30570*/  LDL.LU R7, [R1+0xe2c] ;  /* 0x000e2c0001077983 */ /* 0x000ea20000300800 */
[----:B------:R0:W-:Y:S01]  /*30580*/  STL.64 [R1+0x20c0], R14 ;  /* 0x0020c00e01007387 */ /* 0x0001e20000100a00 */
[----:B------:R1:W-:Y:S03]  /*30590*/  STL.64 [R1+0x20b8], R12 ;  /* 0x0020b80c01007387 */ /* 0x0003e60000100a00 */
[----:B0-----:R-:W3:Y:S04]  /*305a0*/  LDL.64 R14, [R1+0x18] ;  /* 0x00001800010e7983 */ /* 0x001ee80000100a00 */
[----:B---3--:R0:W-:Y:S01]  /*305b0*/  STL.64 [R1+0x20e0], R14 ;  /* 0x0020e00e01007387 */ /* 0x0081e20000100a00 */
[----:B-1----:R-:W3:Y:S02]  /*305c0*/  LDL.LU R12, [R1+0xdf0] ;  /* 0x000df000010c7983 */ /* 0x002ee40000300800 */
[----:B------:R-:W3:Y:S01]  /*305d0*/  LDL.LU R13, [R1+0xdf4] ;  /* 0x000df400010d7983 */ /* 0x000ee20000300800 */
[----:B0-----:R-:W3:Y:S01]  /*305e0*/  LDL.LU R14, [R1+0xdf8] ;  /* 0x000df800010e7983 */ /* 0x001ee20000300800 */
[----:B------:R-:W3:Y:S02]  /*305f0*/  LDL.LU R15, [R1+0xdfc] ;  /* 0x000dfc00010f7983 */ /* 0x000ee40000300800 */
[----:B------:R-:W4:Y:S02]  /*30600*/  LDL.64 R18, [R1+0x8] ;  /* 0x0000080001127983 */ /* 0x000f240000100a00 */
[----:B------:R0:W-:Y:S01]  /*30610*/  STL.64 [R1+0xe30], R24 ;  /* 0x000e301801007387 */ /* 0x0001e20000100a00 */
[----:B------:R1:W-:Y:S01]  /*30620*/  STL.64 [R1+0xe38], R26 ;  /* 0x000e381a01007387 */ /* 0x0003e20000100a00 */
        /* <DEDUP_REMOVED lines=37> */
[----:B0-----:R-:W3:Y:S01]  /*30880*/  LDL.LU R9, [R1+0x20f0] ;  /* 0x0020f00001097983 */ /* 0x001ee20000300800 */
        /* <DEDUP_REMOVED lines=16> */
[----:B------:R1:W-:Y:S02]  /*30990*/  STL.64 [R1+0xde8], R6 ;  /* 0x000de80601007387 */ /* 0x0003e40000100a00 */
[----:B0-----:R-:W-:Y:S01]  /*309a0*/  IMAD.MOV.U32 R4, RZ, RZ, R14 ;  /* 0x000000ffff047224 */ /* 0x001fe200078e000e */
[----:B-1----:R-:W2:Y:S01]  /*309b0*/  LDL.LU.64 R6, [R1+0x20c8] ;  /* 0x0020c80001067983 */ /* 0x002ea20000300a00 */
[----:B------:R-:W-:Y:S02]  /*309c0*/  IMAD.MOV.U32 R5, RZ, RZ, R15 ;  /* 0x000000ffff057224 */ /* 0x000fe400078e000f */
[----:B------:R-:W4:Y:S02]  /*309d0*/  LDL.LU.64 R14, [R1+0x20c0] ;  /* 0x0020c000010e7983 */ /* 0x000f240000300a00 */
[----:B------:R-:W4:Y:S02]  /*309e0*/  LDL.LU.64 R12, [R1+0x20b8] ;  /* 0x0020b800010c7983 */ /* 0x000f240000300a00 */
        /* <DEDUP_REMOVED lines=111> */
[----:B------:R-:W4:Y:S02]  /*310e0*/  LDL.LU R6, [R1+0xda8] ;  /* 0x000da80001067983 */ /* 0x000f240000300800 */
[----:B------:R-:W4:Y:S01]  /*310f0*/  LDL.LU R7, [R1+0xdac] ;  /* 0x000dac0001077983 */ /* 0x000f220000300800 */
[----:B------:R-:W4:Y:S01]  /*31100*/  LDL.LU R24, [R1+0x8d0] ;  /* 0x0008d00001187983 */ /* 0x000f220000300800 */
        /* <DEDUP_REMOVED lines=15> */
[----:B----4-:R-:W-:Y:S01]  /*31200*/  HMMA.16816.F32.BF16 R4, R20, R10, R4 ;  /* 0x0000000a1404723c */ /* 0x010fe20000041804 */
        /* <DEDUP_REMOVED lines=15> */
[----:B------:R-:W-:-:S02]  /*31300*/  IMAD.MOV.U32 R18, RZ, RZ, R8 ;  /* 0x000000ffff127224 */ /* 0x000fc400078e0008 */
[----:B------:R0:W-:Y:S02]  /*31310*/  STL.64 [R1+0x1f30], R10 ;  /* 0x001f300a01007387 */ /* 0x0001e40000100a00 */
[----:B------:R-:W4:Y:S01]  /*31320*/  LDL.LU R8, [R1+0x640] ;  /* 0x0006400001087983 */ /* 0x000f220000300800 */
[----:B------:R-:W4:Y:S04]  /*31330*/  LDL.LU R9, [R1+0x644] ;  /* 0x0006440001097983 */ /* 0x000f280000300800 */
[----:B0-----:R-:W4:Y:S01]  /*31340*/  LDL.LU R10, [R1+0x648] ;  /* 0x00064800010a7983 */ /* 0x001f220000300800 */
[----:B------:R-:W4:Y:S01]  /*31350*/  LDL.LU R11, [R1+0x64c] ;  /* 0x00064c00010b7983 */ /* 0x000f220000300800 */
[----:B---3--:R-:W-:Y:S02]  /*31360*/  HMMA.16816.F32.BF16 R20, R20, R6, R24 ;  /* 0x000000061414723c */ /* 0x008fe40000041818 */
[----:B------:R-:W2:Y:S01]  /*31370*/  LDL.LU.64 R26, [R1+0x2058] ;  /* 0x00205800011a7983 */ /* 0x000ea20000300a00 */
[----:B------:R-:W2:Y:S02]  /*31380*/  LDL.LU.64 R24, [R1+0x2050] ;  /* 0x0020500001187983 */ /* 0x000ea40000300a00 */
[----:B------:R-:W-:Y:S11]  /*31390*/  IMAD.MOV.U32 R19, RZ, RZ, R3 ;  /* 0x000000ffff137224 */ /* 0x000ff600078e0003 */
[----:B------:R-:W-:Y:S07]  /*313a0*/  @!UPT UIADD3 URZ, URZ, URZ, URZ ;  /* 0x0000003f3f3ff290 */ /* 0x000fee000fffe03f */
[----:B------:R-:W-:Y:S01]  /*313b0*/  STL.64 [R1+0x8d0], R20 ;  /* 0x0008d01401007387 */ /* 0x000fe20000100a00 */
[----:B------:R-:W-:Y:S02]  /*313c0*/  STL.64 [R1+0x8d8], R22 ;  /* 0x0008d81601007387 */ /* 0x000fe40000100a00 */
[----:B------:R0:W-:Y:S02]  /*313d0*/  STL.64 [R1+0x1f28], R6 ;  /* 0x001f280601007387 */ /* 0x0001e40000100a00 */
[----:B------:R-:W3:Y:S01]  /*313e0*/  LDL.LU R4, [R1+0x6d0] ;  /* 0x0006d00001047983 */ /* 0x000ee20000300800 */
[----:B------:R-:W3:Y:S04]  /*313f0*/  LDL.LU R5, [R1+0x6d4] ;  /* 0x0006d40001057983 */ /* 0x000ee80000300800 */
[----:B0-----:R-:W3:Y:S01]  /*31400*/  LDL.LU R6, [R1+0x6d8] ;  /* 0x0006d80001067983 */ /* 0x001ee20000300800 */
[----:B------:R-:W3:Y:S01]  /*31410*/  LDL.LU R7, [R1+0x6dc] ;  /* 0x0006dc0001077983 */ /* 0x000ee20000300800 */
        /* <DEDUP_REMOVED lines=21> */
[----:B--2---:R-:W-:Y:S02]  /*31570*/  HMMA.16816.F32.BF16 R16, R24, R18, R12 ;  /* 0x000000121810723c */ /* 0x004fe4000004180c */
[----:B------:R-:W2:Y:S01]  /*31580*/  LDL.LU.64 R14, [R1+0x2000] ;  /* 0x00200000010e7983 */ /* 0x000ea20000300a00 */
[----:B------:R-:W2:Y:S11]  /*31590*/  LDL.LU.64 R12, [R1+0x1ff8] ;  /* 0x001ff800010c7983 */ /* 0x000eb60000300a00 */
[----:B------:R-:W-:Y:S09]  /*315a0*/  @!UPT UIADD3 URZ, URZ, URZ, URZ ;  /* 0x0000003f3f3ff290 */ /* 0x000ff2000fffe03f */
[----:B------:R-:W-:Y:S01]  /*315b0*/  STL.64 [R1+0x6e0], R16 ;  /* 0x0006e01001007387 */ /* 0x000fe20000100a00 */
[----:B------:R0:W-:Y:S03]  /*315c0*/  STL.64 [R1+0x6e8], R18 ;  /* 0x0006e81201007387 */ /* 0x0001e60000100a00 */
[----:B0-----:R-:W2:Y:S01]  /*315d0*/  LDL.LU.64 R18, [R1+0x1ff0] ;  /* 0x001ff00001127983 */ /* 0x001ea20000300a00 */
[----:B------:R-:W-:Y:S02]  /*315e0*/  IMAD.MOV.U32 R22, RZ, RZ, R2 ;  /* 0x000000ffff167224 */ /* 0x000fe400078e0002 */
[----:B------:R-:W-:-:S07]  /*315f0*/  IMAD.MOV.U32 R23, RZ, RZ, R0 ;  /* 0x000000ffff177224 */ /* 0x000fce00078e0000 */
[C---:B---3--:R-:W-:Y:S01]  /*31600*/  HMMA.16816.F32.BF16 R20, R24.reuse, R22, R4 ;  /* 0x000000161814723c */ /* 0x048fe20000041804 */
[----:B------:R-:W3:Y:S11]  /*31610*/  LDL.LU R4, [R1+0x630] ;  /* 0x0006300001047983 */ /* 0x000ef60000300800 */
[----:B------:R-:W-:Y:S11]  /*31620*/  @!UPT UIADD3 URZ, URZ, URZ, URZ ;  /* 0x0000003f3f3ff290 */ /* 0x000ff6000fffe03f */
[----:B------:R0:W-:Y:S01]  /*31630*/  STL.64 [R1+0x6d0], R20 ;  /* 0x0006d01401007387 */ /* 0x0001e20000100a00 */
[----:B------:R1:W-:Y:S02]  /*31640*/  STL.64 [R1+0x6d8], R22 ;  /* 0x0006d81601007387 */ /* 0x0003e40000100a00 */
[----:B------:R-:W3:Y:S02]  /*31650*/  LDL.LU R5, [R1+0x634] ;  /* 0x0006340001057983 */ /* 0x000ee40000300800 */
[----:B------:R-:W3:Y:S01]  /*31660*/  LDL.LU R6, [R1+0x638] ;  /* 0x0006380001067983 */ /* 0x000ee20000300800 */
[----:B------:R-:W3:Y:S04]  /*31670*/  LDL.LU R7, [R1+0x63c] ;  /* 0x00063c0001077983 */ /* 0x000ee80000300800 */
        /* <DEDUP_REMOVED lines=64> */
[C---:B----4-:R-:W-:Y:S03]  /*31a80*/  HMMA.16816.F32.BF16 R8, R24.reuse, R14, R8 ;  /* 0x0000000e1808723c */ /* 0x050fe60000041808 */
[----:B--2---:R0:W-:Y:S04]  /*31a90*/  STL.64 [R1+0x1f10], R18 ;  /* 0x001f101201007387 */ /* 0x0041e80000100a00 */
[----:B0-----:R-:W2:Y:S11]  /*31aa0*/  LDL.64 R18, [R1+0xb8] ;  /* 0x0000b80001127983 */ /* 0x001eb60000100a00 */
[----:B------:R-:W-:Y:S05]  /*31ab0*/  @!UPT UIADD3 URZ, URZ, URZ, URZ ;  /* 0x0000003f3f3ff290 */ /* 0x000fea000fffe03f */
[----:B------:R-:W-:Y:S02]  /*31ac0*/  STL.64 [R1+0x640], R8 ;  /* 0x0006400801007387 */ /* 0x000fe40000100a00 */
[----:B------:R0:W-:Y:S02]  /*31ad0*/  STL.64 [R1+0x648], R10 ;  /* 0x0006480a01007387 */ /* 0x0001e40000100a00 */
[----:B0-----:R-:W3:Y:S01]  /*31ae0*/  LDL.LU.64 R10, [R1+0x1f30] ;  /* 0x001f3000010a7983 */ /* 0x001ee20000300a00 */
[----:B------:R0:W-:Y:S02]  /*31af0*/  STL.64 [R1+0x1e58], R14 ;  /* 0x001e580e01007387 */ /* 0x0001e40000100a00 */
[----:B------:R-:W4:Y:S02]  /*31b00*/  LDL.LU R12, [R1+0xaa0] ;  /* 0x000aa000010c7983 */ /* 0x000f240000300800 */
[----:B------:R-:W4:Y:S01]  /*31b10*/  LDL.LU R13, [R1+0xaa4] ;  /* 0x000aa400010d7983 */ /* 0x000f220000300800 */
[----:B0-----:R-:W2:Y:S01]  /*31b20*/  LDL.LU R14, [R1+0xaa8] ;  /* 0x000aa800010e7983 */ /* 0x001ea20000300800 */
[----:B------:R-:W2:Y:S01]  /*31b30*/  LDL.LU R15, [R1+0xaac] ;  /* 0x000aac00010f7983 */ /* 0x000ea20000300800 */
[----:B---3--:R-:W-:Y:S02]  /*31b40*/  HMMA.16816.F32.BF16 R4, R24, R10, R4 ;  /* 0x0000000a1804723c */ /* 0x008fe40000041804 */
[----:B--2---:R-:W-:Y:S01]  /*31b50*/  STL.64 [R1+0x1f20], R14 ;  /* 0x001f200e01007387 */ /* 0x004fe20000100a00 */
[----:B----4-:R0:W-:Y:S03]  /*31b60*/  STL.64 [R1+0x1f18], R12 ;  /* 0x001f180c01007387 */ /* 0x0101e60000100a00 */
        /* <DEDUP_REMOVED lines=8> */
[----:B------:R-:W-:Y:S02]  /*31bf0*/  STL [R1+0x1e2c], R10 ;  /* 0x001e2c0a01007387 */ /* 0x000fe40000100800 */
[----:B------:R0:W-:Y:S02]  /*31c00*/  STL [R1+0x1e28], R11 ;  /* 0x001e280b01007387 */ /* 0x0001e40000100800 */
[----:B0-----:R-:W4:Y:S01]  /*31c10*/  LDL.64 R10, [R1+0x98] ;  /* 0x00009800010a7983 */ /* 0x001f220000100a00 */
[----:B------:R-:W-:-:S02]  /*31c20*/  IMAD.MOV.U32 R2, RZ, RZ, R18 ;  /* 0x000000ffff027224 */ /* 0x000fc400078e0012 */
[----:B------:R-:W-:Y:S01]  /*31c30*/  IMAD.MOV.U32 R0, RZ, RZ, R19 ;  /* 0x000000ffff007224 */ /* 0x000fe200078e0013 */
[----:B---3--:R-:W-:Y:S01]  /*31c40*/  HMMA.16816.F32.BF16 R20, R24, R6, R20 ;  /* 0x000000061814723c */ /* 0x008fe20000041814 */
[----:B------:R0:W-:Y:S01]  /*31c50*/  STL.64 [R1+0x1e20], R6 ;  /* 0x001e200601007387 */ /* 0x0001e20000100a00 */
[----:B------:R-:W3:Y:S03]  /*31c60*/  LDL.LU R4, [R1+0xac0] ;  /* 0x000ac00001047983 */ /* 0x000ee60000300800 */
[----:B------:R-:W1:Y:S11]  /*31c70*/  LDSM.16.MT88.4 R24, [R17+0xa180] ;  /* 0x00a180001118783b */ /* 0x000e760000004200 */
[----:B------:R-:W-:Y:S07]  /*31c80*/  @!UPT UIADD3 URZ, URZ, URZ, URZ ;  /* 0x0000003f3f3ff290 */ /* 0x000fee000fffe03f */
[----:B------:R-:W-:Y:S01]  /*31c90*/  STL.64 [R1+0x110], R20 ;  /* 0x0001101401007387 */ /* 0x000fe20000100a00 */
[----:B------:R-:W-:Y:S02]  /*31ca0*/  STL.64 [R1+0x118], R22 ;  /* 0x0001181601007387 */ /* 0x000fe40000100a00 */
[----:B------:R-:W2:Y:S04]  /*31cb0*/  LDSM.16.MT88.4 R20, [R17+0xa100] ;  /* 0x00a100001114783b */ /* 0x000ea80000004200 */
[----:B------:R-:W3:Y:S01]  /*31cc0*/  LDL.LU R5, [R1+0xac4] ;  /* 0x000ac40001057983 */ /* 0x000ee20000300800 */
[----:B0-----:R-:W3:Y:S01]  /*31cd0*/  LDL.LU R6, [R1+0xac8] ;  /* 0x000ac80001067983 */ /* 0x001ee20000300800 */
[----:B------:R-:W3:Y:S03]  /*31ce0*/  LDL.LU R7, [R1+0xacc] ;  /* 0x000acc0001077983 */ /* 0x000ee60000300800 */
        /* <DEDUP_REMOVED lines=20> */
[----:B------:R1:W-:Y:S02]  /*31e30*/  STL.64 [R1+0xac8], R6 ;  /* 0x000ac80601007387 */ /* 0x0003e40000100a00 */
[----:B0-----:R-:W-:Y:S02]  /*31e40*/  IMAD.MOV.U32 R4, RZ, RZ, R18 ;  /* 0x000000ffff047224 */ /* 0x001fe400078e0012 */
[----:B------:R-:W2:Y:S01]  /*31e50*/  LDL.LU.64 R18, [R1+0x1f08] ;  /* 0x001f080001127983 */ /* 0x000ea20000300a00 */
[C---:B----4-:R-:W-:Y:S01]  /*31e60*/  HMMA.16816.F32.BF16 R24, R20.reuse, R10, R24 ;  /* 0x0000000a1418723c */ /* 0x050fe20000041818 */
[----:B-1----:R-:W-:Y:S02]  /*31e70*/  IMAD.MOV.U32 R6, RZ, RZ, R10 ;  /* 0x000000ffff067224 */ /* 0x002fe400078e000a */
[----:B------:R-:W-:Y:S01]  /*31e80*/  STL [R1+0x1e3c], R3 ;  /* 0x001e3c0301007387 */ /* 0x000fe20000100800 */
[----:B------:R-:W-:Y:S01]  /*31e90*/  STL [R1+0x1e38], R4 ;  /* 0x001e380401007387 */ /* 0x000fe20000100800 */
[----:B------:R-:W-:Y:S11]  /*31ea0*/  IMAD.MOV.U32 R5, RZ, RZ, R11 ;  /* 0x000000ffff057224 */ /* 0x000ff600078e000b */
[----:B------:R-:W-:Y:S07]  /*31eb0*/  @!UPT UIADD3 URZ, URZ, URZ, URZ ;  /* 0x0000003f3f3ff290 */ /* 0x000fee000fffe03f */
[----:B------:R-:W-:Y:S01]  /*31ec0*/  STL.64 [R1+0xab0], R24 ;  /* 0x000ab01801007387 */ /* 0x000fe20000100a00 */
[----:B------:R-:W-:Y:S02]  /*31ed0*/  STL.64 [R1+0xab8], R26 ;  /* 0x000ab81a01007387 */ /* 0x000fe40000100a00 */
[----:B------:R-:W-:Y:S01]  /*31ee0*/  STL [R1+0x1e40], R6 ;  /* 0x001e400601007387 */ /* 0x000fe20000100800 */
[C---:B--2---:R-:W-:Y:S01]  /*31ef0*/  HMMA.16816.F32.BF16 R12, R20.reuse, R18, R12 ;  /* 0x00000012140c723c */ /* 0x044fe2000004180c */
[----:B------:R-:W-:Y:S02]  /*31f00*/  IMAD.MOV.U32 R8, RZ, RZ, R18 ;  /* 0x000000ffff087224 */ /* 0x000fe400078e0012 */
[----:B------:R-:W-:Y:S11]  /*31f10*/  IMAD.MOV.U32 R7, RZ, RZ, R19 ;  /* 0x000000ffff077224 */ /* 0x000ff600078e0013 */
[----:B------:R-:W-:Y:S09]  /*31f20*/  @!UPT UIADD3 URZ, URZ, URZ, URZ ;  /* 0x0000003f3f3ff290 */ /* 0x000ff2000fffe03f */
[----:B------:R0:W-:Y:S01]  /*31f30*/  STL.64 [R1+0xaa0], R12 ;  /* 0x000aa00c01007387 */ /* 0x0001e20000100a00 */
[----:B------:R1:W-:Y:S02]  /*31f40*/  STL.64 [R1+0xaa8], R14 ;  /* 0x000aa80e01007387 */ /* 0x0003e40000100a00 */
[----:B------:R-:W-:Y:S02]  /*31f50*/  STL [R1+0x1ef8], R8 ;  /* 0x001ef80801007387 */ /* 0x000fe40000100800 */
[----:B------:R-:W-:Y:S01]  /*31f60*/  STL [R1+0x1e8c], R7 ;  /* 0x001e8c0701007387 */ /* 0x000fe20000100800 */
[----:B------:R2:W-:Y:S04]  /*31f70*/  STL [R1+0x1e88], R5 ;  /* 0x001e880501007387 */ /* 0x0005e80000100800 */
[----:B0-----:R-:W3:Y:S01]  /*31f80*/  LDL.LU R12, [R1+0xa10] ;  /* 0x000a1000010c7983 */ /* 0x001ee20000300800 */
[----:B------:R-:W3:Y:S02]  /*31f90*/  LDL.LU R13, [R1+0xa14] ;  /* 0x000a1400010d7983 */ /* 0x000ee40000300800 */
[----:B-1----:R-:W4:Y:S02]  /*31fa0*/  LDL.LU R14, [R1+0xa18] ;  /* 0x000a1800010e7983 */ /* 0x002f240000300800 */
[----:B------:R-:W4:Y:S01]  /*31fb0*/  LDL.LU R15, [R1+0xa1c] ;  /* 0x000a1c00010f7983 */ /* 0x000f220000300800 */
[----:B------:R-:W3:Y:S01]  /*31fc0*/  LDL.LU R4, [R1+0xa30] ;  /* 0x000a300001047983 */ /* 0x000ee20000300800 */
[----:B--2---:R-:W3:Y:S02]  /*31fd0*/  LDL.LU R5, [R1+0xa34] ;  /* 0x000a340001057983 */ /* 0x004ee40000300800 */
[----:B------:R-:W2:Y:S02]  /*31fe0*/  LDL.LU R6, [R1+0xa38] ;  /* 0x000a380001067983 */ /* 0x000ea40000300800 */
[----:B------:R-:W2:Y:S01]  /*31ff0*/  LDL.LU R7, [R1+0xa3c] ;  /* 0x000a3c0001077983 */ /* 0x000ea20000300800 */
[----:B------:R-:W3:Y:S01]  /*32000*/  LDL.LU R24, [R1+0xa80] ;  /* 0x000a800001187983 */ /* 0x000ee20000300800 */
[----:B------:R-:W4:Y:S02]  /*32010*/  LDL.LU R25, [R1+0xa84] ;  /* 0x000a840001197983 */ /* 0x000f240000300800 */
[----:B------:R-:W4:Y:S02]  /*32020*/  LDL.LU R26, [R1+0xa88] ;  /* 0x000a8800011a7983 */ /* 0x000f240000300800 */
[----:B------:R-:W4:Y:S01]  /*32030*/  LDL.LU R27, [R1+0xa8c] ;  /* 0x000a8c00011b7983 */ /* 0x000f220000300800 */
[----:B------:R-:W4:Y:S01]  /*32040*/  LDL.LU R16, [R1+0xa90] ;  /* 0x000a900001107983 */ /* 0x000f220000300800 */
[----:B------:R-:W4:Y:S02]  /*32050*/  LDL.LU R17, [R1+0xa94] ;  /* 0x000a940001117983 */ /* 0x000f240000300800 */
[----:B------:R-:W4:Y:S02]  /*32060*/  LDL.LU R18, [R1+0xa98] ;  /* 0x000a980001127983 */ /* 0x000f240000300800 */
[----:B------:R-:W4:Y:S01]  /*32070*/  LDL.LU R19, [R1+0xa9c] ;  /* 0x000a9c0001137983 */ /* 0x000f220000300800 */
[----:B------:R-:W4:Y:S04]  /*32080*/  LDL.64 R10, [R1+0x78] ;  /* 0x00007800010a7983 */ /* 0x000f280000100a00 */
[----:B--2---:R0:W-:Y:S01]  /*32090*/  STL.64 [R1+0x1e98], R6 ;  /* 0x001e980601007387 */ /* 0x0041e20000100a00 */
[----:B---3--:R-:W-:Y:S03]  /*320a0*/  STL.64 [R1+0x1e90], R4 ;  /* 0x001e900401007387 */ /* 0x008fe60000100a00 */
[----:B0-----:R-:W2:Y:S04]  /*320b0*/  LDL.64 R6, [R1+0x28] ;  /* 0x0000280001067983 */ /* 0x001ea80000100a00 */
[----:B--2---:R0:W-:Y:S04]  /*320c0*/  STL.64 [R1+0x1ea8], R6 ;  /* 0x001ea80601007387 */ /* 0x0041e80000100a00 */
[----:B0-----:R-:W2:Y:S04]  /*320d0*/  LDL.64 R6, [R1+0x38] ;  /* 0x0000380001067983 */ /* 0x001ea80000100a00 */
[----:B--2---:R0:W-:Y:S04]  /*320e0*/  STL.64 [R1+0x1ec0], R6 ;  /* 0x001ec00601007387 */ /* 0x0041e80000100a00 */
[----:B0-----:R-:W2:Y:S04]  /*320f0*/  LDL.64 R6, [R1+0x48] ;  /* 0x0000480001067983 */ /* 0x001ea80000100a00 */
[----:B--2---:R0:W-:Y:S04]  /*32100*/  STL.64 [R1+0x1ed8], R6 ;  /* 0x001ed80601007387 */ /* 0x0041e80000100a00 */
[----:B0-----:R-:W2:Y:S04]  /*32110*/  LDL.64 R6, [R1+0x58] ;  /* 0x0000580001067983 */ /* 0x001ea80000100a00 */
[----:B--2---:R0:W-:Y:S04]  /*32120*/  STL.64 [R1+0x1ef0], R6 ;  /* 0x001ef00601007387 */ /* 0x0041e80000100a00 */
[----:B0-----:R-:W2:Y:S01]  /*32130*/  LDL.64 R6, [R1+0x68] ;  /* 0x0000680001067983 */ /* 0x001ea20000100a00 */
[----:B----4-:R0:W-:Y:S02]  /*32140*/  STL.64 [R1+0x1e68], R14 ;  /* 0x001e680e01007387 */ /* 0x0101e40000100a00 */
        /* <DEDUP_REMOVED lines=8> */
[----:B------:R-:W4:Y:S03]  /*321d0*/  LDL.LU R15, [R1+0xa4c] ;  /* 0x000a4c00010f7983 */ /* 0x000f260000300800 */
[----:B----4-:R-:W-:Y:S01]  /*321e0*/  STL.64 [R1+0x1eb8], R14 ;  /* 0x001eb80e01007387 */ /* 0x010fe20000100a00 */
[----:B---3--:R0:W-:Y:S03]  /*321f0*/  STL.64 [R1+0x1eb0], R12 ;  /* 0x001eb00c01007387 */ /* 0x0081e60000100a00 */
[----:B0-----:R-:W3:Y:S01]  /*32200*/  LDL.LU R12, [R1+0xa50] ;  /* 0x000a5000010c7983 */ /* 0x001ee20000300800 */
[----:B------:R-:W3:Y:S02]  /*32210*/  LDL.LU R13, [R1+0xa54] ;  /* 0x000a5400010d7983 */ /* 0x000ee40000300800 */
[----:B------:R-:W4:Y:S02]  /*32220*/  LDL.LU R14, [R1+0xa58] ;  /* 0x000a5800010e7983 */ /* 0x000f240000300800 */
[----:B------:R-:W4:Y:S01]  /*32230*/  LDL.LU R15, [R1+0xa5c] ;  /* 0x000a5c00010f7983 */ /* 0x000f220000300800 */
[C---:B------:R-:W-:Y:S08]  /*32240*/  HMMA.16816.F32.BF16 R16, R20.reuse, R10, R16 ;  /* 0x0000000a1410723c */ /* 0x040ff00000041810 */
[----:B--2---:R-:W-:Y:S01]  /*32250*/  HMMA.16816.F32.BF16 R24, R20, R6, R24 ;  /* 0x000000061418723c */ /* 0x004fe20000041818 */
        /* <DEDUP_REMOVED lines=12> */
[----:B------:R-:W-:Y:S01]  /*32320*/  STL.64 [R1+0xa90], R16 ;  /* 0x000a901001007387 */ /* 0x000fe20000100a00 */
[----:B------:R0:W-:Y:S03]  /*32330*/  STL.64 [R1+0xa98], R18 ;  /* 0x000a981201007387 */ /* 0x0001e60000100a00 */
[----:B0-----:R-:W3:Y:S01]  /*32340*/  LDL.LU.64 R18, [R1+0x1f00] ;  /* 0x001f000001127983 */ /* 0x001ee20000300a00 */
[----:B------:R-:W4:Y:S02]  /*32350*/  LDL.LU R8, [R1+0x1ef8] ;  /* 0x001ef80001087983 */ /* 0x000f240000300800 */
[----:B------:R0:W-:Y:S02]  /*32360*/  STL.64 [R1+0xa80], R24 ;  /* 0x000a801801007387 */ /* 0x0001e40000100a00 */
[----:B------:R1:W-:Y:S02]  /*32370*/  STL.64 [R1+0xa88], R26 ;  /* 0x000a881a01007387 */ /* 0x0003e40000100a00 */
[----:B------:R-:W-:-:S02]  /*32380*/  IMAD.MOV.U32 R17, RZ, RZ, R7 ;  /* 0x000000ffff117224 */ /* 0x000fc400078e0007 */
[----:B0-----:R-:W-:Y:S02]  /*32390*/  IMAD.MOV.U32 R24, RZ, RZ, R6 ;  /* 0x000000ffff187224 */ /* 0x001fe400078e0006 */
[----:B------:R-:W2:Y:S01]  /*323a0*/  LDL.LU.64 R6, [R1+0x1ef0] ;  /* 0x001ef00001067983 */ /* 0x000ea20000300a00 */
[----:B------:R-:W-:Y:S01]  /*323b0*/  IMAD.MOV.U32 R16, RZ, RZ, R10 ;  /* 0x000000ffff107224 */ /* 0x000fe200078e000a */
[----:B--2---:R-:W-:Y:S02]  /*323c0*/  HMMA.16816.F32.BF16 R12, R20, R6, R12 ;  /* 0x00000006140c723c */ /* 0x004fe4000004180c */
[----:B---3--:R-:W-:Y:S02]  /*323d0*/  STL.64 [R1+0x1e78], R18 ;  /* 0x001e781201007387 */ /* 0x008fe40000100a00 */
[----:B------:R0:W-:Y:S02]  /*323e0*/  STL.64 [R1+0x1e70], R16 ;  /* 0x001e701001007387 */ /* 0x0001e40000100a00 */
[----:B-1----:R-:W-:-:S02]  /*323f0*/  IMAD.MOV.U32 R26, RZ, RZ, R6 ;  /* 0x000000ffff1a7224 */ /* 0x002fc400078e0006 */
[----:B------:R-:W-:Y:S01]  /*32400*/  IMAD.MOV.U32 R25, RZ, RZ, R7 ;  /* 0x000000ffff197224 */ /* 0x000fe200078e0007 */
[----:B0-----:R-:W2:Y:S01]  /*32410*/  LDL.LU R16, [R1+0xa20] ;  /* 0x000a200001107983 */ /* 0x001ea20000300800 */
[----:B------:R-:W2:Y:S02]  /*32420*/  LDL.LU R17, [R1+0xa24] ;  /* 0x000a240001117983 */ /* 0x000ea40000300800 */
[----:B------:R-:W2:Y:S02]  /*32430*/  LDL.LU R18, [R1+0xa28] ;  /* 0x000a280001127983 */ /* 0x000ea40000300800 */
[----:B------:R-:W2:Y:S09]  /*32440*/  LDL.LU R19, [R1+0xa2c] ;  /* 0x000a2c0001137983 */ /* 0x000eb20000300800 */
        /* <DEDUP_REMOVED lines=15> */
[----:B------:R0:W-:Y:S01]  /*32540*/  STL.64 [R1+0x1e48], R24 ;  /* 0x001e481801007387 */ /* 0x0001e20000100a00 */
[----:B------:R-:W-:-:S03]  /*32550*/  IMAD.MOV.U32 R9, RZ, RZ, R11 ;  /* 0x000000ffff097224 */ /* 0x000fc600078e000b */
[----:B0-----:R-:W2:Y:S01]  /*32560*/  LDL.LU R24, [R1+0xa00] ;  /* 0x000a000001187983 */ /* 0x001ea20000300800 */
[----:B------:R-:W2:Y:S02]  /*32570*/  LDL.LU R25, [R1+0xa04] ;  /* 0x000a040001197983 */ /* 0x000ea40000300800 */
[----:B------:R-:W2:Y:S02]  /*32580*/  LDL.LU R26, [R1+0xa08] ;  /* 0x000a0800011a7983 */ /* 0x000ea40000300800 */
[----:B------:R-:W2:Y:S01]  /*32590*/  LDL.LU R27, [R1+0xa0c] ;  /* 0x000a0c00011b7983 */ /* 0x000ea20000300800 */
        /* <DEDUP_REMOVED lines=21> */
[----:B------:R-:W-:Y:S01]  /*326f0*/  STL.64 [R1+0xa30], R4 ;  /* 0x000a300401007387 */ /* 0x000fe20000100a00 */
[----:B------:R0:W-:Y:S03]  /*32700*/  STL.64 [R1+0xa38], R6 ;  /* 0x000a380601007387 */ /* 0x0001e60000100a00 */
[----:B0-----:R-:W3:Y:S01]  /*32710*/  LDL.LU R7, [R1+0x1e8c] ;  /* 0x001e8c0001077983 */ /* 0x001ee20000300800 */
[----:B------:R-:W2:Y:S02]  /*32720*/  LDL.LU R5, [R1+0x1e88] ;  /* 0x001e880001057983 */ /* 0x000ea40000300800 */
        /* <DEDUP_REMOVED lines=31> */
[----:B------:R-:W-:-:S02]  /*32920*/  IMAD.MOV.U32 R18, RZ, RZ, R6 ;  /* 0x000000ffff127224 */ /* 0x000fc400078e0006 */
[----:B------:R-:W-:Y:S01]  /*32930*/  IMAD.MOV.U32 R19, RZ, RZ, R3 ;  /* 0x000000ffff137224 */ /* 0x000fe200078e0003 */
[----:B------:R-:W3:Y:S01]  /*32940*/  LDL.LU R6, [R1+0x1e40] ;  /* 0x001e400001067983 */ /* 0x000ee20000300800 */
[----:B------:R-:W3:Y:S03]  /*32950*/  LDL.LU R3, [R1+0x1e3c] ;  /* 0x001e3c0001037983 */ /* 0x000ee60000300800 */
[----:B------:R0:W-:Y:S02]  /*32960*/  STL.64 [R1+0x1d20], R18 ;  /* 0x001d201201007387 */ /* 0x0001e40000100a00 */
[----:B0-----:R-:W-:Y:S02]  /*32970*/  IMAD.MOV.U32 R18, RZ, RZ, R2 ;  /* 0x000000ffff127224 */ /* 0x001fe400078e0002 */
[----:B------:R-:W-:Y:S01]  /*32980*/  IMAD.MOV.U32 R19, RZ, RZ, R10 ;  /* 0x000000ffff137224 */ /* 0x000fe200078e000a */
[----:B--2---:R0:W-:Y:S01]  /*32990*/  STL.64 [R1+0x1cf8], R14 ;  /* 0x001cf80e01007387 */ /* 0x0041e20000100a00 */
[----:B------:R1:W-:Y:S02]  /*329a0*/  STL.64 [R1+0x1cf0], R12 ;  /* 0x001cf00c01007387 */ /* 0x0003e40000100a00 */
[----:B0-----:R-:W-:-:S02]  /*329b0*/  IMAD.MOV.U32 R14, RZ, RZ, R4 ;  /* 0x000000ffff0e7224 */ /* 0x001fc400078e0004 */
[----:B------:R-:W-:Y:S01]  /*329c0*/  IMAD.MOV.U32 R15, RZ, RZ, R0 ;  /* 0x000000ffff0f7224 */ /* 0x000fe200078e0000 */
[----:B------:R-:W2:Y:S01]  /*329d0*/  LDL.LU R4, [R1+0x1e38] ;  /* 0x001e380001047983 */ /* 0x000ea20000300800 */
[----:B------:R-:W2:Y:S02]  /*329e0*/  LDL.LU R0, [R1+0x1e34] ;  /* 0x001e340001007983 */ /* 0x000ea40000300800 */
[----:B------:R-:W2:Y:S02]  /*329f0*/  LDL.LU R2, [R1+0x1e30] ;  /* 0x001e300001027983 */ /* 0x000ea40000300800 */
[----:B------:R-:W2:Y:S01]  /*32a00*/  LDL.LU R10, [R1+0x1e2c] ;  /* 0x001e2c00010a7983 */ /* 0x000ea20000300800 */
[----:B------:R-:W-:Y:S01]  /*32a10*/  STL.64 [R1+0x1d38], R18 ;  /* 0x001d381201007387 */ /* 0x000fe20000100a00 */
[----:B------:R0:W-:Y:S02]  /*32a20*/  STL.64 [R1+0x1d18], R14 ;  /* 0x001d180e01007387 */ /* 0x0001e40000100a00 */
[----:B-1----:R-:W2:Y:S02]  /*32a30*/  LDL.LU R12, [R1+0x270] ;  /* 0x00027000010c7983 */ /* 0x002ea40000300800 */
[----:B------:R-:W2:Y:S01]  /*32a40*/  LDL.LU R13, [R1+0x274] ;  /* 0x00027400010d7983 */ /* 0x000ea20000300800 */
[----:B0-----:R-:W2:Y:S01]  /*32a50*/  LDL.LU R14, [R1+0x278] ;  /* 0x00027800010e7983 */ /* 0x001ea20000300800 */
[----:B------:R-:W2:Y:S02]  /*32a60*/  LDL.LU R15, [R1+0x27c] ;  /* 0x00027c00010f7983 */ /* 0x000ea40000300800 */
[----:B------:R-:W-:-:S02]  /*32a70*/  IMAD.MOV.U32 R18, RZ, RZ, R11 ;  /* 0x000000ffff127224 */ /* 0x000fc400078e000b */
        /* <DEDUP_REMOVED lines=11> */
[----:B------:R0:W-:Y:S02]  /*32b30*/  STL.64 [R1+0x1d68], R18 ;  /* 0x001d681201007387 */ /* 0x0001e40000100a00 */
        /* <DEDUP_REMOVED lines=28> */
[----:B---3--:R-:W-:-:S05]  /*32d00*/  IMAD.MOV.U32 R19, RZ, RZ, R7 ;  /* 0x000000ffff137224 */ /* 0x008fca00078e0007 */
[----:B------:R-:W-:Y:S04]  /*32d10*/  STL.64 [R1+0x1dc8], R18 ;  /* 0x001dc81201007387 */ /* 0x000fe80000100a00 */
[----:B--2---:R-:W-:Y:S01]  /*32d20*/  STL.64 [R1+0x1d90], R14 ;  /* 0x001d900e01007387 */ /* 0x004fe20000100a00 */
[----:B------:R0:W-:Y:S03]  /*32d30*/  STL.64 [R1+0x1d88], R12 ;  /* 0x001d880c01007387 */ /* 0x0001e60000100a00 */
        /* <DEDUP_REMOVED lines=14> */
[----:B------:R-:W-:Y:S01]  /*32e20*/  IMAD.MOV.U32 R19, RZ, RZ, R3 ;  /* 0x000000ffff137224 */ /* 0x000fe200078e0003 */
[----:B------:R-:W4:Y:S01]  /*32e30*/  LDL.LU R4, [R1+0x9f0] ;  /* 0x0009f00001047983 */ /* 0x000f220000300800 */
[----:B------:R-:W4:Y:S02]  /*32e40*/  LDL.LU R5, [R1+0x9f4] ;  /* 0x0009f40001057983 */ /* 0x000f240000300800 */
[----:B------:R-:W4:Y:S02]  /*32e50*/  LDL.LU R6, [R1+0x9f8] ;  /* 0x0009f80001067983 */ /* 0x000f240000300800 */
[----:B------:R-:W4:Y:S01]  /*32e60*/  LDL.LU R7, [R1+0x9fc] ;  /* 0x0009fc0001077983 */ /* 0x000f220000300800 */
[----:B------:R-:W-:Y:S04]  /*32e70*/  STL.64 [R1+0x1df8], R18 ;  /* 0x001df81201007387 */ /* 0x000fe80000100a00 */
        /* <DEDUP_REMOVED lines=43> */
[----:B------:R-:W2:Y:S01]  /*33130*/  LDL.LU R11, [R1+0x26c] ;  /* 0x00026c00010b7983 */ /* 0x000ea20000300800 */
[----:B------:R-:W3:Y:S01]  /*33140*/  LDL.LU.64 R26, [R1+0x1e18] ;  /* 0x001e1800011a7983 */ /* 0x000ee20000300a00 */
[----:B------:R-:W3:Y:S02]  /*33150*/  LDL.LU.64 R24, [R1+0x1e10] ;  /* 0x001e100001187983 */ /* 0x000ee40000300a00 */
[----:B------:R-:W-:-:S02]  /*33160*/  IMAD.MOV.U32 R18, RZ, RZ, R2 ;  /* 0x000000ffff127224 */ /* 0x000fc400078e0002 */
[----:B------:R-:W-:-:S06]  /*33170*/  IMAD.MOV.U32 R19, RZ, RZ, R0 ;  /* 0x000000ffff137224 */ /* 0x000fcc00078e0000 */
        /* <DEDUP_REMOVED lines=82> */
[C---:B--2---:R-:W-:Y:S03]  /*336a0*/  HMMA.16816.F32.BF16 R12, R24.reuse, R14, R8 ;  /* 0x0000000e180c723c */ /* 0x044fe60000041808 */
[----:B------:R-:W2:Y:S01]  /*336b0*/  LDL.LU.64 R10, [R1+0x1d08] ;  /* 0x001d0800010a7983 */ /* 0x000ea20000300a00 */
[----:B------:R-:W2:Y:S11]  /*336c0*/  LDL.LU.64 R8, [R1+0x1d00] ;  /* 0x001d000001087983 */ /* 0x000eb60000300a00 */
[----:B------:R-:W-:Y:S08]  /*336d0*/  @!UPT UIADD3 URZ, URZ, URZ, URZ ;  /* 0x0000003f3f3ff290 */ /* 0x000ff0000fffe03f */
[----:B------:R-:W-:Y:S01]  /*336e0*/  STL.64 [R1+0x260], R12 ;  /* 0x0002600c01007387 */ /* 0x000fe20000100a00 */
[----:B------:R0:W-:Y:S03]  /*336f0*/  STL.64 [R1+0x268], R14 ;  /* 0x0002680e01007387 */ /* 0x0001e60000100a00 */
[----:B0-----:R-:W3:Y:S01]  /*33700*/  LDL.LU.64 R14, [R1+0x1cf8] ;  /* 0x001cf800010e7983 */ /* 0x001ee20000300a00 */
[----:B------:R-:W3:Y:S02]  /*33710*/  LDL.LU.64 R12, [R1+0x1cf0] ;  /* 0x001cf000010c7983 */ /* 0x000ee40000300a00 */
[----:B---3--:R-:W-:Y:S11]  /*33720*/  HMMA.16816.F32.BF16 R12, R24, R18, R12 ;  /* 0x00000012180c723c */ /* 0x008ff6000004180c */
[----:B------:R-:W-:Y:S11]  /*33730*/  @!UPT UIADD3 URZ, URZ, URZ, URZ ;  /* 0x0000003f3f3ff290 */ /* 0x000ff6000fffe03f */
[----:B------:R-:W-:Y:S01]  /*33740*/  @!UPT UIADD3 URZ, URZ, URZ, URZ ;  /* 0x0000003f3f3ff290 */ /* 0x000fe2000fffe03f */
[----:B------:R-:W-:Y:S01]  /*33750*/  STL.64 [R1+0x250], R12 ;  /* 0x0002500c01007387 */ /* 0x000fe20000100a00 */
[----:B------:R0:W-:Y:S03]  /*33760*/  STL.64 [R1+0x258], R14 ;  /* 0x0002580e01007387 */ /* 0x0001e60000100a00 */
[----:B0-----:R-:W2:Y:S04]  /*33770*/  LDL.LU.64 R14, [R1+0x1ce8] ;  /* 0x001ce800010e7983 */ /* 0x001ea80000300a00 */
[----:B------:R-:W0:Y:S01]  /*33780*/  S2R R17, SR_TID.X ;  /* 0x0000000000117919 */ /* 0x000e220000002100 */
[----:B------:R1:W-:Y:S02]  /*33790*/  STL.64 [R1+0x1cc8], R18 ;  /* 0x001cc81201007387 */ /* 0x0003e40000100a00 */
[----:B------:R-:W3:Y:S01]  /*337a0*/  LDL.LU R16, [R1+0x230] ;  /* 0x0002300001107983 */ /* 0x000ee20000300800 */
[----:B0-----:R-:W-:-:S02]  /*337b0*/  LOP3.LUT R2, R17, 0x7, RZ, 0xc0, !PT ;  /* 0x0000000711027812 */ /* 0x001fc400078ec0ff */
[----:B------:R-:W3:Y:S01]  /*337c0*/  LDL.LU R17, [R1+0x234] ;  /* 0x0002340001117983 */ /* 0x000ee20000300800 */
[----:B-1----:R-:W3:Y:S02]  /*337d0*/  LDL.LU R18, [R1+0x238] ;  /* 0x0002380001127983 */ /* 0x002ee40000300800 */
[----:B------:R-:W3:Y:S01]  /*337e0*/  LDL.LU R19, [R1+0x23c] ;  /* 0x00023c0001137983 */ /* 0x000ee20000300800 */
[C---:B--2---:R-:W-:Y:S11]  /*337f0*/  HMMA.16816.F32.BF16 R8, R24.reuse, R14, R8 ;  /* 0x0000000e1808723c */ /* 0x044ff60000041808 */
[----:B------:R-:W-:Y:S11]  /*33800*/  @!UPT UIADD3 URZ, URZ, URZ, URZ ;  /* 0x0000003f3f3ff290 */ /* 0x000ff6000fffe03f */
[----:B------:R-:W-:Y:S01]  /*33810*/  @!UPT UIADD3 URZ, URZ, URZ, URZ ;  /* 0x0000003f3f3ff290 */ /* 0x000fe2000fffe03f */
[----:B------:R-:W-:Y:S01]  /*33820*/  STL.64 [R1+0x240], R8 ;  /* 0x0002400801007387 */ /* 0x000fe20000100a00 */
[----:B------:R0:W-:Y:S03]  /*33830*/  STL.64 [R1+0x248], R10 ;  /* 0x0002480a01007387 */ /* 0x0001e60000100a00 */
[----:B0-----:R-:W3:Y:S01]  /*33840*/  LDL.LU.64 R10, [R1+0x1ce0] ;  /* 0x001ce000010a7983 */ /* 0x001ee20000300a00 */
[----:B------:R3:W-:Y:S02]  /*33850*/  STL.64 [R1+0x1c30], R14 ;  /* 0x001c300e01007387 */ /* 0x0007e40000100a00 */
[C---:B---3--:R-:W-:Y:S01]  /*33860*/  HMMA.16816.F32.BF16 R12, R24.reuse, R10, R16 ;  /* 0x0000000a180c723c */ /* 0x048fe20000041810 */
[----:B------:R-:W-:Y:S01]  /*33870*/  STL [R1+0x1bd4], R10 ;  /* 0x001bd40a01007387 */ /* 0x000fe20000100800 */
[----:B------:R-:W-:Y:S11]  /*33880*/  STL [R1+0x1bd0], R11 ;  /* 0x001bd00b01007387 */ /* 0x000ff60000100800 */
[----:B------:R-:W-:Y:S10]  /*33890*/  @!UPT UIADD3 URZ, URZ, URZ, URZ ;  /* 0x0000003f3f3ff290 */ /* 0x000ff4000fffe03f */
[----:B------:R-:W-:Y:S01]  /*338a0*/  STL.64 [R1+0x230], R12 ;  /* 0x0002300c01007387 */ /* 0x000fe20000100a00 */
[----:B------:R4:W-:Y:S02]  /*338b0*/  STL.64 [R1+0x238], R14 ;  /* 0x0002380e01007387 */ /* 0x0009e40000100a00 */
[----:B------:R-:W2:Y:S01]  /*338c0*/  LDL.LU R8, [R1+0xfc0] ;  /* 0x000fc00001087983 */ /* 0x000ea20000300800 */
[----:B----4-:R-:W-:Y:S11]  /*338d0*/  HMMA.16816.F32.BF16 R12, R24, R6, R20 ;  /* 0x00000006180c723c */ /* 0x010ff60000041814 */
[----:B------:R-:W-:Y:S11]  /*338e0*/  @!UPT UIADD3 URZ, URZ, URZ, URZ ;  /* 0x0000003f3f3ff290 */ /* 0x000ff6000fffe03f */
[----:B------:R-:W-:Y:S01]  /*338f0*/  @!UPT UIADD3 URZ, URZ, URZ, URZ ;  /* 0x0000003f3f3ff290 */ /* 0x000fe2000fffe03f */
[----:B------:R-:W-:Y:S01]  /*33900*/  STL.64 [R1+0xd0], R12 ;  /* 0x0000d00c01007387 */ /* 0x000fe20000100a00 */
[----:B------:R-:W-:Y:S02]  /*33910*/  STL.64 [R1+0xd8], R14 ;  /* 0x0000d80e01007387 */ /* 0x000fe40000100a00 */
[----:B------:R-:W2:Y:S02]  /*33920*/  LDL.LU R9, [R1+0xfc4] ;  /* 0x000fc40001097983 */ /* 0x000ea40000300800 */
[----:B------:R-:W3:Y:S01]  /*33930*/  LDL.LU R10, [R1+0xfc8] ;  /* 0x000fc800010a7983 */ /* 0x000ee20000300800 */
[----:B------:R-:W3:Y:S01]  /*33940*/  LDL.LU R11, [R1+0xfcc] ;  /* 0x000fcc00010b7983 */ /* 0x000ee20000300800 */
[----:B------:R-:W4:Y:S02]  /*33950*/  LDL.LU R16, [R1+0xff0] ;  /* 0x000ff00001107983 */ /* 0x000f240000300800 */
[----:B------:R-:W4:Y:S02]  /*33960*/  LDL.LU R17, [R1+0xff4] ;  /* 0x000ff40001117983 */ /* 0x000f240000300800 */
[----:B------:R-:W4:Y:S01]  /*33970*/  LDL.LU R18, [R1+0xff8] ;  /* 0x000ff80001127983 */ /* 0x000f220000300800 */
[----:B------:R-:W4:Y:S04]  /*33980*/  LDL.LU R19, [R1+0xffc] ;  /* 0x000ffc0001137983 */ /* 0x000f280000300800 */
[----:B---3--:R0:W-:Y:S01]  /*33990*/  STL.64 [R1+0x1ca0], R10 ;  /* 0x001ca00a01007387 */ /* 0x0081e20000100a00 */
[----:B--2---:R1:W-:Y:S03]  /*339a0*/  STL.64 [R1+0x1c98], R8 ;  /* 0x001c980801007387 */ /* 0x0043e60000100a00 */
[----:B0-----:R-:W2:Y:S04]  /*339b0*/  LDL.64 R10, [R1+0x98] ;  /* 0x00009800010a7983 */ /* 0x001ea80000100a00 */
[----:B--2---:R0:W-:Y:S01]  /*339c0*/  STL.64 [R1+0x1cb0], R10 ;  /* 0x001cb00a01007387 */ /* 0x0041e20000100a00 */
[----:B-1----:R-:W2:Y:S02]  /*339d0*/  LDL.LU R8, [R1+0xfe0] ;  /* 0x000fe00001087983 */ /* 0x002ea40000300800 */
[----:B------:R-:W2:Y:S01]  /*339e0*/  LDL.LU R9, [R1+0xfe4] ;  /* 0x000fe40001097983 */ /* 0x000ea20000300800 */
[----:B0-----:R-:W3:Y:S01]  /*339f0*/  LDL.LU R10, [R1+0xfe8] ;  /* 0x000fe800010a7983 */ /* 0x001ee20000300800 */
[----:B------:R-:W3:Y:S03]  /*33a00*/  LDL.LU R11, [R1+0xfec] ;  /* 0x000fec00010b7983 */ /* 0x000ee60000300800 */
[----:B---3--:R0:W-:Y:S01]  /*33a10*/  STL.64 [R1+0x1cd8], R10 ;  /* 0x001cd80a01007387 */ /* 0x0081e20000100a00 */
[----:B--2---:R-:W-:Y:S02]  /*33a20*/  STL.64 [R1+0x1cd0], R8 ;  /* 0x001cd00801007387 */ /* 0x004fe40000100a00 */
[----:B------:R-:W2:Y:S01]  /*33a30*/  LDL.64 R14, [R1+0x68] ;  /* 0x00006800010e7983 */ /* 0x000ea20000100a00 */
[----:B0-----:R-:W3:Y:S04]  /*33a40*/  LDL.64 R10, [R1+0xb8] ;  /* 0x0000b800010a7983 */ /* 0x001ee80000100a00 */
[----:B--2---:R0:W-:Y:S04]  /*33a50*/  STL.64 [R1+0x1c90], R14 ;  /* 0x001c900e01007387 */ /* 0x0041e80000100a00 */
[----:B0-----:R-:W2:Y:S04]  /*33a60*/  LDL.64 R14, [R1+0x88] ;  /* 0x00008800010e7983 */ /* 0x001ea80000100a00 */
[----:B------:R-:W0:Y:S01]  /*33a70*/  S2R R5, SR_TID.X ;  /* 0x0000000000057919 */ /* 0x000e220000002100 */
[----:B------:R-:W-:-:S02]  /*33a80*/  IMAD R2, R2, 0x210, RZ ;  /* 0x0000021002027824 */ /* 0x000fc400078e02ff */
[C---:B0-----:R-:W-:Y:S02]  /*33a90*/  IMAD.SHL.U32 R4, R5.reuse, 0x2, RZ ;  /* 0x0000000205047824 */ /* 0x041fe400078e00ff */
[----:B------:R-:W-:-:S03]  /*33aa0*/  IMAD.SHL.U32 R5, R5, 0x100, RZ ;  /* 0x0000010005057824 */ /* 0x000fc600078e00ff */
[----:B------:R-:W-:-:S04]  /*33ab0*/  LOP3.LUT R2, R2, 0x10, R4, 0x78, !PT ;  /* 0x0000001002027812 */ /* 0x000fc800078e7804 */
[----:B------:R-:W-:Y:S01]  /*33ac0*/  LOP3.LUT R2, R2, 0x1000, R5, 0xf8, !PT ;  /* 0x0000100002027812 */ /* 0x000fe200078ef805 */
[----:B--2---:R0:W-:Y:S01]  /*33ad0*/  STL.64 [R1+0x1ca8], R14 ;  /* 0x001ca80e01007387 */ /* 0x0041e20000100a00 */
[----:B------:R-:W2:Y:S02]  /*33ae0*/  LDL.LU R12, [R1+0xfd0] ;  /* 0x000fd000010c7983 */ /* 0x000ea40000300800 */
[----:B------:R-:W2:Y:S01]  /*33af0*/  LDL.LU R13, [R1+0xfd4] ;  /* 0x000fd400010d7983 */ /* 0x000ea20000300800 */
[----:B0-----:R-:W2:Y:S01]  /*33b00*/  LDL.LU R14, [R1+0xfd8] ;  /* 0x000fd800010e7983 */ /* 0x001ea20000300800 */
[----:B------:R-:W2:Y:S01]  /*33b10*/  LDL.LU R15, [R1+0xfdc] ;  /* 0x000fdc00010f7983 */ /* 0x000ea20000300800 */
[----:B------:R-:W-:-:S05]  /*33b20*/  LOP3.LUT R2, R2, 0x60, RZ, 0x3c, !PT ;  /* 0x0000006002027812 */ /* 0x000fca00078e3cff */
[----:B------:R-:W-:Y:S04]  /*33b30*/  LDSM.16.MT88.4 R24, [R2+0xa080] ;  /* 0x00a080000218783b */ /* 0x000fe80000004200 */
[----:B------:R-:W4:Y:S01]  /*33b40*/  LDSM.16.MT88.4 R20, [R2+0xa000] ;  /* 0x00a000000214783b */ /* 0x000f220000004200 */
[----:B---3--:R-:W-:Y:S02]  /*33b50*/  IMAD.MOV.U32 R5, RZ, RZ, R10 ;  /* 0x000000ffff057224 */ /* 0x008fe400078e000a */
[----:B------:R-:W-:Y:S01]  /*33b60*/  IMAD.MOV.U32 R4, RZ, RZ, R11 ;  /* 0x000000ffff047224 */ /* 0x000fe200078e000b */
[----:B----4-:R-:W-:Y:S01]  /*33b70*/  HMMA.16816.F32.BF16 R16, R20, R10, R16 ;  /* 0x0000000a1410723c */ /* 0x010fe20000041810 */
[----:B--2---:R0:W-:Y:S01]  /*33b80*/  STL.64 [R1+0x1cc0], R14 ;  /* 0x001cc00e01007387 */ /* 0x0041e20000100a00 */
[----:B------:R-:W-:Y:S03]  /*33b90*/  STL.64 [R1+0x1cb8], R12 ;  /* 0x001cb80c01007387 */ /* 0x000fe60000100a00 */
[----:B0-----:R-:W2:Y:S01]  /*33ba0*/  LDL.64 R14, [R1+0xa8] ;  /* 0x0000a800010e7983 */ /* 0x001ea20000100a00 */
[----:B------:R-:W-:Y:S02]  /*33bb0*/  STL.64 [R1+0x1bc8], R6 ;  /* 0x001bc80601007387 */ /* 0x000fe40000100a00 */
[----:B------:R-:W-:Y:S02]  /*33bc0*/  STL [R1+0x1bd8], R2 ;  /* 0x001bd80201007387 */ /* 0x000fe40000100800 */
[----:B------:R-:W-:Y:S01]  /*33bd0*/  STL.64 [R1+0x1bc0], R26 ;  /* 0x001bc01a01007387 */ /* 0x000fe20000100a00 */
[----:B------:R0:W-:Y:S04]  /*33be0*/  STL.64 [R1+0x1bb8], R24 ;  /* 0x001bb81801007387 */ /* 0x0001e80000100a00 */
[----:B0-----:R-:W3:Y:S01]  /*33bf0*/  LDL.LU R24, [R1+0xd80] ;  /* 0x000d800001187983 */ /* 0x001ee20000300800 */
[----:B------:R-:W3:Y:S02]  /*33c00*/  LDL.LU R25, [R1+0xd84] ;  /* 0x000d840001197983 */ /* 0x000ee40000300800 */
[----:B------:R-:W3:Y:S02]  /*33c10*/  LDL.LU R26, [R1+0xd88] ;  /* 0x000d8800011a7983 */ /* 0x000ee40000300800 */
[----:B------:R-:W3:Y:S01]  /*33c20*/  LDL.LU R27, [R1+0xd8c] ;  /* 0x000d8c00011b7983 */ /* 0x000ee20000300800 */
[----:B------:R-:W4:Y:S01]  /*33c30*/  LDL.LU.64 R10, [R1+0x1cd8] ;  /* 0x001cd800010a7983 */ /* 0x000f220000300a00 */
[----:B------:R-:W4:Y:S02]  /*33c40*/  LDL.LU.64 R8, [R1+0x1cd0] ;  /* 0x001cd00001087983 */ /* 0x000f240000300a00 */
[----:B------:R-:W-:Y:S02]  /*33c50*/  STL.64 [R1+0xff0], R16 ;  /* 0x000ff01001007387 */ /* 0x000fe40000100a00 */
[----:B------:R0:W-:Y:S02]  /*33c60*/  STL.64 [R1+0xff8], R18 ;  /* 0x000ff81201007387 */ /* 0x0001e40000100a00 */
[----:B0-----:R-:W3:Y:S01]  /*33c70*/  LDL.LU.64 R18, [R1+0x1cc8] ;  /* 0x001cc80001127983 */ /* 0x001ee20000300a00 */
[----:B------:R-:W-:Y:S02]  /*33c80*/  STL [R1+0x1bf0], R4 ;  /* 0x001bf00401007387 */ /* 0x000fe40000100800 */
[----:B------:R-:W-:Y:S02]  /*33c90*/  STL [R1+0x1bdc], R5 ;  /* 0x001bdc0501007387 */ /* 0x000fe40000100800 */
[----:B------:R-:W-:Y:S02]  /*33ca0*/  STL [R1+0x17c8], R16 ;  /* 0x0017c81001007387 */ /* 0x000fe40000100800 */
[----:B--2---:R-:W-:-:S02]  /*33cb0*/  IMAD.MOV.U32 R7, RZ, RZ, R14 ;  /* 0x000000ffff077224 */ /* 0x004fc400078e000e */
[----:B------:R-:W-:Y:S01]  /*33cc0*/  IMAD.MOV.U32 R6, RZ, RZ, R15 ;  /* 0x000000ffff067224 */ /* 0x000fe200078e000f */
[C---:B----4-:R-:W-:Y:S01]  /*33cd0*/  HMMA.16816.F32.BF16 R8, R20.reuse, R14, R8 ;  /* 0x0000000e1408723c */ /* 0x050fe20000041808 */
[----:B------:R-:W2:Y:S01]  /*33ce0*/  LDL.LU.64 R14, [R1+0x1cc0] ;  /* 0x001cc000010e7983 */ /* 0x000ea20000300a00 */
[----:B------:R-:W2:Y:S11]  /*33cf0*/  LDL.LU.64 R12, [R1+0x1cb8] ;  /* 0x001cb800010c7983 */ /* 0x000eb60000300a00 */
[----:B------:R-:W-:Y:S10]  /*33d00*/  @!UPT UIADD3 URZ, URZ, URZ, URZ ;  /* 0x0000003f3f3ff290 */ /* 0x000ff4000fffe03f */
[----:B------:R-:W-:Y:S01]  /*33d10*/  STL.64 [R1+0xfe0], R8 ;  /* 0x000fe00801007387 */ /* 0x000fe20000100a00 */
[----:B------:R0:W-:Y:S03]  /*33d20*/  STL.64 [R1+0xfe8], R10 ;  /* 0x000fe80a01007387 */ /* 0x0001e60000100a00 */
[----:B0-----:R-:W2:Y:S01]  /*33d30*/  LDL.LU.64 R10, [R1+0x1cb0] ;  /* 0x001cb000010a7983 */ /* 0x001ea20000300a00 */
[----:B------:R-:W-:Y:S02]  /*33d40*/  IMAD.MOV.U32 R17, RZ, RZ, R8 ;  /* 0x000000ffff117224 */ /* 0x000fe400078e0008 */
[----:B------:R-:W-:Y:S02]  /*33d50*/  STL [R1+0x1bf4], R7 ;  /* 0x001bf40701007387 */ /* 0x000fe40000100800 */
[----:B------:R0:W-:Y:S02]  /*33d60*/  STL [R1+0x1c48], R6 ;  /* 0x001c480601007387 */ /* 0x0001e40000100800 */
[----:B0-----:R-:W4:Y:S01]  /*33d70*/  LDL.64 R6, [R1+0x78] ;  /* 0x0000780001067983 */ /* 0x001f220000100a00 */
[----:B------:R-:W-:Y:S01]  /*33d80*/  STL [R1+0x17cc], R17 ;  /* 0x0017cc1101007387 */ /* 0x000fe20000100800 */
        /* <DEDUP_REMOVED lines=9> */
[----:B--2---:R-:W-:Y:S11]  /*33e20*/  HMMA.16816.F32.BF16 R8, R20, R14, R8 ;  /* 0x0000000e1408723c */ /* 0x004ff60000041808 */
[----:B------:R-:W-:Y:S11]  /*33e30*/  @!UPT UIADD3 URZ, URZ, URZ, URZ ;  /* 0x0000003f3f3ff290 */ /* 0x000ff6000fffe03f */
[----:B------:R-:W-:Y:S01]  /*33e40*/  @!UPT UIADD3 URZ, URZ, URZ, URZ ;  /* 0x0000003f3f3ff290 */ /* 0x000fe2000fffe03f */
[----:B------:R0:W-:Y:S01]  /*33e50*/  STL.64 [R1+0xfc0], R8 ;  /* 0x000fc00801007387 */ /* 0x0001e20000100a00 */
[----:B------:R-:W-:Y:S02]  /*33e60*/  STL.64 [R1+0xfc8], R10 ;  /* 0x000fc80a01007387 */ /* 0x000fe40000100a00 */
[----:B0-----:R-:W-:Y:S02]  /*33e70*/  IMAD.MOV.U32 R9, RZ, RZ, R14 ;  /* 0x000000ffff097224 */ /* 0x001fe400078e000e */
[----:B------:R-:W-:Y:S02]  /*33e80*/  IMAD.MOV.U32 R8, RZ, RZ, R15 ;  /* 0x000000ffff087224 */ /* 0x000fe400078e000f */
[----:B------:R-:W2:Y:S03]  /*33e90*/  LDL.LU.64 R14, [R1+0x1c90] ;  /* 0x001c9000010e7983 */ /* 0x000ea60000300a00 */
[----:B------:R0:W-:Y:S02]  /*33ea0*/  STL.64 [R1+0x1c60], R8 ;  /* 0x001c600801007387 */ /* 0x0001e40000100a00 */
[----:B0-----:R-:W2:Y:S01]  /*33eb0*/  LDL.LU R8, [R1+0xd90] ;  /* 0x000d900001087983 */ /* 0x001ea20000300800 */
[----:B------:R-:W2:Y:S02]  /*33ec0*/  LDL.LU R9, [R1+0xd94] ;  /* 0x000d940001097983 */ /* 0x000ea40000300800 */
[----:B------:R-:W2:Y:S02]  /*33ed0*/  LDL.LU R10, [R1+0xd98] ;  /* 0x000d9800010a7983 */ /* 0x000ea40000300800 */
[----:B------:R-:W2:Y:S02]  /*33ee0*/  LDL.LU R11, [R1+0xd9c] ;  /* 0x000d9c00010b7983 */ /* 0x000ea40000300800 */
[----:B----4-:R-:W-:-:S02]  /*33ef0*/  IMAD.MOV.U32 R17, RZ, RZ, R6 ;  /* 0x000000ffff117224 */ /* 0x010fc400078e0006 */
[----:B------:R-:W-:Y:S01]  /*33f00*/  IMAD.MOV.U32 R16, RZ, RZ, R7 ;  /* 0x000000ffff107224 */ /* 0x000fe200078e0007 */
[C---:B--2---:R-:W-:Y:S11]  /*33f10*/  HMMA.16816.F32.BF16 R8, R20.reuse, R6, R8 ;  /* 0x000000061408723c */ /* 0x044ff60000041808 */
[----:B------:R-:W-:Y:S11]  /*33f20*/  @!UPT UIADD3 URZ, URZ, URZ, URZ ;  /* 0x0000003f3f3ff290 */ /* 0x000ff6000fffe03f */
[----:B------:R-:W-:Y:S01]  /*33f30*/  @!UPT UIADD3 URZ, URZ, URZ, URZ ;  /* 0x0000003f3f3ff290 */ /* 0x000fe2000fffe03f */
[----:B------:R-:W-:Y:S01]  /*33f40*/  STL.64 [R1+0xd90], R8 ;  /* 0x000d900801007387 */ /* 0x000fe20000100a00 */
[----:B------:R-:W-:Y:S02]  /*33f50*/  STL.64 [R1+0xd98], R10 ;  /* 0x000d980a01007387 */ /* 0x000fe40000100a00 */
[----:B---3--:R0:W-:Y:S02]  /*33f60*/  STL.64 [R1+0x1c10], R18 ;  /* 0x001c101201007387 */ /* 0x0081e40000100a00 */
[----:B------:R-:W-:Y:S01]  /*33f70*/  STL.64 [R1+0x1c08], R16 ;  /* 0x001c081001007387 */ /* 0x000fe20000100a00 */
[----:B0-----:R-:W2:Y:S01]  /*33f80*/  LDL.64 R18, [R1+0x8] ;  /* 0x0000080001127983 */ /* 0x001ea20000100a00 */
[----:B------:R-:W-:Y:S07]  /*33f90*/  HMMA.16816.F32.BF16 R4, R20, R14, R24 ;  /* 0x0000000e1404723c */ /* 0x000fee0000041818 */
[----:B------:R-:W-:-:S02]  /*33fa0*/  IMAD.MOV.U32 R25, RZ, RZ, R14 ;  /* 0x000000ffff197224 */ /* 0x000fc400078e000e */
[----:B------:R-:W-:Y:S01]  /*33fb0*/  IMAD.MOV.U32 R24, RZ, RZ, R15 ;  /* 0x000000ffff187224 */ /* 0x000fe200078e000f */
[----:B--2---:R-:W-:Y:S11]  /*33fc0*/  STL.64 [R1+0x1c28], R18 ;  /* 0x001c281201007387 */ /* 0x004ff60000100a00 */
[----:B------:R-:W-:Y:S02]  /*33fd0*/  @!UPT UIADD3 URZ, URZ, URZ, URZ ;  /* 0x0000003f3f3ff290 */ /* 0x000fe4000fffe03f */
[----:B------:R-:W-:Y:S02]  /*33fe0*/  STL.64 [R1+0xd80], R4 ;  /* 0x000d800401007387 */ /* 0x000fe40000100a00 */
[----:B------:R-:W-:Y:S02]  /*33ff0*/  STL.64 [R1+0xd88], R6 ;  /* 0x000d880601007387 */ /* 0x000fe40000100a00 */
[----:B------:R0:W-:Y:S02]  /*34000*/  STL.64 [R1+0x1c88], R24 ;  /* 0x001c881801007387 */ /* 0x0001e40000100a00 */
[----:B0-----:R-:W2:Y:S01]  /*34010*/  LDL.LU R24, [R1+0xd70] ;  /* 0x000d700001187983 */ /* 0x001ea20000300800 */
[----:B------:R-:W2:Y:S02]  /*34020*/  LDL.LU R25, [R1+0xd74] ;  /* 0x000d740001197983 */ /* 0x000ea40000300800 */
[----:B------:R-:W2:Y:S02]  /*34030*/  LDL.LU R26, [R1+0xd78] ;  /* 0x000d7800011a7983 */ /* 0x000ea40000300800 */
[----:B------:R-:W2:Y:S01]  /*34040*/  LDL.LU R27, [R1+0xd7c] ;  /* 0x000d7c00011b7983 */ /* 0x000ea20000300800 */
[----:B------:R-:W3:Y:S01]  /*34050*/  LDL.LU R12, [R1+0xd30] ;  /* 0x000d3000010c7983 */ /* 0x000ee20000300800 */
[----:B------:R-:W3:Y:S02]  /*34060*/  LDL.LU R13, [R1+0xd34] ;  /* 0x000d3400010d7983 */ /* 0x000ee40000300800 */
[----:B------:R-:W4:Y:S02]  /*34070*/  LDL.LU R14, [R1+0xd38] ;  /* 0x000d3800010e7983 */ /* 0x000f240000300800 */
[----:B------:R-:W4:Y:S01]  /*34080*/  LDL.LU R15, [R1+0xd3c] ;  /* 0x000d3c00010f7983 */ /* 0x000f220000300800 */
[----:B------:R-:W2:Y:S01]  /*34090*/  LDL.LU R4, [R1+0xd40] ;  /* 0x000d400001047983 */ /* 0x000ea20000300800 */
[----:B------:R-:W2:Y:S02]  /*340a0*/  LDL.LU R5, [R1+0xd44] ;  /* 0x000d440001057983 */ /* 0x000ea40000300800 */
        /* <DEDUP_REMOVED lines=12> */
[----:B------:R1:W-:Y:S01]  /*34170*/  STL.64 [R1+0x1c50], R4 ;  /* 0x001c500401007387 */ /* 0x0003e20000100a00 */
[----:B0-----:R-:W3:Y:S01]  /*34180*/  LDL.64 R6, [R1+0x38] ;  /* 0x0000380001067983 */ /* 0x001ee20000100a00 */
[----:B--2---:R-:W-:Y:S03]  /*34190*/  HMMA.16816.F32.BF16 R24, R20, R10, R24 ;  /* 0x0000000a1418723c */ /* 0x004fe60000041818 */
[----:B---3--:R0:W-:Y:S01]  /*341a0*/  STL.64 [R1+0x1c78], R6 ;  /* 0x001c780601007387 */ /* 0x0081e20000100a00 */
[----:B-1----:R-:W2:Y:S02]  /*341b0*/  LDL.LU R4, [R1+0xd60] ;  /* 0x000d600001047983 */ /* 0x002ea40000300800 */
[----:B------:R-:W2:Y:S01]  /*341c0*/  LDL.LU R5, [R1+0xd64] ;  /* 0x000d640001057983 */ /* 0x000ea20000300800 */
[----:B0-----:R-:W2:Y:S01]  /*341d0*/  LDL.LU R6, [R1+0xd68] ;  /* 0x000d680001067983 */ /* 0x001ea20000300800 */
[----:B------:R-:W2:Y:S02]  /*341e0*/  LDL.LU R7, [R1+0xd6c] ;  /* 0x000d6c0001077983 */ /* 0x000ea40000300800 */
[----:B----4-:R0:W-:Y:S02]  /*341f0*/  STL.64 [R1+0x1c40], R14 ;  /* 0x001c400e01007387 */ /* 0x0101e40000100a00 */
[----:B------:R-:W-:Y:S01]  /*34200*/  STL.64 [R1+0x1c38], R12 ;  /* 0x001c380c01007387 */ /* 0x000fe20000100a00 */
[----:B------:R-:W3:Y:S04]  /*34210*/  LDL.64 R18, [R1+0x18] ;  /* 0x0000180001127983 */ /* 0x000ee80000100a00 */
[----:B0-----:R-:W4:Y:S06]  /*34220*/  LDL.64 R14, [R1+0x28] ;  /* 0x00002800010e7983 */ /* 0x001f2c0000100a00 */
[----:B------:R0:W-:Y:S02]  /*34230*/  STL.64 [R1+0xd70], R24 ;  /* 0x000d701801007387 */ /* 0x0001e40000100a00 */
[----:B------:R1:W-:Y:S01]  /*34240*/  STL.64 [R1+0xd78], R26 ;  /* 0x000d781a01007387 */ /* 0x0003e20000100a00 */
[----:B0-----:R-:W2:Y:S01]  /*34250*/  LDL.LU.64 R24, [R1+0x1c88] ;  /* 0x001c880001187983 */ /* 0x001ea20000300a00 */
[----:B-1----:R-:W-:-:S02]  /*34260*/  IMAD.MOV.U32 R27, RZ, RZ, R10 ;  /* 0x000000ffff1b7224 */ /* 0x002fc400078e000a */
[----:B------:R-:W-:Y:S02]  /*34270*/  IMAD.MOV.U32 R26, RZ, RZ, R11 ;  /* 0x000000ffff1a7224 */ /* 0x000fe400078e000b */
[----:B------:R-:W3:Y:S03]  /*34280*/  LDL.LU.64 R10, [R1+0x1c80] ;  /* 0x001c8000010a7983 */ /* 0x000ee60000300a00 */
[----:B------:R-:W-:Y:S01]  /*34290*/  STL.64 [R1+0x1be8], R26 ;  /* 0x001be81a01007387 */ /* 0x000fe20000100a00 */
[----:B--2---:R0:W-:Y:S04]  /*342a0*/  STL.64 [R1+0x1be0], R24 ;  /* 0x001be01801007387 */ /* 0x0041e80000100a00 */
        /* <DEDUP_REMOVED lines=9> */
[----:B------:R-:W3:Y:S02]  /*34340*/  LDL.LU R26, [R1+0xd18] ;  /* 0x000d1800011a7983 */ /* 0x000ee40000300800 */
[----:B------:R-:W3:Y:S02]  /*34350*/  LDL.LU R27, [R1+0xd1c] ;  /* 0x000d1c00011b7983 */ /* 0x000ee40000300800 */
[----:B------:R-:W-:-:S02]  /*34360*/  IMAD.MOV.U32 R29, RZ, RZ, R10 ;  /* 0x000000ffff1d7224 */ /* 0x000fc400078e000a */
[----:B------:R-:W-:Y:S01]  /*34370*/  IMAD.MOV.U32 R28, RZ, RZ, R11 ;  /* 0x000000ffff1c7224 */ /* 0x000fe200078e000b */
        /* <DEDUP_REMOVED lines=19> */
[----:B------:R-:W2:Y:S01]  /*344b0*/  LDL.LU.64 R6, [R1+0x1c58] ;  /* 0x001c580001067983 */ /* 0x000ea20000300a00 */
[----:B------:R-:W2:Y:S02]  /*344c0*/  LDL.LU.64 R4, [R1+0x1c50] ;  /* 0x001c500001047983 */ /* 0x000ea40000300a00 */
[----:B----4-:R-:W-:Y:S01]  /*344d0*/  IMAD.MOV.U32 R2, RZ, RZ, R15 ;  /* 0x000000ffff027224 */ /* 0x010fe200078e000f */
[C---:B--2---:R-:W-:Y:S11]  /*344e0*/  HMMA.16816.F32.BF16 R4, R20.reuse, R14, R4 ;  /* 0x0000000e1404723c */ /* 0x044ff60000041804 */
[----:B------:R-:W-:Y:S11]  /*344f0*/  @!UPT UIADD3 URZ, URZ, URZ, URZ ;  /* 0x0000003f3f3ff290 */ /* 0x000ff6000fffe03f */
[----:B------:R-:W-:Y:S01]  /*34500*/  @!UPT UIADD3 URZ, URZ, URZ, URZ ;  /* 0x0000003f3f3ff290 */ /* 0x000fe2000fffe03f */
[----:B------:R0:W-:Y:S01]  /*34510*/  STL.64 [R1+0xd40], R4 ;  /* 0x000d400401007387 */ /* 0x0001e20000100a00 */
[----:B------:R1:W-:Y:S02]  /*34520*/  STL.64 [R1+0xd48], R6 ;  /* 0x000d480601007387 */ /* 0x0003e40000100a00 */
[----:B0-----:R-:W-:Y:S01]  /*34530*/  IMAD.MOV.U32 R5, RZ, RZ, R14 ;  /* 0x000000ffff057224 */ /* 0x001fe200078e000e */
[----:B-1----:R-:W2:Y:S01]  /*34540*/  LDL.LU R6, [R1+0x1c48] ;  /* 0x001c480001067983 */ /* 0x002ea20000300800 */
        /* <DEDUP_REMOVED lines=36> */
[----:B----4-:R-:W-:Y:S11]  /*34790*/  HMMA.16816.F32.BF16 R24, R20, R14, R24 ;  /* 0x0000000e1418723c */ /* 0x010ff60000041818 */
[----:B------:R-:W-:Y:S11]  /*347a0*/  @!UPT UIADD3 URZ, URZ, URZ, URZ ;  /* 0x0000003f3f3ff290 */ /* 0x000ff6000fffe03f */
[----:B------:R-:W-:Y:S01]  /*347b0*/  @!UPT UIADD3 URZ, URZ, URZ, URZ ;  /* 0x0000003f3f3ff290 */ /* 0x000fe2000fffe03f */
[----:B------:R-:W-:Y:S01]  /*347c0*/  STL.64 [R1+0xd00], R24 ;  /* 0x000d001801007387 */ /* 0x000fe20000100a00 */
[----:B------:R0:W-:Y:S03]  /*347d0*/  STL.64 [R1+0xd08], R26 ;  /* 0x000d081a01007387 */ /* 0x0001e60000100a00 */
[----:B0-----:R-:W4:Y:S01]  /*347e0*/  LDL.LU.64 R26, [R1+0x1be8] ;  /* 0x001be800011a7983 */ /* 0x001f220000300a00 */
[----:B------:R-:W2:Y:S02]  /*347f0*/  LDL.LU.64 R24, [R1+0x1be0] ;  /* 0x001be00001187983 */ /* 0x000ea40000300a00 */
[----:B------:R-:W-:Y:S02]  /*34800*/  STL.64 [R1+0x1ad0], R18 ;  /* 0x001ad01201007387 */ /* 0x000fe40000100a00 */
[----:B------:R0:W-:Y:S01]  /*34810*/  STL.64 [R1+0x1a98], R14 ;  /* 0x001a980e01007387 */ /* 0x0001e20000100a00 */
[----:B------:R-:W2:Y:S01]  /*34820*/  LDL.LU R12, [R1+0x560] ;  /* 0x00056000010c7983 */ /* 0x000ea20000300800 */
[----:B------:R-:W2:Y:S03]  /*34830*/  LDL.LU R13, [R1+0x564] ;  /* 0x00056400010d7983 */ /* 0x000ea60000300800 */
        /* <DEDUP_REMOVED lines=49> */
[----:B------:R-:W-:Y:S01]  /*34b50*/  IMAD.MOV.U32 R19, RZ, RZ, R8 ;  /* 0x000000ffff137224 */ /* 0x000fe200078e0008 */
[----:B----4-:R-:W-:Y:S01]  /*34b60*/  STL.64 [R1+0x1b10], R14 ;  /* 0x001b100e01007387 */ /* 0x010fe20000100a00 */
[----:B--2---:R0:W-:Y:S03]  /*34b70*/  STL.64 [R1+0x1b08], R12 ;  /* 0x001b080c01007387 */ /* 0x0041e60000100a00 */
[----:B0-----:R-:W2:Y:S01]  /*34b80*/  LDL.LU R12, [R1+0x5b0] ;  /* 0x0005b000010c7983 */ /* 0x001ea20000300800 */
[----:B------:R-:W2:Y:S02]  /*34b90*/  LDL.LU R13, [R1+0x5b4] ;  /* 0x0005b400010d7983 */ /* 0x000ea40000300800 */
[----:B------:R-:W3:Y:S02]  /*34ba0*/  LDL.LU R14, [R1+0x5b8] ;  /* 0x0005b800010e7983 */ /* 0x000ee40000300800 */
[----:B------:R-:W3:Y:S01]  /*34bb0*/  LDL.LU R15, [R1+0x5bc] ;  /* 0x0005bc00010f7983 */ /* 0x000ee20000300800 */
[----:B------:R0:W-:Y:S01]  /*34bc0*/  STL.64 [R1+0x1b78], R18 ;  /* 0x001b781201007387 */ /* 0x0001e20000100a00 */
[----:B------:R-:W4:Y:S02]  /*34bd0*/  LDL.LU R16, [R1+0x600] ;  /* 0x0006000001107983 */ /* 0x000f240000300800 */
[----:B------:R-:W4:Y:S01]  /*34be0*/  LDL.LU R17, [R1+0x604] ;  /* 0x0006040001117983 */ /* 0x000f220000300800 */
[----:B0-----:R-:W2:Y:S01]  /*34bf0*/  LDL.LU R18, [R1+0x608] ;  /* 0x0006080001127983 */ /* 0x001ea20000300800 */
[----:B------:R-:W2:Y:S03]  /*34c00*/  LDL.LU R19, [R1+0x60c] ;  /* 0x00060c0001137983 */ /* 0x000ea60000300800 */
[----:B--2---:R0:W-:Y:S01]  /*34c10*/  STL.64 [R1+0x1b88], R18 ;  /* 0x001b881201007387 */ /* 0x0041e20000100a00 */
[----:B----4-:R-:W-:Y:S02]  /*34c20*/  STL.64 [R1+0x1b80], R16 ;  /* 0x001b801001007387 */ /* 0x010fe40000100a00 */
[----:B0-----:R-:W-:-:S02]  /*34c30*/  IMAD.MOV.U32 R18, RZ, RZ, R7 ;  /* 0x000000ffff127224 */ /* 0x001fc400078e0007 */
[----:B------:R-:W-:-:S05]  /*34c40*/  IMAD.MOV.U32 R19, RZ, RZ, R6 ;  /* 0x000000ffff137224 */ /* 0x000fca00078e0006 */
[----:B------:R-:W-:Y:S01]  /*34c50*/  STL.64 [R1+0x1ba0], R18 ;  /* 0x001ba01201007387 */ /* 0x000fe20000100a00 */
[----:B---3--:R-:W-:Y:S02]  /*34c60*/  STL.64 [R1+0x1b28], R14 ;  /* 0x001b280e01007387 */ /* 0x008fe40000100a00 */
[----:B------:R0:W-:Y:S02]  /*34c70*/  STL.64 [R1+0x1b20], R12 ;  /* 0x001b200c01007387 */ /* 0x0001e40000100a00 */
        /* <DEDUP_REMOVED lines=54> */
[----:B------:R-:W2:Y:S01]  /*34fe0*/  LDL.LU.64 R26, [R1+0x1bc0] ;  /* 0x001bc000011a7983 */ /* 0x000ea20000300a00 */
[----:B------:R-:W2:Y:S11]  /*34ff0*/  LDL.LU.64 R24, [R1+0x1bb8] ;  /* 0x001bb80001187983 */ /* 0x000eb60000300a00 */
[----:B------:R-:W-:Y:S09]  /*35000*/  @!UPT UIADD3 URZ, URZ, URZ, URZ ;  /* 0x0000003f3f3ff290 */ /* 0x000ff2000fffe03f */
[----:B------:R-:W-:Y:S01]  /*35010*/  STL.64 [R1+0x8c0], R20 ;  /* 0x0008c01401007387 */ /* 0x000fe20000100a00 */
[----:B------:R-:W-:Y:S01]  /*35020*/  STL.64 [R1+0x8c8], R22 ;  /* 0x0008c81601007387 */ /* 0x000fe20000100a00 */
        /* <DEDUP_REMOVED lines=13> */
[----:B0-----:R-:W3:Y:S01]  /*35100*/  LDL.LU.64 R18, [R1+0x1b88] ;  /* 0x001b880001127983 */ /* 0x001ee20000300a00 */
[----:B------:R-:W3:Y:S02]  /*35110*/  LDL.LU.64 R16, [R1+0x1b80] ;  /* 0x001b800001107983 */ /* 0x000ee40000300a00 */
[----:B------:R-:W-:Y:S02]  /*35120*/  IMAD.MOV.U32 R22, RZ, RZ, R3 ;  /* 0x000000ffff167224 */ /* 0x000fe400078e0003 */
[----:B------:R-:W-:-:S07]  /*35130*/  IMAD.MOV.U32 R23, RZ, RZ, R0 ;  /* 0x000000ffff177224 */ /* 0x000fce00078e0000 */
        /* <DEDUP_REMOVED lines=78> */
[----:B------:R0:W-:Y:S02]  /*35620*/  STL.64 [R1+0x1a70], R18 ;  /* 0x001a701201007387 */ /* 0x0001e40000100a00 */
[----:B------:R-:W2:Y:S02]  /*35630*/  LDL.LU R16, [R1+0x540] ;  /* 0x0005400001107983 */ /* 0x000ea40000300800 */
[----:B------:R-:W2:Y:S01]  /*35640*/  LDL.LU R17, [R1+0x544] ;  /* 0x0005440001117983 */ /* 0x000ea20000300800 */
[----:B0-----:R-:W2:Y:S01]  /*35650*/  LDL.LU R18, [R1+0x548] ;  /* 0x0005480001127983 */ /* 0x001ea20000300800 */
[----:B------:R-:W2:Y:S01]  /*35660*/  LDL.LU R19, [R1+0x54c] ;  /* 0x00054c0001137983 */ /* 0x000ea20000300800 */
[C---:B----4-:R-:W-:Y:S11]  /*35670*/  HMMA.16816.F32.BF16 R8, R24.reuse, R14, R8 ;  /* 0x0000000e1808723c */ /* 0x050ff60000041808 */
[----:B------:R-:W-:Y:S11]  /*35680*/  @!UPT UIADD3 URZ, URZ, URZ, URZ ;  /* 0x0000003f3f3ff290 */ /* 0x000ff6000fffe03f */
[----:B------:R-:W-:Y:S01]  /*35690*/  @!UPT UIADD3 URZ, URZ, URZ, URZ ;  /* 0x0000003f3f3ff290 */ /* 0x000fe2000fffe03f */
[----:B------:R-:W-:Y:S01]  /*356a0*/  STL.64 [R1+0x550], R8 ;  /* 0x0005500801007387 */ /* 0x000fe20000100a00 */
[----:B------:R0:W-:Y:S03]  /*356b0*/  STL.64 [R1+0x558], R10 ;  /* 0x0005580a01007387 */ /* 0x0001e60000100a00 */
[----:B0-----:R-:W2:Y:S01]  /*356c0*/  LDL.LU.64 R10, [R1+0x1a90] ;  /* 0x001a9000010a7983 */ /* 0x001ea20000300a00 */
[----:B------:R0:W-:Y:S02]  /*356d0*/  STL [R1+0x19cc], R14 ;  /* 0x0019cc0e01007387 */ /* 0x0001e40000100800 */
[----:B------:R1:W-:Y:S02]  /*356e0*/  STL [R1+0x19c8], R15 ;  /* 0x0019c80f01007387 */ /* 0x0003e40000100800 */
[----:B------:R-:W4:Y:S01]  /*356f0*/  LDL.LU R12, [R1+0x9c0] ;  /* 0x0009c000010c7983 */ /* 0x000f220000300800 */
[----:B------:R-:W4:Y:S04]  /*35700*/  LDL.LU R13, [R1+0x9c4] ;  /* 0x0009c400010d7983 */ /* 0x000f280000300800 */
[----:B0-----:R-:W2:Y:S01]  /*35710*/  LDL.LU R14, [R1+0x9c8] ;  /* 0x0009c800010e7983 */ /* 0x001ea20000300800 */
[----:B-1----:R-:W2:Y:S03]  /*35720*/  LDL.LU R15, [R1+0x9cc] ;  /* 0x0009cc00010f7983 */ /* 0x002ea60000300800 */
[----:B--2---:R0:W-:Y:S01]  /*35730*/  STL.64 [R1+0x1a80], R14 ;  /* 0x001a800e01007387 */ /* 0x0041e20000100a00 */
[----:B----4-:R-:W-:Y:S03]  /*35740*/  STL.64 [R1+0x1a78], R12 ;  /* 0x001a780c01007387 */ /* 0x010fe60000100a00 */
[----:B0-----:R-:W2:Y:S01]  /*35750*/  LDL.LU.64 R14, [R1+0xa8] ;  /* 0x0000a800010e7983 */ /* 0x001ea20000300a00 */
[C---:B------:R-:W-:Y:S03]  /*35760*/  HMMA.16816.F32.BF16 R16, R24.reuse, R10, R16 ;  /* 0x0000000a1810723c */ /* 0x040fe60000041810 */
[----:B--2---:R0:W-:Y:S04]  /*35770*/  STL.64 [R1+0x1a88], R14 ;  /* 0x001a880e01007387 */ /* 0x0041e80000100a00 */
[----:B0-----:R-:W2:Y:S01]  /*35780*/  LDL.LU.64 R14, [R1+0xb8] ;  /* 0x0000b800010e7983 */ /* 0x001ea20000300a00 */
[----:B------:R0:W-:Y:S02]  /*35790*/  STL [R1+0x19bc], R10 ;  /* 0x0019bc0a01007387 */ /* 0x0001e40000100800 */
[----:B------:R1:W-:Y:S11]  /*357a0*/  STL [R1+0x19b8], R11 ;  /* 0x0019b80b01007387 */ /* 0x0003f60000100800 */
[----:B------:R-:W-:Y:S02]  /*357b0*/  @!UPT UIADD3 URZ, URZ, URZ, URZ ;  /* 0x0000003f3f3ff290 */ /* 0x000fe4000fffe03f */
[----:B------:R-:W-:Y:S01]  /*357c0*/  STL.64 [R1+0x540], R16 ;  /* 0x0005401001007387 */ /* 0x000fe20000100a00 */
[----:B------:R3:W-:Y:S01]  /*357d0*/  STL.64 [R1+0x548], R18 ;  /* 0x0005481201007387 */ /* 0x0007e20000100a00 */
[----:B------:R-:W2:Y:S02]  /*357e0*/  LDL.LU R8, [R1+0x9e0] ;  /* 0x0009e00001087983 */ /* 0x000ea40000300800 */
[----:B------:R-:W2:Y:S01]  /*357f0*/  LDL.LU R9, [R1+0x9e4] ;  /* 0x0009e40001097983 */ /* 0x000ea20000300800 */
[----:B0-----:R-:W2:Y:S01]  /*35800*/  LDL.LU R10, [R1+0x9e8] ;  /* 0x0009e800010a7983 */ /* 0x001ea20000300800 */
[----:B-1----:R-:W2:Y:S01]  /*35810*/  LDL.LU R11, [R1+0x9ec] ;  /* 0x0009ec00010b7983 */ /* 0x002ea20000300800 */
[----:B---3--:R-:W-:Y:S02]  /*35820*/  HMMA.16816.F32.BF16 R16, R24, R6, R20 ;  /* 0x000000061810723c */ /* 0x008fe40000041814 */
[----:B------:R-:W-:Y:S04]  /*35830*/  LDSM.16.MT88.4 R20, [R2+0xa100] ;  /* 0x00a100000214783b */ /* 0x000fe80000004200 */
[----:B------:R-:W0:Y:S04]  /*35840*/  LDSM.16.MT88.4 R24, [R2+0xa180] ;  /* 0x00a180000218783b */ /* 0x000e280000004200 */
[----:B------:R1:W-:Y:S01]  /*35850*/  STL [R1+0x19c4], R6 ;  /* 0x0019c40601007387 */ /* 0x0003e20000100800 */
[----:B------:R3:W-:Y:S11]  /*35860*/  STL [R1+0x19c0], R7 ;  /* 0x0019c00701007387 */ /* 0x0007f60000100800 */
[----:B------:R-:W-:Y:S01]  /*35870*/  @!UPT UIADD3 URZ, URZ, URZ, URZ ;  /* 0x0000003f3f3ff290 */ /* 0x000fe2000fffe03f */
[----:B------:R4:W-:Y:S01]  /*35880*/  STL.64 [R1+0x100], R16 ;  /* 0x0001001001007387 */ /* 0x0009e20000100a00 */
[----:B------:R4:W-:Y:S02]  /*35890*/  STL.64 [R1+0x108], R18 ;  /* 0x0001081201007387 */ /* 0x0009e40000100a00 */
[----:B------:R-:W2:Y:S02]  /*358a0*/  LDL.LU R4, [R1+0x9d0] ;  /* 0x0009d00001047983 */ /* 0x000ea40000300800 */
[----:B------:R-:W2:Y:S01]  /*358b0*/  LDL.LU R5, [R1+0x9d4] ;  /* 0x0009d40001057983 */ /* 0x000ea20000300800 */
[----:B-1----:R-:W2:Y:S01]  /*358c0*/  LDL.LU R6, [R1+0x9d8] ;  /* 0x0009d80001067983 */ /* 0x002ea20000300800 */
[----:B---3--:R-:W3:Y:S03]  /*358d0*/  LDL.LU R7, [R1+0x9dc] ;  /* 0x0009dc0001077983 */ /* 0x008ee60000300800 */
[----:B----4-:R-:W4:Y:S01]  /*358e0*/  LDL.LU R16, [R1+0x9b0] ;  /* 0x0009b00001107983 */ /* 0x010f220000300800 */
[----:B------:R-:W4:Y:S02]  /*358f0*/  LDL.LU R17, [R1+0x9b4] ;  /* 0x0009b40001117983 */ /* 0x000f240000300800 */
[----:B------:R-:W4:Y:S02]  /*35900*/  LDL.LU R18, [R1+0x9b8] ;  /* 0x0009b80001127983 */ /* 0x000f240000300800 */
[----:B------:R-:W4:Y:S01]  /*35910*/  LDL.LU R19, [R1+0x9bc] ;  /* 0x0009bc0001137983 */ /* 0x000f220000300800 */
[----:B0-----:R0:W-:Y:S01]  /*35920*/  STL.64 [R1+0x1990], R26 ;  /* 0x0019901a01007387 */ /* 0x0011e20000100a00 */
[----:B------:R-:W-:Y:S03]  /*35930*/  STL.64 [R1+0x1988], R24 ;  /* 0x0019881801007387 */ /* 0x000fe60000100a00 */
[----:B0-----:R-:W4:Y:S01]  /*35940*/  LDL.LU.64 R26, [R1+0x88] ;  /* 0x00008800011a7983 */ /* 0x001f220000300a00 */
[C---:B--2---:R-:W-:Y:S11]  /*35950*/  HMMA.16816.F32.BF16 R8, R20.reuse, R14, R8 ;  /* 0x0000000e1408723c */ /* 0x044ff60000041808 */
        /* <DEDUP_REMOVED lines=8> */
[----:B0-----:R-:W2:Y:S01]  /*359e0*/  LDL.LU.64 R10, [R1+0x98] ;  /* 0x00009800010a7983 */ /* 0x001ea20000300a00 */
[C---:B---3--:R-:W-:Y:S11]  /*359f0*/  HMMA.16816.F32.BF16 R4, R20.reuse, R14, R4 ;  /* 0x0000000e1404723c */ /* 0x048ff60000041804 */
[----:B------:R-:W-:Y:S11]  /*35a00*/  @!UPT UIADD3 URZ, URZ, URZ, URZ ;  /* 0x0000003f3f3ff290 */ /* 0x000ff6000fffe03f */
[----:B------:R-:W-:Y:S01]  /*35a10*/  @!UPT UIADD3 URZ, URZ, URZ, URZ ;  /* 0x0000003f3f3ff290 */ /* 0x000fe2000fffe03f */
[----:B------:R-:W-:Y:S01]  /*35a20*/  STL.64 [R1+0x9d0], R4 ;  /* 0x0009d00401007387 */ /* 0x000fe20000100a00 */
[----:B------:R0:W-:Y:S02]  /*35a30*/  STL.64 [R1+0x9d8], R6 ;  /* 0x0009d80601007387 */ /* 0x0001e40000100a00 */
[----:B0-----:R-:W-:Y:S02]  /*35a40*/  IMAD.MOV.U32 R6, RZ, RZ, R14 ;  /* 0x000000ffff067224 */ /* 0x001fe400078e000e */
[----:B------:R-:W-:Y:S02]  /*35a50*/  IMAD.MOV.U32 R7, RZ, RZ, R15 ;  /* 0x000000ffff077224 */ /* 0x000fe400078e000f */
[----:B------:R-:W2:Y:S01]  /*35a60*/  LDL.LU.64 R14, [R1+0x1a80] ;  /* 0x001a8000010e7983 */ /* 0x000ea20000300a00 */
[----:B------:R-:W2:Y:S02]  /*35a70*/  LDL.LU.64 R12, [R1+0x1a78] ;  /* 0x001a7800010c7983 */ /* 0x000ea40000300a00 */
[----:B------:R2:W-:Y:S02]  /*35a80*/  STL.64 [R1+0x1a68], R6 ;  /* 0x001a680601007387 */ /* 0x0005e40000100a00 */
[----:B--2---:R-:W-:Y:S07]  /*35a90*/  HMMA.16816.F32.BF16 R4, R20, R10, R12 ;  /* 0x0000000a1404723c */ /* 0x004fee000004180c */
[----:B------:R-:W-:-:S02]  /*35aa0*/  IMAD.MOV.U32 R14, RZ, RZ, R10 ;  /* 0x000000ffff0e7224 */ /* 0x000fc400078e000a */
[----:B------:R-:W-:Y:S11]  /*35ab0*/  IMAD.MOV.U32 R15, RZ, RZ, R11 ;  /* 0x000000ffff0f7224 */ /* 0x000ff600078e000b */
[----:B------:R-:W-:Y:S03]  /*35ac0*/  @!UPT UIADD3 URZ, URZ, URZ, URZ ;  /* 0x0000003f3f3ff290 */ /* 0x000fe6000fffe03f */
[----:B------:R0:W-:Y:S01]  /*35ad0*/  STL.64 [R1+0x9c0], R4 ;  /* 0x0009c00401007387 */ /* 0x0001e20000100a00 */
[----:B------:R1:W-:Y:S03]  /*35ae0*/  STL.64 [R1+0x9c8], R6 ;  /* 0x0009c80601007387 */ /* 0x0003e60000100a00 */
[----:B0-----:R-:W2:Y:S01]  /*35af0*/  LDL.LU R4, [R1+0x9a0] ;  /* 0x0009a00001047983 */ /* 0x001ea20000300800 */
[----:B------:R-:W2:Y:S02]  /*35b00*/  LDL.LU R5, [R1+0x9a4] ;  /* 0x0009a40001057983 */ /* 0x000ea40000300800 */
[----:B-1----:R-:W2:Y:S02]  /*35b10*/  LDL.LU R6, [R1+0x9a8] ;  /* 0x0009a80001067983 */ /* 0x002ea40000300800 */
[----:B------:R-:W2:Y:S01]  /*35b20*/  LDL.LU R7, [R1+0x9ac] ;  /* 0x0009ac0001077983 */ /* 0x000ea20000300800 */
[----:B------:R-:W3:Y:S01]  /*35b30*/  LDL.LU R8, [R1+0x990] ;  /* 0x0009900001087983 */ /* 0x000ee20000300800 */
[----:B------:R-:W3:Y:S02]  /*35b40*/  LDL.LU R9, [R1+0x994] ;  /* 0x0009940001097983 */ /* 0x000ee40000300800 */
[----:B------:R-:W2:Y:S02]  /*35b50*/  LDL.LU R10, [R1+0x998] ;  /* 0x00099800010a7983 */ /* 0x000ea40000300800 */
[----:B------:R-:W2:Y:S02]  /*35b60*/  LDL.LU R11, [R1+0x99c] ;  /* 0x00099c00010b7983 */ /* 0x000ea40000300800 */
[----:B--2---:R0:W-:Y:S01]  /*35b70*/  STL.64 [R1+0x1a60], R10 ;  /* 0x001a600a01007387 */ /* 0x0041e20000100a00 */
[----:B---3--:R-:W-:Y:S03]  /*35b80*/  STL.64 [R1+0x1a58], R8 ;  /* 0x001a580801007387 */ /* 0x008fe60000100a00 */
[----:B0-----:R-:W2:Y:S01]  /*35b90*/  LDL.LU.64 R10, [R1+0x78] ;  /* 0x00007800010a7983 */ /* 0x001ea20000300a00 */
[----:B------:R0:W-:Y:S03]  /*35ba0*/  STL.64 [R1+0x19f0], R14 ;  /* 0x0019f00e01007387 */ /* 0x0001e60000100a00 */
[----:B0-----:R-:W3:Y:S04]  /*35bb0*/  LDL.LU.64 R14, [R1+0x38] ;  /* 0x00003800010e7983 */ /* 0x001ee80000300a00 */
[----:B---3--:R0:W-:Y:S04]  /*35bc0*/  STL.64 [R1+0x1a20], R14 ;  /* 0x001a200e01007387 */ /* 0x0081e80000100a00 */
[----:B0-----:R-:W3:Y:S01]  /*35bd0*/  LDL.LU.64 R14, [R1+0x48] ;  /* 0x00004800010e7983 */ /* 0x001ee20000300a00 */
[----:B----4-:R-:W-:Y:S03]  /*35be0*/  HMMA.16816.F32.BF16 R16, R20, R26, R16 ;  /* 0x0000001a1410723c */ /* 0x010fe60000041810 */
[----:B---3--:R0:W-:Y:S04]  /*35bf0*/  STL.64 [R1+0x1a30], R14 ;  /* 0x001a300e01007387 */ /* 0x0081e80000100a00 */
[----:B0-----:R-:W3:Y:S04]  /*35c00*/  LDL.LU.64 R14, [R1+0x58] ;  /* 0x00005800010e7983 */ /* 0x001ee80000300a00 */
[----:B---3--:R0:W-:Y:S04]  /*35c10*/  STL.64 [R1+0x1a48], R14 ;  /* 0x001a480e01007387 */ /* 0x0081e80000100a00 */
[----:B0-----:R-:W3:Y:S08]  /*35c20*/  LDL.LU.64 R14, [R1+0x68] ;  /* 0x00006800010e7983 */ /* 0x001ef00000300a00 */
[----:B------:R0:W-:Y:S02]  /*35c30*/  STL.64 [R1+0x9b0], R16 ;  /* 0x0009b01001007387 */ /* 0x0001e40000100a00 */
[----:B------:R1:W-:Y:S02]  /*35c40*/  STL.64 [R1+0x9b8], R18 ;  /* 0x0009b81201007387 */ /* 0x0003e40000100a00 */
[----:B0-----:R-:W-:Y:S01]  /*35c50*/  IMAD.MOV.U32 R17, RZ, RZ, R26 ;  /* 0x000000ffff117224 */ /* 0x001fe200078e001a */
[----:B-1----:R-:W4:Y:S01]  /*35c60*/  LDL.LU.64 R18, [R1+0x1a70] ;  /* 0x001a700001127983 */ /* 0x002f220000300a00 */
[----:B------:R-:W-:-:S02]  /*35c70*/  IMAD.MOV.U32 R16, RZ, RZ, R27 ;  /* 0x000000ffff107224 */ /* 0x000fc400078e001b */
[----:B------:R-:W3:Y:S01]  /*35c80*/  LDL.LU.64 R26, [R1+0x28] ;  /* 0x00002800011a7983 */ /* 0x000ee20000300a00 */
[----:B--2---:R-:W-:Y:S01]  /*35c90*/  HMMA.16816.F32.BF16 R4, R20, R10, R4 ;  /* 0x0000000a1404723c */ /* 0x004fe20000041804 */
[----:B---3--:R0:W-:Y:S01]  /*35ca0*/  STL.64 [R1+0x1a28], R26 ;  /* 0x001a281a01007387 */ /* 0x0081e20000100a00 */
[----:B------:R-:W2:Y:S02]  /*35cb0*/  LDL.LU R24, [R1+0x970] ;  /* 0x0009700001187983 */ /* 0x000ea40000300800 */
[----:B------:R-:W2:Y:S01]  /*35cc0*/  LDL.LU R25, [R1+0x974] ;  /* 0x0009740001197983 */ /* 0x000ea20000300800 */
[----:B0-----:R-:W3:Y:S01]  /*35cd0*/  LDL.LU R26, [R1+0x978] ;  /* 0x00097800011a7983 */ /* 0x001ee20000300800 */
[----:B------:R-:W3:Y:S03]  /*35ce0*/  LDL.LU R27, [R1+0x97c] ;  /* 0x00097c00011b7983 */ /* 0x000ee60000300800 */
[----:B---3--:R-:W-:Y:S01]  /*35cf0*/  STL.64 [R1+0x1a40], R26 ;  /* 0x001a401a01007387 */ /* 0x008fe20000100a00 */
[----:B--2---:R0:W-:Y:S03]  /*35d00*/  STL.64 [R1+0x1a38], R24 ;  /* 0x001a381801007387 */ /* 0x0041e60000100a00 */
[----:B0-----:R-:W2:Y:S01]  /*35d10*/  LDL.LU R24, [R1+0x980] ;  /* 0x0009800001187983 */ /* 0x001ea20000300800 */
[----:B------:R-:W2:Y:S02]  /*35d20*/  LDL.LU R25, [R1+0x984] ;  /* 0x0009840001197983 */ /* 0x000ea40000300800 */
[----:B------:R-:W2:Y:S02]  /*35d30*/  LDL.LU R26, [R1+0x988] ;  /* 0x00098800011a7983 */ /* 0x000ea40000300800 */
[----:B------:R-:W2:Y:S01]  /*35d40*/  LDL.LU R27, [R1+0x98c] ;  /* 0x00098c00011b7983 */ /* 0x000ea20000300800 */
[----:B------:R-:W-:Y:S01]  /*35d50*/  STL [R1+0x1944], R16 ;  /* 0x0019441001007387 */ /* 0x000fe20000100800 */
[----:B------:R-:W-:Y:S03]  /*35d60*/  STL [R1+0x1940], R17 ;  /* 0x0019401101007387 */ /* 0x000fe60000100800 */
[----:B------:R0:W-:Y:S02]  /*35d70*/  STL.64 [R1+0x9a0], R4 ;  /* 0x0009a00401007387 */ /* 0x0001e40000100a00 */
[----:B------:R1:W-:Y:S02]  /*35d80*/  STL.64 [R1+0x9a8], R6 ;  /* 0x0009a80601007387 */ /* 0x0003e40000100a00 */
[----:B0-----:R-:W-:Y:S01]  /*35d90*/  IMAD.MOV.U32 R5, RZ, RZ, R10 ;  /* 0x000000ffff057224 */ /* 0x001fe200078e000a */
[----:B-1----:R-:W3:Y:S01]  /*35da0*/  LDL.LU.64 R6, [R1+0x1a68] ;  /* 0x001a680001067983 */ /* 0x002ee20000300a00 */
[----:B------:R-:W-:-:S02]  /*35db0*/  IMAD.MOV.U32 R4, RZ, RZ, R11 ;  /* 0x000000ffff047224 */ /* 0x000fc400078e000b */
[----:B------:R-:W2:Y:S02]  /*35dc0*/  LDL.LU.64 R10, [R1+0x1a60] ;  /* 0x001a6000010a7983 */ /* 0x000ea40000300a00 */
[----:B------:R-:W2:Y:S01]  /*35dd0*/  LDL.LU.64 R8, [R1+0x1a58] ;  /* 0x001a580001087983 */ /* 0x000ea20000300a00 */
[----:B------:R0:W-:Y:S01]  /*35de0*/  STL [R1+0x194c], R4 ;  /* 0x00194c0401007387 */ /* 0x0001e20000100800 */
[----:B------:R1:W-:Y:S01]  /*35df0*/  STL [R1+0x1948], R5 ;  /* 0x0019480501007387 */ /* 0x0003e20000100800 */
[C---:B--2---:R-:W-:Y:S02]  /*35e00*/  HMMA.16816.F32.BF16 R8, R20.reuse, R14, R8 ;  /* 0x0000000e1408723c */ /* 0x044fe40000041808 */
[----:B---3--:R2:W-:Y:S01]  /*35e10*/  STL.64 [R1+0x1a18], R6 ;  /* 0x001a180601007387 */ /* 0x0085e20000100a00 */
[----:B0-----:R-:W3:Y:S02]  /*35e20*/  LDL.LU R4, [R1+0x950] ;  /* 0x0009500001047983 */ /* 0x001ee40000300800 */
[----:B-1----:R-:W3:Y:S01]  /*35e30*/  LDL.LU R5, [R1+0x954] ;  /* 0x0009540001057983 */ /* 0x002ee20000300800 */
[----:B--2---:R-:W3:Y:S01]  /*35e40*/  LDL.LU R6, [R1+0x958] ;  /* 0x0009580001067983 */ /* 0x004ee20000300800 */
[----:B------:R-:W3:Y:S11]  /*35e50*/  LDL.LU R7, [R1+0x95c] ;  /* 0x00095c0001077983 */ /* 0x000ef60000300800 */
[----:B------:R-:W-:Y:S05]  /*35e60*/  @!UPT UIADD3 URZ, URZ, URZ, URZ ;  /* 0x0000003f3f3ff290 */ /* 0x000fea000fffe03f */
[----:B------:R0:W-:Y:S01]  /*35e70*/  STL.64 [R1+0x990], R8 ;  /* 0x0009900801007387 */ /* 0x0001e20000100a00 */
[----:B------:R1:W-:Y:S02]  /*35e80*/  STL.64 [R1+0x998], R10 ;  /* 0x0009980a01007387 */ /* 0x0003e40000100a00 */
[----:B0-----:R-:W-:Y:S01]  /*35e90*/  IMAD.MOV.U32 R9, RZ, RZ, R14 ;  /* 0x000000ffff097224 */ /* 0x001fe200078e000e */
[----:B-1----:R-:W2:Y:S01]  /*35ea0*/  LDL.LU.64 R10, [R1+0x1a50] ;  /* 0x001a5000010a7983 */ /* 0x002ea20000300a00 */
[----:B------:R-:W-:Y:S02]  /*35eb0*/  IMAD.MOV.U32 R8, RZ, RZ, R15 ;  /* 0x000000ffff087224 */ /* 0x000fe400078e000f */
[----:B------:R-:W2:Y:S01]  /*35ec0*/  LDL.LU.64 R14, [R1+0x1a48] ;  /* 0x001a4800010e7983 */ /* 0x000ea20000300a00 */
[----:B------:R-:W-:Y:S01]  /*35ed0*/  STL [R1+0x1950], R9 ;  /* 0x0019500901007387 */ /* 0x000fe20000100800 */
[----:B--2---:R-:W-:Y:S03]  /*35ee0*/  HMMA.16816.F32.BF16 R24, R20, R14, R24 ;  /* 0x0000000e1418723c */ /* 0x004fe60000041818 */
[----:B------:R-:W-:Y:S01]  /*35ef0*/  STL.64 [R1+0x1a10], R10 ;  /* 0x001a100a01007387 */ /* 0x000fe20000100a00 */
[----:B------:R0:W-:Y:S02]  /*35f00*/  STL [R1+0x1a08], R8 ;  /* 0x001a080801007387 */ /* 0x0001e40000100800 */
[----:B------:R-:W-:-:S02]  /*35f10*/  IMAD.MOV.U32 R29, RZ, RZ, R14 ;  /* 0x000000ffff1d7224 */ /* 0x000fc400078e000e */
[----:B------:R-:W-:Y:S01]  /*35f20*/  IMAD.MOV.U32 R2, RZ, RZ, R15 ;  /* 0x000000ffff027224 */ /* 0x000fe200078e000f */
[----:B0-----:R-:W2:Y:S01]  /*35f30*/  LDL.LU R8, [R1+0x960] ;  /* 0x0009600001087983 */ /* 0x001ea20000300800 */
[----:B------:R-:W2:Y:S02]  /*35f40*/  LDL.LU R9, [R1+0x964] ;  /* 0x0009640001097983 */ /* 0x000ea40000300800 */
[----:B------:R-:W2:Y:S02]  /*35f50*/  LDL.LU R10, [R1+0x968] ;  /* 0x00096800010a7983 */ /* 0x000ea40000300800 */
[----:B------:R-:W2:Y:S09]  /*35f60*/  LDL.LU R11, [R1+0x96c] ;  /* 0x00096c00010b7983 */ /* 0x000eb20000300800 */
        /* <DEDUP_REMOVED lines=11> */
[----:B0-----:R-:W3:Y:S01]  /*36020*/  LDL.LU.64 R26, [R1+0x1a28] ;  /* 0x001a2800011a7983 */ /* 0x001ee20000300a00 */
[----:B------:R-:W2:Y:S02]  /*36030*/  LDL.LU.64 R14, [R1+0x1a20] ;  /* 0x001a2000010e7983 */ /* 0x000ea40000300a00 */
[C---:B--2---:R-:W-:Y:S01]  /*36040*/  HMMA.16816.F32.BF16 R8, R20.reuse, R14, R8 ;  /* 0x0000000e1408723c */ /* 0x044fe20000041808 */
[----:B------:R-:W-:Y:S02]  /*36050*/  IMAD.MOV.U32 R17, RZ, RZ, R14 ;  /* 0x000000ffff117224 */ /* 0x000fe400078e000e */
[----:B------:R-:W-:Y:S11]  /*36060*/  IMAD.MOV.U32 R0, RZ, RZ, R15 ;  /* 0x000000ffff007224 */ /* 0x000ff600078e000f */
[----:B------:R-:W-:Y:S09]  /*36070*/  @!UPT UIADD3 URZ, URZ, URZ, URZ ;  /* 0x0000003f3f3ff290 */ /* 0x000ff2000fffe03f */
[----:B------:R0:W-:Y:S01]  /*36080*/  STL.64 [R1+0x960], R8 ;  /* 0x0009600801007387 */ /* 0x0001e20000100a00 */
[----:B------:R1:W-:Y:S02]  /*36090*/  STL.64 [R1+0x968], R10 ;  /* 0x0009680a01007387 */ /* 0x0003e40000100a00 */
[----:B------:R-:W2:Y:S02]  /*360a0*/  LDL.LU R12, [R1+0x930] ;  /* 0x00093000010c7983 */ /* 0x000ea40000300800 */
[----:B------:R-:W2:Y:S01]  /*360b0*/  LDL.LU R13, [R1+0x934] ;  /* 0x00093400010d7983 */ /* 0x000ea20000300800 */
[----:B------:R-:W2:Y:S01]  /*360c0*/  LDL.LU R14, [R1+0x938] ;  /* 0x00093800010e7983 */ /* 0x000ea20000300800 */
[----:B------:R-:W2:Y:S01]  /*360d0*/  LDL.LU R15, [R1+0x93c] ;  /* 0x00093c00010f7983 */ /* 0x000ea20000300800 */
[C---:B---3--:R-:W-:Y:S02]  /*360e0*/  HMMA.16816.F32.BF16 R4, R20.reuse, R26, R4 ;  /* 0x0000001a1404723c */ /* 0x048fe40000041804 */
[----:B0-----:R-:W3:Y:S01]  /*360f0*/  LDL.LU R8, [R1+0x940] ;  /* 0x0009400001087983 */ /* 0x001ee20000300800 */
[----:B------:R-:W3:Y:S02]  /*36100*/  LDL.LU R9, [R1+0x944] ;  /* 0x0009440001097983 */ /* 0x000ee40000300800 */
[----:B-1----:R-:W3:Y:S02]  /*36110*/  LDL.LU R10, [R1+0x948] ;  /* 0x00094800010a7983 */ /* 0x002ee40000300800 */
[----:B------:R-:W3:Y:S02]  /*36120*/  LDL.LU R11, [R1+0x94c] ;  /* 0x00094c00010b7983 */ /* 0x000ee40000300800 */
[----:B------:R-:W-:Y:S01]  /*36130*/  IMAD.MOV.U32 R16, RZ, RZ, R27 ;  /* 0x000000ffff107224 */ /* 0x000fe200078e001b */
[----:B--2---:R0:W-:Y:S01]  /*36140*/  STL.64 [R1+0x1a00], R14 ;  /* 0x001a000e01007387 */ /* 0x0041e20000100a00 */
[----:B------:R-:W-:Y:S03]  /*36150*/  STL.64 [R1+0x19f8], R12 ;  /* 0x0019f80c01007387 */ /* 0x000fe60000100a00 */
[----:B0-----:R-:W3:Y:S09]  /*36160*/  LDL.LU.64 R14, [R1+0x18] ;  /* 0x00001800010e7983 */ /* 0x001ef20000300a00 */
[----:B------:R-:W-:Y:S02]  /*36170*/  STL.64 [R1+0x950], R4 ;  /* 0x0009500401007387 */ /* 0x000fe40000100a00 */
[----:B------:R0:W-:Y:S02]  /*36180*/  STL.64 [R1+0x958], R6 ;  /* 0x0009580601007387 */ /* 0x0001e40000100a00 */
[----:B0-----:R-:W2:Y:S01]  /*36190*/  LDL.LU.64 R6, [R1+0x1a18] ;  /* 0x001a180001067983 */ /* 0x001ea20000300a00 */
[----:B----4-:R0:W-:Y:S02]  /*361a0*/  STL.64 [R1+0x19e8], R18 ;  /* 0x0019e81201007387 */ /* 0x0101e40000100a00 */
[----:B------:R-:W-:Y:S02]  /*361b0*/  STL.64 [R1+0x19e0], R16 ;  /* 0x0019e01001007387 */ /* 0x000fe40000100a00 */
[----:B------:R-:W-:Y:S01]  /*361c0*/  IMAD.MOV.U32 R5, RZ, RZ, R26 ;  /* 0x000000ffff057224 */ /* 0x000fe200078e001a */
[----:B0-----:R-:W4:Y:S01]  /*361d0*/  LDL.LU.64 R18, [R1+0x8] ;  /* 0x0000080001127983 */ /* 0x001f220000300a00 */
        /* <DEDUP_REMOVED lines=10> */
[C---:B---3--:R-:W-:Y:S01]  /*36280*/  HMMA.16816.F32.BF16 R8, R20.reuse, R14, R8 ;  /* 0x0000000e1408723c */ /* 0x048fe20000041808 */
[----:B--2---:R-:W-:Y:S01]  /*36290*/  STL.64 [R1+0x19b0], R26 ;  /* 0x0019b01a01007387 */ /* 0x004fe20000100a00 */
[----:B------:R0:W-:Y:S03]  /*362a0*/  STL.64 [R1+0x19a8], R24 ;  /* 0x0019a81801007387 */ /* 0x0001e60000100a00 */
[----:B0-----:R-:W2:Y:S01]  /*362b0*/  LDL.LU R24, [R1+0x910] ;  /* 0x0009100001187983 */ /* 0x001ea20000300800 */
[----:B------:R-:W2:Y:S02]  /*362c0*/  LDL.LU R25, [R1+0x914] ;  /* 0x0009140001197983 */ /* 0x000ea40000300800 */
[----:B------:R-:W3:Y:S02]  /*362d0*/  LDL.LU R26, [R1+0x918] ;  /* 0x00091800011a7983 */ /* 0x000ee40000300800 */
[----:B------:R-:W3:Y:S02]  /*362e0*/  LDL.LU R27, [R1+0x91c] ;  /* 0x00091c00011b7983 */ /* 0x000ee40000300800 */
[----:B------:R-:W-:Y:S01]  /*362f0*/  IMAD.MOV.U32 R4, RZ, RZ, R15 ;  /* 0x000000ffff047224 */ /* 0x000fe200078e000f */
[----:B---3--:R-:W-:Y:S01]  /*36300*/  STL.64 [R1+0x19d8], R26 ;  /* 0x0019d81a01007387 */ /* 0x008fe20000100a00 */
[----:B--2---:R0:W-:Y:S03]  /*36310*/  STL.64 [R1+0x19d0], R24 ;  /* 0x0019d01801007387 */ /* 0x0041e60000100a00 */
[----:B0-----:R-:W2:Y:S01]  /*36320*/  LDL.LU R24, [R1+0x920] ;  /* 0x0009200001187983 */ /* 0x001ea20000300800 */
[----:B------:R-:W2:Y:S02]  /*36330*/  LDL.LU R25, [R1+0x924] ;  /* 0x0009240001197983 */ /* 0x000ea40000300800 */
[----:B------:R-:W2:Y:S02]  /*36340*/  LDL.LU R26, [R1+0x928] ;  /* 0x00092800011a7983 */ /* 0x000ea40000300800 */
[----:B------:R-:W2:Y:S01]  /*36350*/  LDL.LU R27, [R1+0x92c] ;  /* 0x00092c00011b7983 */ /* 0x000ea20000300800 */
[----:B------:R0:W-:Y:S01]  /*36360*/  STL.64 [R1+0x940], R8 ;  /* 0x0009400801007387 */ /* 0x0001e20000100a00 */
[----:B------:R1:W-:Y:S02]  /*36370*/  STL.64 [R1+0x948], R10 ;  /* 0x0009480a01007387 */ /* 0x0003e40000100a00 */
[----:B0-----:R-:W-:Y:S01]  /*36380*/  IMAD.MOV.U32 R9, RZ, RZ, R14 ;  /* 0x000000ffff097224 */ /* 0x001fe200078e000e */
[----:B-1----:R-:W3:Y:S01]  /*36390*/  LDL.LU.64 R10, [R1+0x1a10] ;  /* 0x001a1000010a7983 */ /* 0x002ee20000300a00 */
[----:B------:R-:W2:Y:S02]  /*363a0*/  LDL.LU R8, [R1+0x1a08] ;  /* 0x001a080001087983 */ /* 0x000ea40000300800 */
        /* <DEDUP_REMOVED lines=20> */
[----:B---3--:R-:W-:Y:S02]  /*364f0*/  STL.64 [R1+0x1958], R16 ;  /* 0x0019581001007387 */ /* 0x008fe40000100a00 */
[----:B----4-:R-:W-:-:S02]  /*36500*/  IMAD.MOV.U32 R18, RZ, RZ, R14 ;  /* 0x000000ffff127224 */ /* 0x010fc400078e000e */
        /* <DEDUP_REMOVED lines=12> */
[----:B------:R-:W4:Y:S01]  /*365d0*/  LDL.LU R11, [R1+0x19b8] ;  /* 0x0019b800010b7983 */ /* 0x000f220000300800 */
[C---:B--2---:R-:W-:Y:S11]  /*365e0*/  HMMA.16816.F32.BF16 R24, R20.reuse, R14, R24 ;  /* 0x0000000e1418723c */ /* 0x044ff60000041818 */
[----:B------:R-:W-:Y:S11]  /*365f0*/  @!UPT UIADD3 URZ, URZ, URZ, URZ ;  /* 0x0000003f3f3ff290 */ /* 0x000ff6000fffe03f */
[----:B------:R-:W-:Y:S01]  /*36600*/  @!UPT UIADD3 URZ, URZ, URZ, URZ ;  /* 0x0000003f3f3ff290 */ /* 0x000fe2000fffe03f */
[----:B------:R-:W-:Y:S01]  /*36610*/  STL.64 [R1+0x910], R24 ;  /* 0x0009101801007387 */ /* 0x000fe20000100a00 */
[----:B------:R0:W-:Y:S03]  /*36620*/  STL.64 [R1+0x918], R26 ;  /* 0x0009181a01007387 */ /* 0x0001e60000100a00 */
[----:B0-----:R-:W4:Y:S01]  /*36630*/  LDL.LU.64 R26, [R1+0x19b0] ;  /* 0x0019b000011a7983 */ /* 0x001f220000300a00 */
[----:B------:R-:W4:Y:S02]  /*36640*/  LDL.LU.64 R24, [R1+0x19a8] ;  /* 0x0019a80001187983 */ /* 0x000f240000300a00 */
[----:B------:R-:W-:Y:S02]  /*36650*/  STL.64 [R1+0x1878], R14 ;  /* 0x0018780e01007387 */ /* 0x000fe40000100a00 */
[----:B------:R0:W-:Y:S02]  /*36660*/  STL.64 [R1+0x1968], R12 ;  /* 0x0019680c01007387 */ /* 0x0001e40000100a00 */
[----:B0-----:R-:W2:Y:S01]  /*36670*/  LDL.LU R12, [R1+0x210] ;  /* 0x00021000010c7983 */ /* 0x001ea20000300800 */
[----:B------:R-:W2:Y:S02]  /*36680*/  LDL.LU R13, [R1+0x214] ;  /* 0x00021400010d7983 */ /* 0x000ea40000300800 */
[----:B------:R-:W2:Y:S02]  /*36690*/  LDL.LU R14, [R1+0x218] ;  /* 0x00021800010e7983 */ /* 0x000ea40000300800 */
[----:B------:R-:W2:Y:S01]  /*366a0*/  LDL.LU R15, [R1+0x21c] ;  /* 0x00021c00010f7983 */ /* 0x000ea20000300800 */
[C---:B----4-:R-:W-:Y:S01]  /*366b0*/  HMMA.16816.F32.BF16 R24, R20.reuse, R10, R24 ;  /* 0x0000000a1418723c */ /* 0x050fe20000041818 */
[----:B--2---:R-:W-:Y:S01]  /*366c0*/  STL.64 [R1+0x1980], R14 ;  /* 0x0019800e01007387 */ /* 0x004fe20000100a00 */
[----:B------:R0:W-:Y:S03]  /*366d0*/  STL.64 [R1+0x1978], R12 ;  /* 0x0019780c01007387 */ /* 0x0001e60000100a00 */
[----:B0-----:R-:W2:Y:S01]  /*366e0*/  LDL.LU R12, [R1+0x220] ;  /* 0x00022000010c7983 */ /* 0x001ea20000300800 */
[----:B------:R-:W2:Y:S02]  /*366f0*/  LDL.LU R13, [R1+0x224] ;  /* 0x00022400010d7983 */ /* 0x000ea40000300800 */
[----:B------:R-:W2:Y:S02]  /*36700*/  LDL.LU R14, [R1+0x228] ;  /* 0x00022800010e7983 */ /* 0x000ea40000300800 */
[----:B------:R-:W2:Y:S11]  /*36710*/  LDL.LU R15, [R1+0x22c] ;  /* 0x00022c00010f7983 */ /* 0x000eb60000300800 */
[----:B------:R-:W-:Y:S02]  /*36720*/  @!UPT UIADD3 URZ, URZ, URZ, URZ ;  /* 0x0000003f3f3ff290 */ /* 0x000fe4000fffe03f */
[----:B------:R-:W-:Y:S01]  /*36730*/  STL.64 [R1+0x900], R24 ;  /* 0x0009001801007387 */ /* 0x000fe20000100a00 */
[----:B------:R0:W-:Y:S03]  /*36740*/  STL.64 [R1+0x908], R26 ;  /* 0x0009081a01007387 */ /* 0x0001e60000100a00 */
[----:B0-----:R-:W3:Y:S01]  /*36750*/  LDL.LU.64 R26, [R1+0x19a0] ;  /* 0x0019a000011a7983 */ /* 0x001ee20000300a00 */
[----:B------:R-:W3:Y:S02]  /*36760*/  LDL.LU.64 R24, [R1+0x1998] ;  /* 0x0019980001187983 */ /* 0x000ee40000300a00 */
[----:B------:R-:W-:Y:S01]  /*36770*/  STL.64 [R1+0x1868], R10 ;  /* 0x0018680a01007387 */ /* 0x000fe20000100a00 */
[----:B---3--:R-:W-:Y:S01]  /*36780*/  HMMA.16816.F32.BF16 R20, R20, R6, R24 ;  /* 0x000000061414723c */ /* 0x008fe20000041818 */
[----:B------:R-:W2:Y:S01]  /*36790*/  LDL.LU.64 R26, [R1+0x1990] ;  /* 0x00199000011a7983 */ /* 0x000ea20000300a00 */
[----:B------:R-:W2:Y:S11]  /*367a0*/  LDL.LU.64 R24, [R1+0x1988] ;  /* 0x0019880001187983 */ /* 0x000eb60000300a00 */
[----:B------:R-:W-:Y:S10]  /*367b0*/  @!UPT UIADD3 URZ, URZ, URZ, URZ ;  /* 0x0000003f3f3ff290 */ /* 0x000ff4000fffe03f */
[----:B------:R0:W-:Y:S01]  /*367c0*/  STL.64 [R1+0x500], R20 ;  /* 0x0005001401007387 */ /* 0x0001e20000100a00 */
[----:B------:R1:W-:Y:S03]  /*367d0*/  STL.64 [R1+0x508], R22 ;  /* 0x0005081601007387 */ /* 0x0003e60000100a00 */
[----:B0-----:R-:W3:Y:S01]  /*367e0*/  LDL.LU R20, [R1+0x200] ;  /* 0x0002000001147983 */ /* 0x001ee20000300800 */
[----:B------:R-:W3:Y:S02]  /*367f0*/  LDL.LU R21, [R1+0x204] ;  /* 0x0002040001157983 */ /* 0x000ee40000300800 */
[----:B-1----:R-:W3:Y:S02]  /*36800*/  LDL.LU R22, [R1+0x208] ;  /* 0x0002080001167983 */ /* 0x002ee40000300800 */
[----:B------:R-:W3:Y:S01]  /*36810*/  LDL.LU R23, [R1+0x20c] ;  /* 0x00020c0001177983 */ /* 0x000ee20000300800 */
[----:B------:R-:W-:Y:S01]  /*36820*/  STL.64 [R1+0x1850], R6 ;  /* 0x0018500601007387 */ /* 0x000fe20000100a00 */
[C---:B--2---:R-:W-:Y:S03]  /*36830*/  HMMA.16816.F32.BF16 R16, R24.reuse, R18, R12 ;  /* 0x000000121810723c */ /* 0x044fe6000004180c */
[----:B------:R-:W2:Y:S01]  /*36840*/  LDL.LU.64 R14, [R1+0x1980] ;  /* 0x00198000010e7983 */ /* 0x000ea20000300a00 */
[----:B------:R-:W2:Y:S11]  /*36850*/  LDL.LU.64 R12, [R1+0x1978] ;  /* 0x00197800010c7983 */ /* 0x000eb60000300a00 */
[----:B------:R-:W-:Y:S08]  /*36860*/  @!UPT UIADD3 URZ, URZ, URZ, URZ ;  /* 0x0000003f3f3ff290 */ /* 0x000ff0000fffe03f */
[----:B------:R-:W-:Y:S01]  /*36870*/  STL.64 [R1+0x220], R16 ;  /* 0x0002201001007387 */ /* 0x000fe20000100a00 */
[----:B------:R0:W-:Y:S03]  /*36880*/  STL.64 [R1+0x228], R18 ;  /* 0x0002281201007387 */ /* 0x0001e60000100a00 */
[----:B0-----:R-:W2:Y:S02]  /*36890*/  LDL.LU.64 R18, [R1+0x1970] ;  /* 0x0019700001127983 */ /* 0x001ea40000300a00 */
[C---:B--2---:R-:W-:Y:S02]  /*368a0*/  HMMA.16816.F32.BF16 R16, R24.reuse, R18, R12 ;  /* 0x000000121810723c */ /* 0x044fe4000004180c */
[----:B------:R-:W2:Y:S11]  /*368b0*/  LDL.LU.64 R12, [R1+0x1968] ;  /* 0x00196800010c7983 */ /* 0x000eb60000300a00 */
[----:B------:R-:W-:Y:S10]  /*368c0*/  @!UPT UIADD3 URZ, URZ, URZ, URZ ;  /* 0x0000003f3f3ff290 */ /* 0x000ff4000fffe03f */
[----:B------:R-:W-:Y:S01]  /*368d0*/  STL.64 [R1+0x210], R16 ;  /* 0x0002101001007387 */ /* 0x000fe20000100a00 */
[----:B------:R0:W-:Y:S03]  /*368e0*/  STL.64 [R1+0x218], R18 ;  /* 0x0002181201007387 */ /* 0x0001e60000100a00 */
[----:B0-----:R-:W3:Y:S02]  /*368f0*/  LDL.LU.64 R18, [R1+0x1960] ;  /* 0x0019600001127983 */ /* 0x001ee40000300a00 */
[----:B---3--:R-:W-:Y:S11]  /*36900*/  HMMA.16816.F32.BF16 R16, R24, R18, R20 ;  /* 0x000000121810723c */ /* 0x008ff60000041814 */
[----:B------:R-:W-:Y:S11]  /*36910*/  @!UPT UIADD3 URZ, URZ, URZ, URZ ;  /* 0x0000003f3f3ff290 */ /* 0x000ff6000fffe03f */
[----:B------:R-:W-:Y:S01]  /*36920*/  @!UPT UIADD3 URZ, URZ, URZ, URZ ;  /* 0x0000003f3f3ff290 */ /* 0x000fe2000fffe03f */
[----:B------:R0:W-:Y:S01]  /*36930*/  STL.64 [R1+0x200], R16 ;  /* 0x0002001001007387 */ /* 0x0001e20000100a00 */
[----:B------:R2:W-:Y:S02]  /*36940*/  STL.64 [R1+0x208], R18 ;  /* 0x0002081201007387 */ /* 0x0005e40000100a00 */
[----:B------:R-:W-:Y:S02]  /*36950*/  IMAD.MOV.U32 R21, RZ, RZ, R17 ;  /* 0x000000ffff157224 */ /* 0x000fe400078e0011 */
[----:B------:R-:W-:Y:S02]  /*36960*/  IMAD.MOV.U32 R20, RZ, RZ, R16 ;  /* 0x000000ffff147224 */ /* 0x000fe400078e0010 */
[----:B0-----:R-:W3:Y:S01]  /*36970*/  LDL.LU.64 R16, [R1+0x1958] ;  /* 0x0019580001107983 */ /* 0x001ee20000300a00 */
[----:B--2---:R-:W-:Y:S02]  /*36980*/  IMAD.MOV.U32 R18, RZ, RZ, R13 ;  /* 0x000000ffff127224 */ /* 0x004fe400078e000d */
[----:B------:R-:W-:-:S05]  /*36990*/  IMAD.MOV.U32 R19, RZ, RZ, R12 ;  /* 0x000000ffff137224 */ /* 0x000fca00078e000c */
[----:B------:R0:W-:Y:S01]  /*369a0*/  STL.64 [R1+0x1880], R18 ;  /* 0x0018801201007387 */ /* 0x0001e20000100a00 */
[----:B------:R-:W2:Y:S02]  /*369b0*/  LDL.LU R12, [R1+0x170] ;  /* 0x00017000010c7983 */ /* 0x000ea40000300800 */
[----:B------:R-:W2:Y:S02]  /*369c0*/  LDL.LU R13, [R1+0x174] ;  /* 0x00017400010d7983 */ /* 0x000ea40000300800 */
[----:B------:R-:W4:Y:S01]  /*369d0*/  LDL.LU R14, [R1+0x178] ;  /* 0x00017800010e7983 */ /* 0x000f220000300800 */
[----:B------:R-:W4:Y:S01]  /*369e0*/  LDL.LU R15, [R1+0x17c] ;  /* 0x00017c00010f7983 */ /* 0x000f220000300800 */
[----:B0-----:R-:W-:Y:S02]  /*369f0*/  IMAD.MOV.U32 R18, RZ, RZ, R9 ;  /* 0x000000ffff127224 */ /* 0x001fe400078e0009 */
[----:B------:R-:W-:Y:S01]  /*36a00*/  IMAD.MOV.U32 R19, RZ, RZ, R4 ;  /* 0x000000ffff137224 */ /* 0x000fe200078e0004 */
[----:B----4-:R-:W-:Y:S01]  /*36a10*/  STL.64 [R1+0x1890], R14 ;  /* 0x0018900e01007387 */ /* 0x010fe20000100a00 */
[----:B--2---:R0:W-:Y:S02]  /*36a20*/  STL.64 [R1+0x1888], R12 ;  /* 0x0018880c01007387 */ /* 0x0041e40000100a00 */
        /* <DEDUP_REMOVED lines=10> */
[----:B------:R-:W-:Y:S02]  /*36ad0*/  STL.64 [R1+0x18a0], R12 ;  /* 0x0018a00c01007387 */ /* 0x000fe40000100a00 */
[----:B------:R-:W2:Y:S02]  /*36ae0*/  LDL.LU R5, [R1+0x1948] ;  /* 0x0019480001057983 */ /* 0x000ea40000300800 */
[----:B------:R-:W3:Y:S01]  /*36af0*/  LDL.LU R16, [R1+0x1944] ;  /* 0x0019440001107983 */ /* 0x000ee20000300800 */
[----:B------:R0:W-:Y:S02]  /*36b00*/  STL.64 [R1+0x18b0], R18 ;  /* 0x0018b01201007387 */ /* 0x0001e40000100a00 */
[----:B0-----:R-:W-:Y:S02]  /*36b10*/  IMAD.MOV.U32 R18, RZ, RZ, R17 ;  /* 0x000000ffff127224 */ /* 0x001fe400078e0011 */
[----:B------:R-:W-:Y:S01]  /*36b20*/  IMAD.MOV.U32 R19, RZ, RZ, R0 ;  /* 0x000000ffff137224 */ /* 0x000fe200078e0000 */
[----:B------:R-:W2:Y:S01]  /*36b30*/  LDL.LU R17, [R1+0x1940] ;  /* 0x0019400001117983 */ /* 0x000ea20000300800 */
[----:B------:R-:W2:Y:S03]  /*36b40*/  LDL.LU R0, [R1+0x193c] ;  /* 0x00193c0001007983 */ /* 0x000ea60000300800 */
[----:B------:R0:W-:Y:S01]  /*36b50*/  STL.64 [R1+0x18c8], R18 ;  /* 0x0018c81201007387 */ /* 0x0001e20000100a00 */
[----:B------:R-:W2:Y:S02]  /*36b60*/  LDL.LU R12, [R1+0x190] ;  /* 0x00019000010c7983 */ /* 0x000ea40000300800 */
[----:B------:R-:W2:Y:S02]  /*36b70*/  LDL.LU R13, [R1+0x194] ;  /* 0x00019400010d7983 */ /* 0x000ea40000300800 */
[----:B------:R-:W2:Y:S01]  /*36b80*/  LDL.LU R14, [R1+0x198] ;  /* 0x00019800010e7983 */ /* 0x000ea20000300800 */
[----:B------:R-:W2:Y:S01]  /*36b90*/  LDL.LU R15, [R1+0x19c] ;  /* 0x00019c00010f7983 */ /* 0x000ea20000300800 */
[----:B0-----:R-:W-:-:S02]  /*36ba0*/  IMAD.MOV.U32 R18, RZ, RZ, R3 ;  /* 0x000000ffff127224 */ /* 0x001fc400078e0003 */
        /* <DEDUP_REMOVED lines=42> */
[----:B------:R-:W2:Y:S01]  /*36e50*/  LDL.LU R8, [R1+0x160] ;  /* 0x0001600001087983 */ /* 0x000ea20000300800 */
[----:B------:R-:W2:Y:S02]  /*36e60*/  LDL.LU R9, [R1+0x164] ;  /* 0x0001640001097983 */ /* 0x000ea40000300800 */
[----:B------:R-:W2:Y:S02]  /*36e70*/  LDL.LU R10, [R1+0x168] ;  /* 0x00016800010a7983 */ /* 0x000ea40000300800 */
[----:B------:R-:W2:Y:S01]  /*36e80*/  LDL.LU R11, [R1+0x16c] ;  /* 0x00016c00010b7983 */ /* 0x000ea20000300800 */
[----:B------:R0:W-:Y:S01]  /*36e90*/  STL [R1+0x17d4], R20 ;  /* 0x0017d41401007387 */ /* 0x0001e20000100800 */
[----:B------:R1:W-:Y:S03]  /*36ea0*/  STL [R1+0x17d0], R21 ;  /* 0x0017d01501007387 */ /* 0x0003e60000100800 */
[----:B0-----:R-:W2:Y:S01]  /*36eb0*/  LDL.LU R20, [R1+0x1f0] ;  /* 0x0001f00001147983 */ /* 0x001ea20000300800 */
[----:B-1----:R-:W2:Y:S02]  /*36ec0*/  LDL.LU R21, [R1+0x1f4] ;  /* 0x0001f40001157983 */ /* 0x002ea40000300800 */
[----:B------:R-:W2:Y:S02]  /*36ed0*/  LDL.LU R22, [R1+0x1f8] ;  /* 0x0001f80001167983 */ /* 0x000ea40000300800 */
[----:B------:R-:W2:Y:S02]  /*36ee0*/  LDL.LU R23, [R1+0x1fc] ;  /* 0x0001fc0001177983 */ /* 0x000ea40000300800 */
[----:B------:R-:W-:-:S02]  /*36ef0*/  IMAD.MOV.U32 R6, RZ, RZ, R17 ;  /* 0x000000ffff067224 */ /* 0x000fc400078e0011 */
[----:B---3--:R-:W-:Y:S02]  /*36f00*/  IMAD.MOV.U32 R7, RZ, RZ, R16 ;  /* 0x000000ffff077224 */ /* 0x008fe400078e0010 */
[----:B------:R-:W-:Y:S02]  /*36f10*/  IMAD.MOV.U32 R18, RZ, RZ, R5 ;  /* 0x000000ffff127224 */ /* 0x000fe400078e0005 */
[----:B----4-:R-:W-:-:S03]  /*36f20*/  IMAD.MOV.U32 R19, RZ, RZ, R4 ;  /* 0x000000ffff137224 */ /* 0x010fc600078e0004 */
[C---:B--2---:R-:W-:Y:S11]  /*36f30*/  HMMA.16816.F32.BF16 R4, R24.reuse, R6, R20 ;  /* 0x000000061804723c */ /* 0x044ff60000041814 */
[----:B------:R-:W-:Y:S11]  /*36f40*/  @!UPT UIADD3 URZ, URZ, URZ, URZ ;  /* 0x0000003f3f3ff290 */ /* 0x000ff6000fffe03f */
[----:B------:R-:W-:Y:S01]  /*36f50*/  @!UPT UIADD3 URZ, URZ, URZ, URZ ;  /* 0x0000003f3f3ff290 */ /* 0x000fe2000fffe03f */
[----:B------:R0:W-:Y:S01]  /*36f60*/  STL.64 [R1+0x1f0], R4 ;  /* 0x0001f00401007387 */ /* 0x0001e20000100a00 */
[----:B------:R1:W-:Y:S02]  /*36f70*/  STL.64 [R1+0x1f8], R6 ;  /* 0x0001f80601007387 */ /* 0x0003e40000100a00 */
[----:B------:R-:W-:Y:S02]  /*36f80*/  IMAD.MOV.U32 R22, RZ, RZ, R4 ;  /* 0x000000ffff167224 */ /* 0x000fe400078e0004 */
[----:B------:R-:W-:Y:S01]  /*36f90*/  IMAD.MOV.U32 R23, RZ, RZ, R5 ;  /* 0x000000ffff177224 */ /* 0x000fe200078e0005 */
[----:B0-----:R-:W2:Y:S01]  /*36fa0*/  LDL.LU R4, [R1+0x140] ;  /* 0x0001400001047983 */ /* 0x001ea20000300800 */
[----:B------:R-:W2:Y:S02]  /*36fb0*/  LDL.LU R5, [R1+0x144] ;  /* 0x0001440001057983 */ /* 0x000ea40000300800 */
[----:B-1----:R-:W3:Y:S02]  /*36fc0*/  LDL.LU R6, [R1+0x148] ;  /* 0x0001480001067983 */ /* 0x002ee40000300800 */
[----:B------:R-:W3:Y:S01]  /*36fd0*/  LDL.LU R7, [R1+0x14c] ;  /* 0x00014c0001077983 */ /* 0x000ee20000300800 */
[----:B------:R-:W-:Y:S01]  /*36fe0*/  HMMA.16816.F32.BF16 R16, R24, R18, R12 ;  /* 0x000000121810723c */ /* 0x000fe2000004180c */
[----:B---3--:R-:W-:Y:S01]  /*36ff0*/  STL.64 [R1+0x1860], R6 ;  /* 0x0018600601007387 */ /* 0x008fe20000100a00 */
[----:B--2---:R0:W-:Y:S03]  /*37000*/  STL.64 [R1+0x1858], R4 ;  /* 0x0018580401007387 */ /* 0x0041e60000100a00 */
[----:B0-----:R-:W2:Y:S01]  /*37010*/  LDL.LU R4, [R1+0x150] ;  /* 0x0001500001047983 */ /* 0x001ea20000300800 */
[----:B------:R-:W2:Y:S02]  /*37020*/  LDL.LU R5, [R1+0x154] ;  /* 0x0001540001057983 */ /* 0x000ea40000300800 */
[----:B------:R-:W2:Y:S02]  /*37030*/  LDL.LU R6, [R1+0x158] ;  /* 0x0001580001067983 */ /* 0x000ea40000300800 */
[----:B------:R-:W-:-:S02]  /*37040*/  IMAD.MOV.U32 R7, RZ, RZ, R2 ;  /* 0x000000ffff077224 */ /* 0x000fc400078e0002 */
[----:B------:R-:W3:Y:S01]  /*37050*/  LDL.LU R2, [R1+0x1928] ;  /* 0x0019280001027983 */ /* 0x000ee20000300800 */
[----:B------:R-:W-:Y:S02]  /*37060*/  STL [R1+0x17dc], R22 ;  /* 0x0017dc1601007387 */ /* 0x000fe40000100800 */
[----:B------:R-:W-:Y:S02]  /*37070*/  STL [R1+0x17d8], R23 ;  /* 0x0017d81701007387 */ /* 0x000fe40000100800 */
[----:B------:R-:W4:Y:S01]  /*37080*/  LDL.LU.64 R14, [R1+0x1920] ;  /* 0x00192000010e7983 */ /* 0x000f220000300a00 */
[----:B------:R-:W4:Y:S05]  /*37090*/  LDL.LU.64 R12, [R1+0x1918] ;  /* 0x00191800010c7983 */ /* 0x000f2a0000300a00 */
        /* <DEDUP_REMOVED lines=45> */
[----:B----4-:R-:W-:Y:S02]  /*37370*/  HMMA.16816.F32.BF16 R16, R24, R18, R12 ;  /* 0x000000121810723c */ /* 0x010fe4000004180c */
[----:B------:R-:W2:Y:S11]  /*37380*/  LDL.LU.64 R14, [R1+0x1878] ;  /* 0x00187800010e7983 */ /* 0x000eb60000300a00 */
[----:B------:R-:W-:Y:S10]  /*37390*/  @!UPT UIADD3 URZ, URZ, URZ, URZ ;  /* 0x0000003f3f3ff290 */ /* 0x000ff4000fffe03f */
[----:B------:R-:W-:Y:S01]  /*373a0*/  STL.64 [R1+0x170], R16 ;  /* 0x0001701001007387 */ /* 0x000fe20000100a00 */
[----:B------:R0:W-:Y:S03]  /*373b0*/  STL.64 [R1+0x178], R18 ;  /* 0x0001781201007387 */ /* 0x0001e60000100a00 */
[----:B0-----:R-:W4:Y:S01]  /*373c0*/  LDL.LU.64 R18, [R1+0x1870] ;  /* 0x0018700001127983 */ /* 0x001f220000300a00 */
[----:B------:R-:W3:Y:S02]  /*373d0*/  LDL.LU R12, [R1+0x1168] ;  /* 0x00116800010c7983 */ /* 0x000ee40000300800 */
[----:B------:R-:W-:Y:S02]  /*373e0*/  IMAD.MOV.U32 R23, RZ, RZ, R0 ;  /* 0x000000ffff177224 */ /* 0x000fe400078e0000 */
[----:B------:R-:W-:Y:S02]  /*373f0*/  IMAD.MOV.U32 R20, RZ, RZ, R29 ;  /* 0x000000ffff147224 */ /* 0x000fe400078e001d */
[----:B------:R-:W-:-:S02]  /*37400*/  IMAD.MOV.U32 R21, RZ, RZ, R28 ;  /* 0x000000ffff157224 */ /* 0x000fc400078e001c */
[----:B------:R-:W-:Y:S01]  /*37410*/  IMAD.MOV.U32 R22, RZ, RZ, R3 ;  /* 0x000000ffff167224 */ /* 0x000fe200078e0003 */
[C---:B--2---:R-:W-:Y:S08]  /*37420*/  HMMA.16816.F32.BF16 R4, R24.reuse, R14, R4 ;  /* 0x0000000e1804723c */ /* 0x044ff00000041804 */
[----:B----4-:R-:W-:Y:S11]  /*37430*/  HMMA.16816.F32.BF16 R8, R24, R18, R8 ;  /* 0x000000121808723c */ /* 0x010ff60000041808 */
[----:B------:R-:W-:Y:S05]  /*37440*/  @!UPT UIADD3 URZ, URZ, URZ, URZ ;  /* 0x0000003f3f3ff290 */ /* 0x000fea000fffe03f */
[----:B------:R-:W-:Y:S02]  /*37450*/  IMAD.MOV.U32 R15, RZ, RZ, R5 ;  /* 0x000000ffff0f7224 */ /* 0x000fe400078e0005 */
[----:B------:R-:W-:-:S05]  /*37460*/  IMAD.MOV.U32 R14, RZ, RZ, R4 ;  /* 0x000000ffff0e7224 */ /* 0x000fca00078e0004 */
[----:B------:R-:W-:Y:S01]  /*37470*/  STL.64 [R1+0x160], R8 ;  /* 0x0001600801007387 */ /* 0x000fe20000100a00 */
[----:B------:R0:W-:Y:S02]  /*37480*/  STL.64 [R1+0x168], R10 ;  /* 0x0001680a01007387 */ /* 0x0001e40000100a00 */
[----:B------:R-:W-:Y:S02]  /*37490*/  IMAD.MOV.U32 R18, RZ, RZ, R8 ;  /* 0x000000ffff127224 */ /* 0x000fe400078e0008 */
[----:B------:R-:W-:Y:S01]  /*374a0*/  IMAD.MOV.U32 R19, RZ, RZ, R9 ;  /* 0x000000ffff137224 */ /* 0x000fe200078e0009 */
[----:B0-----:R-:W2:Y:S01]  /*374b0*/  LDL.LU.64 R10, [R1+0x1868] ;  /* 0x00186800010a7983 */ /* 0x001ea20000300a00 */
[----:B------:R-:W4:Y:S02]  /*374c0*/  LDL.LU.64 R16, [R1+0x10c8] ;  /* 0x0010c80001107983 */ /* 0x000f240000300a00 */
[----:B------:R-:W2:Y:S02]  /*374d0*/  LDL.LU R8, [R1+0x1170] ;  /* 0x0011700001087983 */ /* 0x000ea40000300800 */
[----:B------:R-:W2:Y:S01]  /*374e0*/  LDL.LU R0, [R1+0x1194] ;  /* 0x0011940001007983 */ /* 0x000ea20000300800 */
[----:B------:R-:W2:Y:S01]  /*374f0*/  LDL.LU R29, [R1+0x118c] ;  /* 0x00118c00011d7983 */ /* 0x000ea20000300800 */
[----:B------:R-:W2:Y:S02]  /*37500*/  LDL.LU R28, [R1+0x1184] ;  /* 0x00118400011c7983 */ /* 0x000ea40000300800 */
[----:B------:R-:W2:Y:S02]  /*37510*/  LDL.LU R3, [R1+0x1364] ;  /* 0x0013640001037983 */ /* 0x000ea40000300800 */
[----:B------:R-:W-:Y:S01]  /*37520*/  STL [R1+0x17e4], R18 ;  /* 0x0017e41201007387 */ /* 0x000fe20000100800 */
[----:B------:R-:W-:Y:S01]  /*37530*/  STL [R1+0x17e0], R19 ;  /* 0x0017e01301007387 */ /* 0x000fe20000100800 */
[----:B------:R-:W-:Y:S02]  /*37540*/  STL.64 [R1+0x150], R4 ;  /* 0x0001500401007387 */ /* 0x000fe40000100a00 */
[----:B------:R0:W-:Y:S02]  /*37550*/  STL.64 [R1+0x158], R6 ;  /* 0x0001580601007387 */ /* 0x0001e40000100a00 */
[----:B0-----:R-:W2:Y:S01]  /*37560*/  LDL.LU.64 R6, [R1+0x1860] ;  /* 0x0018600001067983 */ /* 0x001ea20000300a00 */
[----:B------:R-:W2:Y:S02]  /*37570*/  LDL.LU.64 R4, [R1+0x1858] ;  /* 0x0018580001047983 */ /* 0x000ea40000300a00 */
[----:B------:R-:W-:Y:S02]  /*37580*/  STL [R1+0x17ec], R14 ;  /* 0x0017ec0e01007387 */ /* 0x000fe40000100800 */
[----:B------:R-:W-:Y:S01]  /*37590*/  STL [R1+0x17e8], R15 ;  /* 0x0017e80f01007387 */ /* 0x000fe20000100800 */
[----:B--2---:R-:W-:Y:S11]  /*375a0*/  HMMA.16816.F32.BF16 R4, R24, R10, R4 ;  /* 0x0000000a1804723c */ /* 0x004ff60000041804 */
[----:B------:R-:W-:Y:S11]  /*375b0*/  @!UPT UIADD3 URZ, URZ, URZ, URZ ;  /* 0x0000003f3f3ff290 */ /* 0x000ff6000fffe03f */
[----:B------:R-:W-:Y:S01]  /*375c0*/  @!UPT UIADD3 URZ, URZ, URZ, URZ ;  /* 0x0000003f3f3ff290 */ /* 0x000fe2000fffe03f */
[----:B------:R-:W-:Y:S01]  /*375d0*/  STL.64 [R1+0x140], R4 ;  /* 0x0001400401007387 */ /* 0x000fe20000100a00 */
[----:B------:R0:W-:Y:S03]  /*375e0*/  STL.64 [R1+0x148], R6 ;  /* 0x0001480601007387 */ /* 0x0001e60000100a00 */
[----:B0-----:R-:W2:Y:S01]  /*375f0*/  LDL.LU.64 R6, [R1+0x1850] ;  /* 0x0018500001067983 */ /* 0x001ea20000300a00 */
[----:B------:R-:W-:Y:S02]  /*37600*/  IMAD.MOV.U32 R11, RZ, RZ, R5 ;  /* 0x000000ffff0b7224 */ /* 0x000fe400078e0005 */
[----:B------:R-:W-:Y:S02]  /*37610*/  IMAD.MOV.U32 R5, RZ, RZ, c[0x0][0x188] ;  /* 0x00006200ff057624 */ /* 0x000fe400078e00ff */
[----:B------:R-:W-:Y:S02]  /*37620*/  IMAD.MOV.U32 R10, RZ, RZ, R4 ;  /* 0x000000ffff0a7224 */ /* 0x000fe400078e0004 */
[----:B------:R-:W-:-:S04]  /*37630*/  IMAD.SHL.U32 R18, R5, 0x20, RZ ;  /* 0x0000002005127824 */ /* 0x000fc800078e00ff */
[----:B------:R-:W-:Y:S01]  /*37640*/  IMAD.SHL.U32 R18, R18, 0x2, RZ ;  /* 0x0000000212127824 */ /* 0x000fe200078e00ff */
[----:B------:R-:W-:Y:S01]  /*37650*/  STL [R1+0x17f4], R10 ;  /* 0x0017f40a01007387 */ /* 0x000fe20000100800 */
[----:B------:R-:W-:Y:S03]  /*37660*/  STL [R1+0x17f0], R11 ;  /* 0x0017f00b01007387 */ /* 0x000fe60000100800 */
[-C--:B----4-:R-:W-:Y:S02]  /*37670*/  IADD3 R5, P0, R16, R18.reuse, RZ ;  /* 0x0000001210057210 */ /* 0x090fe40007f1e0ff */
[----:B---3--:R-:W-:Y:S02]  /*37680*/  IADD3 R12, R12, 0x1, RZ ;  /* 0x000000010c0c7810 */ /* 0x008fe40007ffe0ff */
[-C--:B------:R-:W-:Y:S02]  /*37690*/  IADD3 R8, P4, R8, R18.reuse, RZ ;  /* 0x0000001208087210 */ /* 0x080fe40007f9e0ff */
[-C--:B------:R-:W-:Y:S01]  /*376a0*/  IADD3 R0, P3, R0, R18.reuse, RZ ;  /* 0x0000001200007210 */ /* 0x080fe20007f7e0ff */
[----:B------:R-:W-:Y:S01]  /*376b0*/  IMAD.X R4, R17, 0x1, R2, P0 ;  /* 0x0000000111047824 */ /* 0x000fe200000e0602 */
[-C--:B------:R-:W-:Y:S01]  /*376c0*/  IADD3 R29, P6, R29, R18.reuse, RZ ;  /* 0x000000121d1d7210 */ /* 0x080fe20007fde0ff */
[----:B--2---:R-:W-:Y:S11]  /*376d0*/  HMMA.16816.F32.BF16 R20, R24, R6, R20 ;  /* 0x000000061814723c */ /* 0x004ff60000041814 */
[----:B------:R-:W-:Y:S11]  /*376e0*/  @!UPT UIADD3 URZ, URZ, URZ, URZ ;  /* 0x0000003f3f3ff290 */ /* 0x000ff6000fffe03f */
[----:B------:R-:W-:Y:S02]  /*376f0*/  @!UPT UIADD3 URZ, URZ, URZ, URZ ;  /* 0x0000003f3f3ff290 */ /* 0x000fe4000fffe03f */
[----:B------:R-:W-:Y:S02]  /*37700*/  IMAD.MOV.U32 R6, RZ, RZ, R20 ;  /* 0x000000ffff067224 */ /* 0x000fe400078e0014 */
[----:B------:R-:W-:Y:S02]  /*37710*/  IMAD.MOV.U32 R7, RZ, RZ, R21 ;  /* 0x000000ffff077224 */ /* 0x000fe400078e0015 */
[----:B------:R-:W-:Y:S01]  /*37720*/  IMAD.MOV.U32 R24, RZ, RZ, R22 ;  /* 0x000000ffff187224 */ /* 0x000fe200078e0016 */
[----:B------:R-:W-:Y:S01]  /*37730*/  STL.64 [R1+0xc0], R20 ;  /* 0x0000c01401007387 */ /* 0x000fe20000100a00 */
[----:B------:R-:W-:Y:S02]  /*37740*/  IMAD.MOV.U32 R25, RZ, RZ, R23 ;  /* 0x000000ffff197224 */ /* 0x000fe400078e0017 */
[----:B------:R-:W-:Y:S02]  /*37750*/  STL.64 [R1+0xc8], R22 ;  /* 0x0000c81601007387 */ /* 0x000fe40000100a00 */
[----:B------:R-:W2:Y:S01]  /*37760*/  LDL R9, [R1+0x1768] ;  /* 0x0017680001097983 */ /* 0x000ea20000100800 */
[----:B------:R-:W-:Y:S01]  /*37770*/  STL [R1+0x1804], R6 ;  /* 0x0018040601007387 */ /* 0x000fe20000100800 */
[----:B------:R-:W-:Y:S02]  /*37780*/  STL [R1+0x1800], R7 ;  /* 0x0018000701007387 */ /* 0x000fe40000100800 */
[----:B------:R-:W-:Y:S02]  /*37790*/  STL [R1+0x17fc], R24 ;  /* 0x0017fc1801007387 */ /* 0x000fe40000100800 */
[----:B------:R-:W-:Y:S01]  /*377a0*/  STL [R1+0x17f8], R25 ;  /* 0x0017f81901007387 */ /* 0x000fe20000100800 */
[----:B------:R-:W-:Y:S01]  /*377b0*/  STL [R1+0x1808], R5 ;  /* 0x0018080501007387 */ /* 0x000fe20000100800 */
[----:B------:R-:W-:Y:S02]  /*377c0*/  STL [R1+0x1168], R12 ;  /* 0x0011680c01007387 */ /* 0x000fe40000100800 */
[----:B------:R0:W-:Y:S02]  /*377d0*/  STL [R1+0x184c], R2 ;  /* 0x00184c0201007387 */ /* 0x0001e40000100800 */
[----:B------:R1:W-:Y:S01]  /*377e0*/  STL [R1+0x180c], R4 ;  /* 0x00180c0401007387 */ /* 0x0003e20000100800 */
[----:B------:R-:W-:Y:S01]  /*377f0*/  STL [R1+0x1170], R8 ;  /* 0x0011700801007387 */ /* 0x000fe20000100800 */
[----:B------:R-:W-:Y:S03]  /*37800*/  STL [R1+0x1194], R0 ;  /* 0x0011940001007387 */ /* 0x000fe60000100800 */
[----:B0-----:R-:W3:Y:S01]  /*37810*/  LDL.LU R2, [R1+0x135c] ;  /* 0x00135c0001027983 */ /* 0x001ee20000300800 */
[----:B------:R-:W-:Y:S02]  /*37820*/  STL [R1+0x118c], R29 ;  /* 0x00118c1d01007387 */ /* 0x000fe40000100800 */
[----:B-1----:R-:W4:Y:S01]  /*37830*/  LDL.LU R4, [R1+0x134c] ;  /* 0x00134c0001047983 */ /* 0x002f220000300800 */
[----:B------:R-:W-:-:S02]  /*37840*/  IADD3 R28, P5, R28, R18, RZ ;  /* 0x000000121c1c7210 */ /* 0x000fc40007fbe0ff */
[----:B------:R-:W-:-:S03]  /*37850*/  IADD3 R3, P2, R3, R18, RZ ;  /* 0x0000001203037210 */ /* 0x000fc60007f5e0ff */
[----:B------:R-:W-:Y:S04]  /*37860*/  STL [R1+0x1184], R28 ;  /* 0x0011841c01007387 */ /* 0x000fe80000100800 */
[----:B----4-:R0:W-:Y:S01]  /*37870*/  STL [R1+0x1840], R4 ;  /* 0x0018400401007387 */ /* 0x0101e20000100800 */
[----:B------:R-:W-:Y:S03]  /*37880*/  STL [R1+0x1364], R3 ;  /* 0x0013640301007387 */ /* 0x000fe60000100800 */
[----:B0-----:R-:W4:Y:S04]  /*37890*/  LDL.LU R4, [R1+0x1190] ;  /* 0x0011900001047983 */ /* 0x001f280000300800 */
[----:B----4-:R0:W-:Y:S04]  /*378a0*/  STL [R1+0x1844], R4 ;  /* 0x0018440401007387 */ /* 0x0101e80000100800 */
[----:B0-----:R-:W4:Y:S01]  /*378b0*/  LDL.LU R4, [R1+0x1354] ;  /* 0x0013540001047983 */ /* 0x001f220000300800 */
[----:B--2---:R-:W-:-:S02]  /*378c0*/  ISETP.NE.U32.AND P0, PT, R12, R9, PT ;  /* 0x000000090c00720c */ /* 0x004fc40003f05070 */
[----:B---3--:R-:W-:Y:S01]  /*378d0*/  IADD3 R2, P1, R2, R18, RZ ;  /* 0x0000001202027210 */ /* 0x008fe20007f3e0ff */
[----:B----4-:R0:W-:Y:S04]  /*378e0*/  STL [R1+0x1848], R4 ;  /* 0x0018480401007387 */ /* 0x0101e80000100800 */
[----:B0-----:R-:W2:Y:S01]  /*378f0*/  LDL.LU R4, [R1+0x116c] ;  /* 0x00116c0001047983 */ /* 0x001ea20000300800 */
[----:B------:R-:W3:Y:S02]  /*37900*/  LDL.LU R5, [R1+0x1188] ;  /* 0x0011880001057983 */ /* 0x000ee40000300800 */
[----:B------:R-:W4:Y:S02]  /*37910*/  LDL.LU R25, [R1+0x1344] ;  /* 0x0013440001197983 */ /* 0x000f240000300800 */
[----:B------:R-:W2:Y:S01]  /*37920*/  LDL.LU R24, [R1+0x1180] ;  /* 0x0011800001187983 */ /* 0x000ea20000300800 */
[----:B------:R-:W2:Y:S01]  /*37930*/  LDL.LU R7, [R1+0x133c] ;  /* 0x00133c0001077983 */ /* 0x000ea20000300800 */
[----:B------:R-:W2:Y:S02]  /*37940*/  LDL.LU R6, [R1+0x1360] ;  /* 0x0013600001067983 */ /* 0x000ea40000300800 */
[----:B------:R-:W2:Y:S02]  /*37950*/  LDL.LU R26, [R1+0x1334] ;  /* 0x00133400011a7983 */ /* 0x000ea40000300800 */
        /* <DEDUP_REMOVED lines=20> */
[----:B------:R0:W-:Y:S02]  /*37aa0*/  STL [R1+0x135c], R2 ;  /* 0x00135c0201007387 */ /* 0x0001e40000100800 */
[----:B0-----:R-:W2:Y:S02]  /*37ab0*/  LDL.LU R2, [R1+0x184c] ;  /* 0x00184c0001027983 */ /* 0x001ea40000300800 */
[----:B--2---:R-:W-:-:S05]  /*37ac0*/  IMAD.X R4, R4, 0x1, R2, P4 ;  /* 0x0000000104047824 */ /* 0x004fca00020e0602 */
[----:B------:R0:W-:Y:S04]  /*37ad0*/  STL [R1+0x116c], R4 ;  /* 0x00116c0401007387 */ /* 0x0001e80000100800 */
[----:B0-----:R-:W2:Y:S02]  /*37ae0*/  LDL.LU R4, [R1+0x1848] ;  /* 0x0018480001047983 */ /* 0x001ea40000300800 */
[----:B--2---:R-:W-:-:S05]  /*37af0*/  IADD3 R4, P4, R4, R18, RZ ;  /* 0x0000001204047210 */ /* 0x004fca0007f9e0ff */
[----:B------:R0:W-:Y:S04]  /*37b00*/  STL [R1+0x1354], R4 ;  /* 0x0013540401007387 */ /* 0x0001e80000100800 */
[----:B0-----:R-:W2:Y:S02]  /*37b10*/  LDL.LU R4, [R1+0x1844] ;  /* 0x0018440001047983 */ /* 0x001ea40000300800 */
[----:B--2---:R-:W-:-:S05]  /*37b20*/  IMAD.X R4, R4, 0x1, R2, P3 ;  /* 0x0000000104047824 */ /* 0x004fca00018e0602 */
[----:B------:R0:W-:Y:S04]  /*37b30*/  STL [R1+0x1190], R4 ;  /* 0x0011900401007387 */ /* 0x0001e80000100800 */
[----:B0-----:R-:W2:Y:S01]  /*37b40*/  LDL.LU R4, [R1+0x1840] ;  /* 0x0018400001047983 */ /* 0x001ea20000300800 */
[--C-:B---3--:R-:W-:Y:S01]  /*37b50*/  IMAD.X R5, R5, 0x1, R2.reuse, P6 ;  /* 0x0000000105057824 */ /* 0x108fe200030e0602 */
[-C--:B----4-:R-:W-:Y:S01]  /*37b60*/  IADD3 R25, P6, R25, R18.reuse, RZ ;  /* 0x0000001219197210 */ /* 0x090fe20007fde0ff */
[--C-:B------:R-:W-:Y:S01]  /*37b70*/  IMAD.X R24, R24, 0x1, R2.reuse, P5 ;  /* 0x0000000118187824 */ /* 0x100fe200028e0602 */
[-C--:B------:R-:W-:Y:S01]  /*37b80*/  IADD3 R7, P5, R7, R18.reuse, RZ ;  /* 0x0000001207077210 */ /* 0x080fe20007fbe0ff */
        /* <DEDUP_REMOVED lines=16> */
[----:B------:R-:W-:Y:S01]  /*37c90*/  IMAD.X R28, R28, 0x1, R2, P6 ;  /* 0x000000011c1c7824 */ /* 0x000fe200030e0602 */
[----:B------:R-:W-:-:S02]  /*37ca0*/  IADD3 R3, P6, R3, R18, RZ ;  /* 0x0000001203037210 */ /* 0x000fc40007fde0ff */
[----:B--2---:R-:W-:-:S05]  /*37cb0*/  IADD3 R4, P3, R4, R18, RZ ;  /* 0x0000001204047210 */ /* 0x004fca0007f7e0ff */
[----:B------:R-:W-:Y:S01]  /*37cc0*/  STL [R1+0x134c], R4 ;  /* 0x00134c0401007387 */ /* 0x000fe20000100800 */
[----:B------:R-:W-:Y:S02]  /*37cd0*/  STL [R1+0x1188], R5 ;  /* 0x0011880501007387 */ /* 0x000fe40000100800 */
[----:B------:R-:W-:Y:S02]  /*37ce0*/  STL [R1+0x1344], R25 ;  /* 0x0013441901007387 */ /* 0x000fe40000100800 */
[----:B------:R-:W-:Y:S01]  /*37cf0*/  STL [R1+0x1180], R24 ;  /* 0x0011801801007387 */ /* 0x000fe20000100800 */
[----:B------:R-:W-:Y:S01]  /*37d00*/  STL [R1+0x133c], R7 ;  /* 0x00133c0701007387 */ /* 0x000fe20000100800 */
[----:B------:R-:W-:Y:S02]  /*37d10*/  STL [R1+0x1360], R6 ;  /* 0x0013600601007387 */ /* 0x000fe40000100800 */
[----:B------:R-:W-:Y:S02]  /*37d20*/  STL [R1+0x1334], R26 ;  /* 0x0013341a01007387 */ /* 0x000fe40000100800 */
[--C-:B------:R-:W-:Y:S01]  /*37d30*/  IMAD.X R14, R14, 0x1, R2.reuse, P3 ;  /* 0x000000010e0e7824 */ /* 0x100fe200018e0602 */
[----:B------:R-:W-:Y:S01]  /*37d40*/  STL [R1+0x1358], R27 ;  /* 0x0013581b01007387 */ /* 0x000fe20000100800 */
[----:B------:R-:W-:Y:S01]  /*37d50*/  IADD3 R19, P3, R19, R18, RZ ;  /* 0x0000001213137210 */ /* 0x000fe20007f7e0ff */
[----:B------:R-:W-:Y:S02]  /*37d60*/  STL [R1+0x132c], R11 ;  /* 0x00132c0b01007387 */ /* 0x000fe40000100800 */
[----:B------:R-:W-:Y:S01]  /*37d70*/  STL [R1+0x1350], R10 ;  /* 0x0013500a01007387 */ /* 0x000fe20000100800 */
[----:B------:R-:W-:Y:S01]  /*37d80*/  STL [R1+0x1324], R15 ;  /* 0x0013240f01007387 */ /* 0x000fe20000100800 */
[----:B------:R-:W-:Y:S02]  /*37d90*/  STL [R1+0x1348], R14 ;  /* 0x0013480e01007387 */ /* 0x000fe40000100800 */
[----:B------:R-:W-:Y:S02]  /*37da0*/  STL [R1+0x131c], R19 ;  /* 0x00131c1301007387 */ /* 0x000fe40000100800 */
[----:B------:R-:W-:Y:S01]  /*37db0*/  STL [R1+0x1340], R23 ;  /* 0x0013401701007387 */ /* 0x000fe20000100800 */
[----:B------:R-:W-:Y:S01]  /*37dc0*/  STL [R1+0x1314], R22 ;  /* 0x0013141601007387 */ /* 0x000fe20000100800 */
[----:B------:R-:W-:Y:S02]  /*37dd0*/  STL [R1+0x1338], R21 ;  /* 0x0013381501007387 */ /* 0x000fe40000100800 */
[----:B------:R-:W-:Y:S02]  /*37de0*/  STL [R1+0x130c], R20 ;  /* 0x00130c1401007387 */ /* 0x000fe40000100800 */
[----:B------:R-:W-:Y:S01]  /*37df0*/  STL [R1+0x1330], R17 ;  /* 0x0013301101007387 */ /* 0x000fe20000100800 */
[----:B------:R-:W-:Y:S01]  /*37e00*/  STL [R1+0x1304], R16 ;  /* 0x0013041001007387 */ /* 0x000fe20000100800 */
[----:B------:R-:W-:-:S02]  /*37e10*/  IMAD.X R0, R0, 0x1, R2, P3 ;  /* 0x0000000100007824 */ /* 0x000fc400018e0602 */
[----:B------:R-:W-:Y:S02]  /*37e20*/  STL [R1+0x1328], R13 ;  /* 0x0013280d01007387 */ /* 0x000fe40000100800 */
[----:B------:R-:W-:Y:S01]  /*37e30*/  STL [R1+0x12fc], R9 ;  /* 0x0012fc0901007387 */ /* 0x000fe20000100800 */
[----:B------:R-:W-:Y:S01]  /*37e40*/  IADD3 R29, P3, R29, R18, RZ ;  /* 0x000000121d1d7210 */ /* 0x000fe20007f7e0ff */
[----:B------:R-:W-:Y:S01]  /*37e50*/  STL [R1+0x1320], R12 ;  /* 0x0013200c01007387 */ /* 0x000fe20000100800 */
[----:B------:R-:W-:Y:S02]  /*37e60*/  STL [R1+0x12f4], R8 ;  /* 0x0012f40801007387 */ /* 0x000fe40000100800 */
[----:B------:R-:W-:Y:S02]  /*37e70*/  STL [R1+0x1318], R0 ;  /* 0x0013180001007387 */ /* 0x000fe40000100800 */
[----:B------:R0:W-:Y:S01]  /*37e80*/  STL [R1+0x183c], R18 ;  /* 0x00183c1201007387 */ /* 0x0001e20000100800 */
[----:B------:R-:W-:Y:S04]  /*37e90*/  STL [R1+0x12ec], R29 ;  /* 0x0012ec1d01007387 */ /* 0x000fe80000100800 */
[----:B0-----:R-:W2:Y:S01]  /*37ea0*/  LDL.LU R18, [R1+0x1308] ;  /* 0x0013080001127983 */ /* 0x001ea20000300800 */
[----:B------:R-:W-:Y:S02]  /*37eb0*/  STL [R1+0x1310], R28 ;  /* 0x0013101c01007387 */ /* 0x000fe40000100800 */
[----:B------:R-:W3:Y:S02]  /*37ec0*/  LDL.LU R4, [R1+0x12f8] ;  /* 0x0012f80001047983 */ /* 0x000ee40000300800 */
[----:B------:R-:W-:Y:S01]  /*37ed0*/  STL [R1+0x12e4], R3 ;  /* 0x0012e40301007387 */ /* 0x000fe20000100800 */
[----:B---3--:R0:W-:Y:S04]  /*37ee0*/  STL [R1+0x1830], R4 ;  /* 0x0018300401007387 */ /* 0x0081e80000100800 */
[----:B0-----:R-:W3:Y:S04]  /*37ef0*/  LDL.LU R4, [R1+0x12d4] ;  /* 0x0012d40001047983 */ /* 0x001ee80000300800 */
[----:B---3--:R0:W-:Y:S04]  /*37f00*/  STL [R1+0x1834], R4 ;  /* 0x0018340401007387 */ /* 0x0081e80000100800 */
[----:B0-----:R-:W3:Y:S01]  /*37f10*/  LDL.LU R4, [R1+0x1300] ;  /* 0x0013000001047983 */ /* 0x001ee20000300800 */
[----:B--2---:R-:W-:-:S03]  /*37f20*/  IMAD.X R18, R18, 0x1, R2, P5 ;  /* 0x0000000112127824 */ /* 0x004fc600028e0602 */
[----:B---3--:R0:W-:Y:S04]  /*37f30*/  STL [R1+0x1838], R4 ;  /* 0x0018380401007387 */ /* 0x0081e80000100800 */
        /* <DEDUP_REMOVED lines=29> */
[----:B--2---:R-:W-:-:S05]  /*38110*/  IADD3 R4, P5, R4, R18, RZ ;  /* 0x0000001204047210 */ /* 0x004fca0007fbe0ff */
[----:B------:R0:W-:Y:S04]  /*38120*/  STL [R1+0x12dc], R4 ;  /* 0x0012dc0401007387 */ /* 0x0001e80000100800 */
[----:B0-----:R-:W2:Y:S02]  /*38130*/  LDL.LU R4, [R1+0x1838] ;  /* 0x0018380001047983 */ /* 0x001ea40000300800 */
[----:B--2---:R-:W-:-:S05]  /*38140*/  IMAD.X R4, R4, 0x1, R2, P2 ;  /* 0x0000000104047824 */ /* 0x004fca00010e0602 */
[----:B------:R0:W-:Y:S04]  /*38150*/  STL [R1+0x1300], R4 ;  /* 0x0013000401007387 */ /* 0x0001e80000100800 */
[----:B0-----:R-:W2:Y:S02]  /*38160*/  LDL.LU R4, [R1+0x1834] ;  /* 0x0018340001047983 */ /* 0x001ea40000300800 */
[----:B--2---:R-:W-:-:S05]  /*38170*/  IADD3 R4, P2, R4, R18, RZ ;  /* 0x0000001204047210 */ /* 0x004fca0007f5e0ff */
[----:B------:R0:W-:Y:S04]  /*38180*/  STL [R1+0x12d4], R4 ;  /* 0x0012d40401007387 */ /* 0x0001e80000100800 */
[----:B0-----:R-:W2:Y:S01]  /*38190*/  LDL.LU R4, [R1+0x1830] ;  /* 0x0018300001047983 */ /* 0x001ea20000300800 */
[--C-:B----4-:R-:W-:Y:S01]  /*381a0*/  IMAD.X R25, R25, 0x1, R2.reuse, P4 ;  /* 0x0000000119197824 */ /* 0x110fe200020e0602 */
        /* <DEDUP_REMOVED lines=18> */
[----:B------:R-:W-:Y:S01]  /*382d0*/  IADD3 R0, P2, R0, R18, RZ ;  /* 0x0000001200007210 */ /* 0x000fe20007f5e0ff */
[----:B------:R-:W-:-:S02]  /*382e0*/  IMAD.X R3, R3, 0x1, R2, P4 ;  /* 0x0000000103037824 */ /* 0x000fc400020e0602 */
[----:B--2---:R-:W-:Y:S01]  /*382f0*/  IMAD.X R4, R4, 0x1, R2, P1 ;  /* 0x0000000104047824 */ /* 0x004fe200008e0602 */
[----:B---3--:R-:W-:-:S04]  /*38300*/  IADD3 R5, P1, R5, R18, RZ ;  /* 0x0000001205057210 */ /* 0x008fc80007f3e0ff */
[----:B------:R-:W-:Y:S01]  /*38310*/  STL [R1+0x12f8], R4 ;  /* 0x0012f80401007387 */ /* 0x000fe20000100800 */
[----:B------:R-:W-:Y:S02]  /*38320*/  STL [R1+0x12cc], R5 ;  /* 0x0012cc0501007387 */ /* 0x000fe40000100800 */
[----:B------:R-:W-:Y:S02]  /*38330*/  STL [R1+0x12f0], R25 ;  /* 0x0012f01901007387 */ /* 0x000fe40000100800 */
[----:B------:R-:W-:Y:S01]  /*38340*/  STL [R1+0x12c4], R24 ;  /* 0x0012c41801007387 */ /* 0x000fe20000100800 */
[----:B------:R-:W-:Y:S01]  /*38350*/  STL [R1+0x12e8], R7 ;  /* 0x0012e80701007387 */ /* 0x000fe20000100800 */
[----:B------:R-:W-:Y:S02]  /*38360*/  STL [R1+0x12bc], R6 ;  /* 0x0012bc0601007387 */ /* 0x000fe40000100800 */
        /* <DEDUP_REMOVED lines=17> */
[----:B------:R-:W-:-:S02]  /*38480*/  IMAD.X R29, R29, 0x1, R2, P1 ;  /* 0x000000011d1d7824 */ /* 0x000fc400008e0602 */
[----:B------:R-:W-:Y:S01]  /*38490*/  STL [R1+0x127c], R12 ;  /* 0x00127c0c01007387 */ /* 0x000fe20000100800 */
[-C--:B------:R-:W-:Y:S01]  /*384a0*/  IADD3 R28, P1, R28, R18.reuse, RZ ;  /* 0x000000121c1c7210 */ /* 0x080fe20007f3e0ff */
[----:B------:R-:W-:Y:S01]  /*384b0*/  STL [R1+0x12a0], R8 ;  /* 0x0012a00801007387 */ /* 0x000fe20000100800 */
[----:B------:R-:W-:Y:S02]  /*384c0*/  STL [R1+0x1274], R0 ;  /* 0x0012740001007387 */ /* 0x000fe40000100800 */
[----:B------:R0:W-:Y:S02]  /*384d0*/  STL [R1+0x182c], R2 ;  /* 0x00182c0201007387 */ /* 0x0001e40000100800 */
[----:B------:R-:W-:Y:S01]  /*384e0*/  STL [R1+0x1298], R29 ;  /* 0x0012981d01007387 */ /* 0x000fe20000100800 */
[----:B0-----:R-:W2:Y:S01]  /*384f0*/  LDL.LU R2, [R1+0x1264] ;  /* 0x0012640001027983 */ /* 0x001ea20000300800 */
[----:B------:R0:W-:Y:S03]  /*38500*/  STL [R1+0x126c], R28 ;  /* 0x00126c1c01007387 */ /* 0x0001e60000100800 */
[----:B0-----:R-:W3:Y:S01]  /*38510*/  LDL.LU R28, [R1+0x1288] ;  /* 0x00128800011c7983 */ /* 0x001ee20000300800 */
[----:B------:R-:W-:Y:S02]  /*38520*/  STL [R1+0x1290], R3 ;  /* 0x0012900301007387 */ /* 0x000fe40000100800 */
[----:B------:R-:W4:Y:S02]  /*38530*/  LDL.LU R4, [R1+0x1254] ;  /* 0x0012540001047983 */ /* 0x000f240000300800 */
[----:B----4-:R0:W-:Y:S04]  /*38540*/  STL [R1+0x1824], R4 ;  /* 0x0018240401007387 */ /* 0x0101e80000100800 */
[----:B0-----:R-:W4:Y:S01]  /*38550*/  LDL.LU R4, [R1+0x1280] ;  /* 0x0012800001047983 */ /* 0x001f220000300800 */
[----:B--2---:R-:W-:-:S03]  /*38560*/  IADD3 R2, P4, R2, R18, RZ ;  /* 0x0000001202027210 */ /* 0x004fc60007f9e0ff */
[----:B----4-:R0:W-:Y:S04]  /*38570*/  STL [R1+0x1828], R4 ;  /* 0x0018280401007387 */ /* 0x0101e80000100800 */
[----:B0-----:R-:W2:Y:S01]  /*38580*/  LDL.LU R4, [R1+0x125c] ;  /* 0x00125c0001047983 */ /* 0x001ea20000300800 */
[----:B------:R-:W4:Y:S02]  /*38590*/  LDL.LU R5, [R1+0x1278] ;  /* 0x0012780001057983 */ /* 0x000f240000300800 */
        /* <DEDUP_REMOVED lines=24> */
[----:B------:R0:W-:Y:S02]  /*38720*/  STL [R1+0x1264], R2 ;  /* 0x0012640201007387 */ /* 0x0001e40000100800 */
[----:B0-----:R-:W3:Y:S02]  /*38730*/  LDL.LU R2, [R1+0x182c] ;  /* 0x00182c0001027983 */ /* 0x001ee40000300800 */
[----:B---3--:R-:W-:Y:S01]  /*38740*/  IMAD.X R28, R28, 0x1, R2, P3 ;  /* 0x000000011c1c7824 */ /* 0x008fe200018e0602 */
[----:B--2---:R-:W-:-:S04]  /*38750*/  IADD3 R4, P3, R4, R18, RZ ;  /* 0x0000001204047210 */ /* 0x004fc80007f7e0ff */
[----:B------:R0:W-:Y:S04]  /*38760*/  STL [R1+0x1288], R28 ;  /* 0x0012881c01007387 */ /* 0x0001e80000100800 */
[----:B0-----:R-:W2:Y:S01]  /*38770*/  LDL.LU R28, [R1+0x11ec] ;  /* 0x0011ec00011c7983 */ /* 0x001ea20000300800 */
[----:B------:R0:W-:Y:S03]  /*38780*/  STL [R1+0x125c], R4 ;  /* 0x00125c0401007387 */ /* 0x0001e60000100800 */
[----:B0-----:R-:W3:Y:S02]  /*38790*/  LDL.LU R4, [R1+0x1828] ;  /* 0x0018280001047983 */ /* 0x001ee40000300800 */
[----:B---3--:R-:W-:-:S05]  /*387a0*/  IMAD.X R4, R4, 0x1, R2, P6 ;  /* 0x0000000104047824 */ /* 0x008fca00030e0602 */
[----:B------:R0:W-:Y:S04]  /*387b0*/  STL [R1+0x1280], R4 ;  /* 0x0012800401007387 */ /* 0x0001e80000100800 */
[----:B0-----:R-:W3:Y:S01]  /*387c0*/  LDL.LU R4, [R1+0x1824] ;  /* 0x0018240001047983 */ /* 0x001ee20000300800 */
        /* <DEDUP_REMOVED lines=21> */
[----:B---3--:R-:W-:-:S05]  /*38920*/  IADD3 R4, P6, R4, R18, RZ ;  /* 0x0000001204047210 */ /* 0x008fca0007fde0ff */
        /* <DEDUP_REMOVED lines=24> */
[-C--:B------:R-:W-:Y:S01]  /*38ab0*/  IADD3 R29, P6, R29, R18.reuse, RZ ;  /* 0x000000121d1d7210 */ /* 0x080fe20007fde0ff */
[----:B------:R-:W-:Y:S01]  /*38ac0*/  STL [R1+0x1228], R12 ;  /* 0x0012280c01007387 */ /* 0x000fe20000100800 */
[----:B------:R-:W-:Y:S02]  /*38ad0*/  STL [R1+0x11fc], R8 ;  /* 0x0011fc0801007387 */ /* 0x000fe40000100800 */
[----:B------:R0:W-:Y:S02]  /*38ae0*/  STL [R1+0x1220], R0 ;  /* 0x0012200001007387 */ /* 0x0001e40000100800 */
[----:B0-----:R-:W3:Y:S01]  /*38af0*/  LDL.LU R0, [R1+0x1210] ;  /* 0x0012100001007983 */ /* 0x001ee20000300800 */
[----:B------:R0:W-:Y:S02]  /*38b00*/  STL [R1+0x1218], R3 ;  /* 0x0012180301007387 */ /* 0x0001e40000100800 */
[----:B------:R-:W-:Y:S01]  /*38b10*/  STL [R1+0x11f4], R29 ;  /* 0x0011f41d01007387 */ /* 0x000fe20000100800 */
[----:B0-----:R-:W4:Y:S01]  /*38b20*/  LDL.LU R3, [R1+0x11e4] ;  /* 0x0011e40001037983 */ /* 0x001f220000300800 */
[----:B------:R-:W3:Y:S01]  /*38b30*/  LDL.LU R4, [R1+0x1200] ;  /* 0x0012000001047983 */ /* 0x000ee20000300800 */
[----:B--2---:R-:W-:-:S02]  /*38b40*/  IADD3 R28, P5, R28, R18, RZ ;  /* 0x000000121c1c7210 */ /* 0x004fc40007fbe0ff */
[----:B---3--:R0:W-:Y:S04]  /*38b50*/  STL [R1+0x181c], R4 ;  /* 0x00181c0401007387 */ /* 0x0081e80000100800 */
[----:B0-----:R-:W2:Y:S01]  /*38b60*/  LDL.LU R4, [R1+0x11dc] ;  /* 0x0011dc0001047983 */ /* 0x001ea20000300800 */
[----:B------:R-:W-:Y:S02]  /*38b70*/  STL [R1+0x11ec], R28 ;  /* 0x0011ec1c01007387 */ /* 0x000fe40000100800 */
[--C-:B------:R-:W-:Y:S01]  /*38b80*/  IMAD.X R0, R0, 0x1, R2.reuse, P2 ;  /* 0x0000000100007824 */ /* 0x100fe200010e0602 */
[----:B--2---:R0:W-:Y:S04]  /*38b90*/  STL [R1+0x1820], R4 ;  /* 0x0018200401007387 */ /* 0x0041e80000100800 */
[----:B0-----:R-:W2:Y:S01]  /*38ba0*/  LDL.LU R4, [R1+0x1208] ;  /* 0x0012080001047983 */ /* 0x001ea20000300800 */
[----:B------:R-:W3:Y:S02]  /*38bb0*/  LDL.LU R5, [R1+0x11d4] ;  /* 0x0011d40001057983 */ /* 0x000ee40000300800 */
[----:B------:R-:W3:Y:S02]  /*38bc0*/  LDL.LU R25, [R1+0x11f8] ;  /* 0x0011f80001197983 */ /* 0x000ee40000300800 */
[----:B------:R-:W3:Y:S01]  /*38bd0*/  LDL.LU R24, [R1+0x11cc] ;  /* 0x0011cc0001187983 */ /* 0x000ee20000300800 */
[----:B------:R-:W3:Y:S01]  /*38be0*/  LDL.LU R7, [R1+0x11f0] ;  /* 0x0011f00001077983 */ /* 0x000ee20000300800 */
        /* <DEDUP_REMOVED lines=17> */
[----:B------:R-:W3:Y:S01]  /*38d00*/  LDL.LU R29, [R1+0x11a8] ;  /* 0x0011a800011d7983 */ /* 0x000ee20000300800 */
[----:B----4-:R-:W-:Y:S01]  /*38d10*/  IADD3 R3, P2, R3, R18, RZ ;  /* 0x0000001203037210 */ /* 0x010fe20007f5e0ff */
[----:B------:R-:W4:Y:S01]  /*38d20*/  LDL.LU R28, [R1+0x1758] ;  /* 0x00175800011c7983 */ /* 0x000f220000300800 */
[----:B------:R-:W3:Y:S02]  /*38d30*/  LDL.LU R8, [R1+0x11a0] ;  /* 0x0011a00001087983 */ /* 0x000ee40000300800 */
[----:B------:R0:W-:Y:S02]  /*38d40*/  STL [R1+0x1210], R0 ;  /* 0x0012100001007387 */ /* 0x0001e40000100800 */
[----:B0-----:R-:W3:Y:S01]  /*38d50*/  LDL.LU R0, [R1+0x1754] ;  /* 0x0017540001007983 */ /* 0x001ee20000300800 */
[----:B------:R0:W-:Y:S03]  /*38d60*/  STL [R1+0x11e4], R3 ;  /* 0x0011e40301007387 */ /* 0x0001e60000100800 */
[----:B0-----:R-:W3:Y:S01]  /*38d70*/  LDL.LU R3, [R1+0x1198] ;  /* 0x0011980001037983 */ /* 0x001ee20000300800 */
[----:B--2---:R-:W-:-:S05]  /*38d80*/  IMAD.X R4, R4, 0x1, R2, P1 ;  /* 0x0000000104047824 */ /* 0x004fca00008e0602 */
[----:B------:R0:W-:Y:S04]  /*38d90*/  STL [R1+0x1208], R4 ;  /* 0x0012080401007387 */ /* 0x0001e80000100800 */
[----:B0-----:R-:W2:Y:S02]  /*38da0*/  LDL.LU R4, [R1+0x1820] ;  /* 0x0018200001047983 */ /* 0x001ea40000300800 */
[----:B--2---:R-:W-:-:S05]  /*38db0*/  IADD3 R4, P1, R4, R18, RZ ;  /* 0x0000001204047210 */ /* 0x004fca0007f3e0ff */
[----:B------:R0:W-:Y:S04]  /*38dc0*/  STL [R1+0x11dc], R4 ;  /* 0x0011dc0401007387 */ /* 0x0001e80000100800 */
[----:B0-----:R-:W2:Y:S01]  /*38dd0*/  LDL.LU R4, [R1+0x181c] ;  /* 0x00181c0001047983 */ /* 0x001ea20000300800 */
[--C-:B---3--:R-:W-:Y:S01]  /*38de0*/  IMAD.X R25, R25, 0x1, R2.reuse, P3 ;  /* 0x0000000119197824 */ /* 0x108fe200018e0602 */
        /* <DEDUP_REMOVED lines=13> */
[--C-:B------:R-:W-:Y:S01]  /*38ec0*/  IMAD.X R16, R16, 0x1, R2.reuse, P5 ;  /* 0x0000000110107824 */ /* 0x100fe200028e0602 */
[----:B------:R-:W-:Y:S01]  /*38ed0*/  IADD3 R13, P5, R13, UR8, RZ ;  /* 0x000000080d0d7c10 */ /* 0x000fe2000ffbe0ff */
[----:B------:R-:W-:-:S02]  /*38ee0*/  IMAD.X R9, R9, 0x1, R2, P2 ;  /* 0x0000000109097824 */ /* 0x000fc400010e0602 */
[--C-:B------:R-:W-:Y:S01]  /*38ef0*/  IMAD.X R29, R29, 0x1, R2.reuse, P1 ;  /* 0x000000011d1d7824 */ /* 0x100fe200008e0602 */
[----:B------:R-:W-:Y:S02]  /*38f00*/  IADD3 R12, P2, R12, UR8, RZ ;  /* 0x000000080c0c7c10 */ /* 0x000fe4000ff5e0ff */
[----:B----4-:R-:W-:Y:S01]  /*38f10*/  IADD3 R28, P1, R28, UR8, RZ ;  /* 0x000000081c1c7c10 */ /* 0x010fe2000ff3e0ff */
[--C-:B------:R-:W-:Y:S02]  /*38f20*/  IMAD.X R3, R3, 0x1, R2.reuse, P3 ;  /* 0x0000000103037824 */ /* 0x100fe400018e0602 */
[----:B--2---:R-:W-:Y:S01]  /*38f30*/  IMAD.X R4, R4, 0x1, R2, P4 ;  /* 0x0000000104047824 */ /* 0x004fe200020e0602 */
[----:B------:R-:W-:-:S04]  /*38f40*/  IADD3 R5, P4, R5, R18, RZ ;  /* 0x0000001205057210 */ /* 0x000fc80007f9e0ff */
        /* <DEDUP_REMOVED lines=23> */
[----:B------:R0:W-:Y:S02]  /*390c0*/  STL [R1+0x11a8], R29 ;  /* 0x0011a81d01007387 */ /* 0x0001e40000100800 */
[----:B------:R-:W-:Y:S02]  /*390d0*/  STL [R1+0x137c], R12 ;  /* 0x00137c0c01007387 */ /* 0x000fe40000100800 */
[----:B------:R-:W-:Y:S01]  /*390e0*/  IMAD.X R8, R8, 0x1, R2, P4 ;  /* 0x0000000108087824 */ /* 0x000fe200020e0602 */
[----:B------:R-:W-:Y:S01]  /*390f0*/  IADD3 R0, P4, R0, UR8, RZ ;  /* 0x0000000800007c10 */ /* 0x000fe2000ff9e0ff */
[----:B0-----:R-:W2:Y:S01]  /*39100*/  LDL.LU R29, [R1+0x1750] ;  /* 0x00175000011d7983 */ /* 0x001ea20000300800 */
[----:B------:R0:W-:Y:S03]  /*39110*/  STL [R1+0x1758], R28 ;  /* 0x0017581c01007387 */ /* 0x0001e60000100800 */
[----:B0-----:R-:W3:Y:S01]  /*39120*/  LDL.LU R28, [R1+0x1178] ;  /* 0x00117800011c7983 */ /* 0x001ee20000300800 */
[----:B------:R-:W4:Y:S02]  /*39130*/  LDL.LU R4, [R1+0x174c] ;  /* 0x00174c0001047983 */ /* 0x000f240000300800 */
[----:B------:R0:W-:Y:S02]  /*39140*/  STL [R1+0x11a0], R8 ;  /* 0x0011a00801007387 */ /* 0x0001e40000100800 */
[----:B------:R-:W4:Y:S01]  /*39150*/  LDL.LU R5, [R1+0x175c] ;  /* 0x00175c0001057983 */ /* 0x000f220000300800 */
[----:B------:R1:W-:Y:S01]  /*39160*/  STL [R1+0x1754], R0 ;  /* 0x0017540001007387 */ /* 0x0003e20000100800 */
[----:B------:R-:W4:Y:S02]  /*39170*/  LDL.LU R25, [R1+0x1748] ;  /* 0x0017480001197983 */ /* 0x000f240000300800 */
[----:B------:R0:W-:Y:S02]  /*39180*/  STL [R1+0x1198], R3 ;  /* 0x0011980301007387 */ /* 0x0001e40000100800 */
        /* <DEDUP_REMOVED lines=20> */
[----:B0-----:R-:W4:Y:S01]  /*392d0*/  LDL.LU R8, [R1+0x1720] ;  /* 0x0017200001087983 */ /* 0x001f220000300800 */
[----:B-1----:R-:W4:Y:S01]  /*392e0*/  LDL.LU R0, [R1+0x16f4] ;  /* 0x0016f40001007983 */ /* 0x002f220000300800 */
[----:B------:R-:W4:Y:S01]  /*392f0*/  LDL.LU R3, [R1+0x1718] ;  /* 0x0017180001037983 */ /* 0x000f220000300800 */
[----:B--2---:R-:W-:-:S05]  /*39300*/  IADD3 R29, P3, R29, UR8, RZ ;  /* 0x000000081d1d7c10 */ /* 0x004fca000ff7e0ff */
[----:B------:R0:W-:Y:S01]  /*39310*/  STL [R1+0x1750], R29 ;  /* 0x0017501d01007387 */ /* 0x0001e20000100800 */
[----:B---3--:R-:W-:Y:S01]  /*39320*/  IMAD.X R28, R28, 0x1, R2, P6 ;  /* 0x000000011c1c7824 */ /* 0x008fe200030e0602 */
[----:B----4-:R-:W-:Y:S02]  /*39330*/  IADD3 R4, P6, R4, UR8, RZ ;  /* 0x0000000804047c10 */ /* 0x010fe4000ffde0ff */
[----:B0-----:R-:W2:Y:S02]  /*39340*/  LDL.LU R29, [R1+0x16ec] ;  /* 0x0016ec00011d7983 */ /* 0x001ea40000300800 */
[----:B------:R0:W-:Y:S01]  /*39350*/  STL [R1+0x1178], R28 ;  /* 0x0011781c01007387 */ /* 0x0001e20000100800 */
[----:B------:R-:W-:Y:S01]  /*39360*/  IADD3.X R5, R5, UR5, RZ, P5, !PT ;  /* 0x0000000505057c10 */ /* 0x000fe2000affe4ff */
[----:B------:R-:W-:Y:S01]  /*39370*/  IADD3 R25, P5, R25, UR8, RZ ;  /* 0x0000000819197c10 */ /* 0x000fe2000ffbe0ff */
[----:B------:R-:W-:Y:S01]  /*39380*/  IADD3.X R24, R24, UR5, RZ, P2, !PT ;  /* 0x0000000518187c10 */ /* 0x000fe200097fe4ff */
[----:B------:R-:W-:Y:S01]  /*39390*/  IADD3 R7, P2, R7, UR8, RZ ;  /* 0x0000000807077c10 */ /* 0x000fe2000ff5e0ff */
[----:B------:R-:W-:Y:S01]  /*393a0*/  IADD3.X R6, R6, UR5, RZ, P1, !PT ;  /* 0x0000000506067c10 */ /* 0x000fe20008ffe4ff */
[----:B0-----:R-:W3:Y:S01]  /*393b0*/  LDL.LU R28, [R1+0x1710] ;  /* 0x00171000011c7983 */ /* 0x001ee20000300800 */
[----:B------:R-:W-:Y:S02]  /*393c0*/  STL [R1+0x1810], R2 ;  /* 0x0018100201007387 */ /* 0x000fe40000100800 */
[----:B------:R-:W-:Y:S02]  /*393d0*/  STL [R1+0x174c], R4 ;  /* 0x00174c0401007387 */ /* 0x000fe40000100800 */
[----:B------:R-:W-:Y:S01]  /*393e0*/  STL [R1+0x175c], R5 ;  /* 0x00175c0501007387 */ /* 0x000fe20000100800 */
[----:B------:R-:W-:Y:S01]  /*393f0*/  IADD3 R26, P1, R26, UR8, RZ ;  /* 0x000000081a1a7c10 */ /* 0x000fe2000ff3e0ff */
[----:B------:R-:W-:Y:S01]  /*39400*/  STL [R1+0x1748], R25 ;  /* 0x0017481901007387 */ /* 0x000fe20000100800 */
[----:B------:R-:W-:Y:S01]  /*39410*/  IADD3.X R27, R27, UR5, RZ, P4, !PT ;  /* 0x000000051b1b7c10 */ /* 0x000fe2000a7fe4ff */
        /* <DEDUP_REMOVED lines=29> */
[----:B------:R-:W-:-:S02]  /*395f0*/  IADD3 R12, P3, R12, UR8, RZ ;  /* 0x000000080c0c7c10 */ /* 0x000fc4000ff7e0ff */
[----:B------:R-:W-:Y:S01]  /*39600*/  IADD3.X R8, R8, UR5, RZ, P6, !PT ;  /* 0x0000000508087c10 */ /* 0x000fe2000b7fe4ff */
[----:B------:R-:W-:Y:S01]  /*39610*/  STL [R1+0x170c], R17 ;  /* 0x00170c1101007387 */ /* 0x000fe20000100800 */
[----:B------:R-:W-:Y:S01]  /*39620*/  IADD3 R0, P6, R0, UR8, RZ ;  /* 0x0000000800007c10 */ /* 0x000fe2000ffde0ff */
[----:B------:R-:W-:Y:S02]  /*39630*/  STL [R1+0x1730], R16 ;  /* 0x0017301001007387 */ /* 0x000fe40000100800 */
[----:B------:R-:W-:Y:S01]  /*39640*/  STL [R1+0x1704], R13 ;  /* 0x0017040d01007387 */ /* 0x000fe20000100800 */
[----:B------:R-:W-:Y:S01]  /*39650*/  STL [R1+0x1728], R9 ;  /* 0x0017280901007387 */ /* 0x000fe20000100800 */
[----:B------:R-:W-:Y:S01]  /*39660*/  IADD3.X R3, R3, UR5, RZ, P5, !PT ;  /* 0x0000000503037c10 */ /* 0x000fe2000affe4ff */
[----:B------:R-:W-:Y:S02]  /*39670*/  STL [R1+0x16fc], R12 ;  /* 0x0016fc0c01007387 */ /* 0x000fe40000100800 */
[----:B------:R0:W-:Y:S01]  /*39680*/  STL [R1+0x16f4], R0 ;  /* 0x0016f40001007387 */ /* 0x0001e20000100800 */
[----:B------:R-:W-:Y:S04]  /*39690*/  STL [R1+0x1720], R8 ;  /* 0x0017200801007387 */ /* 0x000fe80000100800 */
[----:B0-----:R-:W4:Y:S01]  /*396a0*/  LDL.LU R0, [R1+0x16e4] ;  /* 0x0016e40001007983 */ /* 0x001f220000300800 */
[----:B------:R0:W-:Y:S03]  /*396b0*/  STL [R1+0x1718], R3 ;  /* 0x0017180301007387 */ /* 0x0001e60000100800 */
[----:B0-----:R-:W4:Y:S01]  /*396c0*/  LDL.LU R3, [R1+0x1708] ;  /* 0x0017080001037983 */ /* 0x001f220000300800 */
[----:B------:R-:W4:Y:S02]  /*396d0*/  LDL.LU R2, [R1+0x16dc] ;  /* 0x0016dc0001027983 */ /* 0x000f240000300800 */
[----:B------:R-:W4:Y:S01]  /*396e0*/  LDL.LU R4, [R1+0x1700] ;  /* 0x0017000001047983 */ /* 0x000f220000300800 */
[----:B--2---:R-:W-:-:S05]  /*396f0*/  IADD3 R29, P5, R29, UR8, RZ ;  /* 0x000000081d1d7c10 */ /* 0x004fca000ffbe0ff */
[----:B------:R0:W-:Y:S01]  /*39700*/  STL [R1+0x16ec], R29 ;  /* 0x0016ec1d01007387 */ /* 0x0001e20000100800 */
[----:B------:R-:W2:Y:S01]  /*39710*/  LDL.LU R5, [R1+0x16d4] ;  /* 0x0016d40001057983 */ /* 0x000ea20000300800 */
[----:B---3--:R-:W-:-:S05]  /*39720*/  IADD3.X R28, R28, UR5, RZ, P2, !PT ;  /* 0x000000051c1c7c10 */ /* 0x008fca00097fe4ff */
[----:B------:R1:W-:Y:S01]  /*39730*/  STL [R1+0x1710], R28 ;  /* 0x0017101c01007387 */ /* 0x0003e20000100800 */
        /* <DEDUP_REMOVED lines=22> */
[----:B0-----:R-:W3:Y:S01]  /*398a0*/  LDL.LU R29, [R1+0x16a0] ;  /* 0x0016a000011d7983 */ /* 0x001ee20000300800 */
[----:B-1----:R-:W3:Y:S01]  /*398b0*/  LDL.LU R28, [R1+0x1674] ;  /* 0x00167400011c7983 */ /* 0x002ee20000300800 */
[----:B----4-:R-:W-:-:S05]  /*398c0*/  IADD3 R0, P2, R0, UR8, RZ ;  /* 0x0000000800007c10 */ /* 0x010fca000ff5e0ff */
[----:B------:R0:W-:Y:S01]  /*398d0*/  STL [R1+0x16e4], R0 ;  /* 0x0016e40001007387 */ /* 0x0001e20000100800 */
[----:B------:R-:W-:-:S03]  /*398e0*/  IADD3.X R3, R3, UR5, RZ, P1, !PT ;  /* 0x0000000503037c10 */ /* 0x000fc60008ffe4ff */
[----:B0-----:R-:W4:Y:S02]  /*398f0*/  LDL.LU R0, [R1+0x1698] ;  /* 0x0016980001007983 */ /* 0x001f240000300800 */
[----:B------:R0:W-:Y:S02]  /*39900*/  STL [R1+0x1708], R3 ;  /* 0x0017080301007387 */ /* 0x0001e40000100800 */
[----:B0-----:R-:W4:Y:S01]  /*39910*/  LDL.LU R3, [R1+0x166c] ;  /* 0x00166c0001037983 */ /* 0x001f220000300800 */
[----:B------:R-:W-:Y:S02]  /*39920*/  IADD3 R2, P1, R2, UR8, RZ ;  /* 0x0000000802027c10 */ /* 0x000fe4000ff3e0ff */
[----:B------:R-:W-:-:S03]  /*39930*/  IADD3.X R4, R4, UR5, RZ, P4, !PT ;  /* 0x0000000504047c10 */ /* 0x000fc6000a7fe4ff */
[----:B------:R-:W-:Y:S02]  /*39940*/  STL [R1+0x16dc], R2 ;  /* 0x0016dc0201007387 */ /* 0x000fe40000100800 */
[----:B------:R-:W-:Y:S01]  /*39950*/  STL [R1+0x1700], R4 ;  /* 0x0017000401007387 */ /* 0x000fe20000100800 */
[----:B--2---:R-:W-:-:S05]  /*39960*/  IADD3 R5, P4, R5, UR8, RZ ;  /* 0x0000000805057c10 */ /* 0x004fca000ff9e0ff */
[----:B------:R-:W-:Y:S01]  /*39970*/  STL [R1+0x16d4], R5 ;  /* 0x0016d40501007387 */ /* 0x000fe20000100800 */
[----:B---3--:R-:W-:Y:S01]  /*39980*/  IADD3.X R25, R25, UR5, RZ, P3, !PT ;  /* 0x0000000519197c10 */ /* 0x008fe20009ffe4ff */
[----:B------:R-:W-:Y:S01]  /*39990*/  IADD3 R24, P3, R24, UR8, RZ ;  /* 0x0000000818187c10 */ /* 0x000fe2000ff7e0ff */
[----:B------:R-:W-:Y:S01]  /*399a0*/  IADD3.X R7, R7, UR5, RZ, P6, !PT ;  /* 0x0000000507077c10 */ /* 0x000fe2000b7fe4ff */
[----:B------:R-:W-:Y:S01]  /*399b0*/  IADD3 R6, P6, R6, UR8, RZ ;  /* 0x0000000806067c10 */ /* 0x000fe2000ffde0ff */
        /* <DEDUP_REMOVED lines=34> */
[----:B------:R-:W-:Y:S01]  /*39be0*/  IADD3.X R29, R29, UR5, RZ, P4, !PT ;  /* 0x000000051d1d7c10 */ /* 0x000fe2000a7fe4ff */
[----:B------:R-:W-:Y:S01]  /*39bf0*/  STL [R1+0x168c], R16 ;  /* 0x00168c1001007387 */ /* 0x000fe20000100800 */
[----:B------:R-:W-:Y:S01]  /*39c00*/  IADD3 R8, P1, R8, UR8, RZ ;  /* 0x0000000808087c10 */ /* 0x000fe2000ff3e0ff */
[----:B------:R-:W-:Y:S01]  /*39c10*/  STL [R1+0x16b0], R13 ;  /* 0x0016b00d01007387 */ /* 0x000fe20000100800 */
[----:B------:R-:W-:Y:S01]  /*39c20*/  STL [R1+0x1684], R9 ;  /* 0x0016840901007387 */ /* 0x000fe20000100800 */
[----:B------:R-:W-:Y:S01]  /*39c30*/  IADD3 R28, P4, R28, UR8, RZ ;  /* 0x000000081c1c7c10 */ /* 0x000fe2000ff9e0ff */
[----:B------:R-:W-:Y:S01]  /*39c40*/  STL [R1+0x16a8], R12 ;  /* 0x0016a80c01007387 */ /* 0x000fe20000100800 */
[----:B------:R0:W-:Y:S01]  /*39c50*/  STL [R1+0x16a0], R29 ;  /* 0x0016a01d01007387 */ /* 0x0001e20000100800 */
[----:B------:R-:W-:Y:S03]  /*39c60*/  STL [R1+0x167c], R8 ;  /* 0x00167c0801007387 */ /* 0x000fe60000100800 */
[----:B0-----:R-:W2:Y:S01]  /*39c70*/  LDL.LU R29, [R1+0x1690] ;  /* 0x00169000011d7983 */ /* 0x001ea20000300800 */
[----:B------:R0:W-:Y:S01]  /*39c80*/  STL [R1+0x1674], R28 ;  /* 0x0016741c01007387 */ /* 0x0001e20000100800 */
[----:B----4-:R-:W-:-:S02]  /*39c90*/  IADD3.X R0, R0, UR5, RZ, P3, !PT ;  /* 0x0000000500007c10 */ /* 0x010fc40009ffe4ff */
[----:B0-----:R-:W3:Y:S01]  /*39ca0*/  LDL.LU R28, [R1+0x1664] ;  /* 0x00166400011c7983 */ /* 0x001ee20000300800 */
[----:B------:R-:W4:Y:S02]  /*39cb0*/  LDL.LU R2, [R1+0x1688] ;  /* 0x0016880001027983 */ /* 0x000f240000300800 */
[----:B------:R-:W4:Y:S02]  /*39cc0*/  LDL.LU R4, [R1+0x165c] ;  /* 0x00165c0001047983 */ /* 0x000f240000300800 */
[----:B------:R0:W-:Y:S01]  /*39cd0*/  STL [R1+0x1698], R0 ;  /* 0x0016980001007387 */ /* 0x0001e20000100800 */
[----:B------:R-:W4:Y:S01]  /*39ce0*/  LDL.LU R5, [R1+0x1680] ;  /* 0x0016800001057983 */ /* 0x000f220000300800 */
[----:B------:R-:W-:-:S05]  /*39cf0*/  IADD3 R3, P3, R3, UR8, RZ ;  /* 0x0000000803037c10 */ /* 0x000fca000ff7e0ff */
[----:B------:R1:W-:Y:S01]  /*39d00*/  STL [R1+0x166c], R3 ;  /* 0x00166c0301007387 */ /* 0x0003e20000100800 */
        /* <DEDUP_REMOVED lines=24> */
[----:B--2---:R-:W-:-:S05]  /*39e90*/  IADD3.X R29, R29, UR5, RZ, P6, !PT ;  /* 0x000000051d1d7c10 */ /* 0x004fca000b7fe4ff */
[----:B------:R0:W-:Y:S01]  /*39ea0*/  STL [R1+0x1690], R29 ;  /* 0x0016901d01007387 */ /* 0x0001e20000100800 */
[----:B---3--:R-:W-:Y:S02]  /*39eb0*/  IADD3 R28, P6, R28, UR8, RZ ;  /* 0x000000081c1c7c10 */ /* 0x008fe4000ffde0ff */
[----:B----4-:R-:W-:Y:S01]  /*39ec0*/  IADD3.X R2, R2, UR5, RZ, P5, !PT ;  /* 0x0000000502027c10 */ /* 0x010fe2000affe4ff */
[----:B------:R-:W-:Y:S01]  /*39ed0*/  IADD3 R4, P5, R4, UR8, RZ ;  /* 0x0000000804047c10 */ /* 0x000fe2000ffbe0ff */
[----:B0-----:R-:W2:Y:S01]  /*39ee0*/  LDL.LU R29, [R1+0x15f4] ;  /* 0x0015f400011d7983 */ /* 0x001ea20000300800 */
[----:B------:R0:W-:Y:S01]  /*39ef0*/  STL [R1+0x1664], R28 ;  /* 0x0016641c01007387 */ /* 0x0001e20000100800 */
[----:B------:R-:W-:Y:S02]  /*39f00*/  IADD3.X R5, R5, UR5, RZ, P2, !PT ;  /* 0x0000000505057c10 */ /* 0x000fe400097fe4ff */
[----:B0-----:R-:W3:Y:S01]  /*39f10*/  LDL.LU R28, [R1+0x1618] ;  /* 0x00161800011c7983 */ /* 0x001ee20000300800 */
[----:B------:R-:W-:-:S02]  /*39f20*/  IADD3 R25, P2, R25, UR8, RZ ;  /* 0x0000000819197c10 */ /* 0x000fc4000ff5e0ff */
        /* <DEDUP_REMOVED lines=143> */
[----:B------:R0:W-:Y:S03]  /*3a820*/  STL [R1+0x157c], R28 ;  /* 0x00157c1c01007387 */ /* 0x0001e60000100800 */
[----:B0-----:R-:W3:Y:S01]  /*3a830*/  LDL.LU R28, [R1+0x156c] ;  /* 0x00156c00011c7983 */ /* 0x001ee20000300800 */
[----:B------:R-:W3:Y:S01]  /*3a840*/  LDL.LU R2, [R1+0x1590] ;  /* 0x0015900001027983 */ /* 0x000ee20000300800 */
[----:B----4-:R-:W-:Y:S01]  /*3a850*/  IADD3.X R0, R0, UR5, RZ, P6, !PT ;  /* 0x0000000500007c10 */ /* 0x010fe2000b7fe4ff */
[----:B------:R-:W4:Y:S04]  /*3a860*/  LDL.LU R4, [R1+0x1564] ;  /* 0x0015640001047983 */ /* 0x000f280000300800 */
        /* <DEDUP_REMOVED lines=31> */
[----:B------:R-:W-:Y:S02]  /*3aa60*/  IADD3.X R2, R2, UR5, RZ, P2, !PT ;  /* 0x0000000502027c10 */ /* 0x000fe400097fe4ff */
[----:B----4-:R-:W-:Y:S01]  /*3aa70*/  IADD3 R4, P2, R4, UR8, RZ ;  /* 0x0000000804047c10 */ /* 0x010fe2000ff5e0ff */
[----:B0-----:R-:W2:Y:S01]  /*3aa80*/  LDL.LU R29, [R1+0x14fc] ;  /* 0x0014fc00011d7983 */ /* 0x001ea20000300800 */
[----:B------:R0:W-:Y:S01]  /*3aa90*/  STL [R1+0x156c], R28 ;  /* 0x00156c1c01007387 */ /* 0x0001e20000100800 */
[----:B------:R-:W-:Y:S02]  /*3aaa0*/  IADD3.X R5, R5, UR5, RZ, P1, !PT ;  /* 0x0000000505057c10 */ /* 0x000fe40008ffe4ff */
[----:B0-----:R-:W3:Y:S01]  /*3aab0*/  LDL.LU R28, [R1+0x1520] ;  /* 0x00152000011c7983 */ /* 0x001ee20000300800 */
[----:B------:R-:W-:Y:S01]  /*3aac0*/  STL [R1+0x1590], R2 ;  /* 0x0015900201007387 */ /* 0x000fe20000100800 */
[----:B------:R-:W-:-:S02]  /*3aad0*/  IADD3 R25, P1, R25, UR8, RZ ;  /* 0x0000000819197c10 */ /* 0x000fc4000ff3e0ff */
[----:B------:R-:W-:Y:S01]  /*3aae0*/  IADD3.X R24, R24, UR5, RZ, P4, !PT ;  /* 0x0000000518187c10 */ /* 0x000fe2000a7fe4ff */
        /* <DEDUP_REMOVED lines=143> */
[----:B----4-:R-:W-:-:S02]  /*3b3e0*/  IADD3.X R0, R0, UR5, RZ, P5, !PT ;  /* 0x0000000500007c10 */ /* 0x010fc4000affe4ff */
[----:B------:R-:W-:-:S05]  /*3b3f0*/  IADD3 R3, P5, R3, UR8, RZ ;  /* 0x0000000803037c10 */ /* 0x000fca000ffbe0ff */
[----:B------:R0:W-:Y:S04]  /*3b400*/  STL [R1+0x147c], R3 ;  /* 0x00147c0301007387 */ /* 0x0001e80000100800 */
[----:B0-----:R-:W4:Y:S01]  /*3b410*/  LDL.LU R3, [R1+0x1498] ;  /* 0x0014980001037983 */ /* 0x001f220000300800 */
[----:B------:R0:W-:Y:S02]  /*3b420*/  STL [R1+0x14a8], R0 ;  /* 0x0014a80001007387 */ /* 0x0001e40000100800 */
        /* <DEDUP_REMOVED lines=26> */
[----:B--2---:R-:W-:-:S05]  /*3b5d0*/  IADD3.X R29, R29, UR5, RZ, P2, !PT ;  /* 0x000000051d1d7c10 */ /* 0x004fca00097fe4ff */
[----:B------:R0:W-:Y:S01]  /*3b5e0*/  STL [R1+0x14a0], R29 ;  /* 0x0014a01d01007387 */ /* 0x0001e20000100800 */
[----:B---3--:R-:W-:-:S03]  /*3b5f0*/  IADD3 R28, P2, R28, UR8, RZ ;  /* 0x000000081c1c7c10 */ /* 0x008fc6000ff5e0ff */
[----:B0-----:R-:W2:Y:S02]  /*3b600*/  LDL.LU R29, [R1+0x1428] ;  /* 0x00142800011d7983 */ /* 0x001ea40000300800 */
[----:B------:R0:W-:Y:S02]  /*3b610*/  STL [R1+0x1474], R28 ;  /* 0x0014741c01007387 */ /* 0x0001e40000100800 */
[----:B0-----:R-:W3:Y:S01]  /*3b620*/  LDL.LU R28, [R1+0x13fc] ;  /* 0x0013fc00011c7983 */ /* 0x001ee20000300800 */
[----:B----4-:R-:W-:-:S05]  /*3b630*/  IADD3.X R3, R3, UR5, RZ, P1, !PT ;  /* 0x0000000503037c10 */ /* 0x010fca0008ffe4ff */
[----:B------:R0:W-:Y:S04]  /*3b640*/  STL [R1+0x1498], R3 ;  /* 0x0014980301007387 */ /* 0x0001e80000100800 */
[----:B0-----:R-:W4:Y:S01]  /*3b650*/  LDL.LU R3, [R1+0x1818] ;  /* 0x0018180001037983 */ /* 0x001f220000300800 */
[----:B------:R-:W-:Y:S02]  /*3b660*/  IADD3 R2, P1, R2, UR8, RZ ;  /* 0x0000000802027c10 */ /* 0x000fe4000ff3e0ff */
[----:B------:R-:W-:Y:S01]  /*3b670*/  IADD3.X R4, R4, UR5, RZ, P4, !PT ;  /* 0x0000000504047c10 */ /* 0x000fe2000a7fe4ff */
[----:B------:R-:W-:Y:S01]  /*3b680*/  IADD3 R5, P4, R5, UR8, RZ ;  /* 0x0000000805057c10 */ /* 0x000fe2000ff9e0ff */
        /* <DEDUP_REMOVED lines=39> */
[----:B------:R-:W-:-:S02]  /*3b900*/  IADD3.X R12, R12, UR5, RZ, P1, !PT ;  /* 0x000000050c0c7c10 */ /* 0x000fc40008ffe4ff */
[----:B------:R-:W-:Y:S01]  /*3b910*/  IADD3.X R0, R0, UR5, RZ, P4, !PT ;  /* 0x0000000500007c10 */ /* 0x000fe2000a7fe4ff */
[----:B------:R-:W-:Y:S01]  /*3b920*/  STL [R1+0x1448], R17 ;  /* 0x0014481101007387 */ /* 0x000fe20000100800 */
[----:B------:R-:W-:Y:S01]  /*3b930*/  STL [R1+0x141c], R16 ;  /* 0x00141c1001007387 */ /* 0x000fe20000100800 */
[----:B------:R-:W-:Y:S01]  /*3b940*/  IADD3 R8, P1, R8, UR8, RZ ;  /* 0x0000000808087c10 */ /* 0x000fe2000ff3e0ff */
[----:B------:R-:W-:Y:S02]  /*3b950*/  STL [R1+0x1440], R13 ;  /* 0x0014400d01007387 */ /* 0x000fe40000100800 */
[----:B------:R-:W-:Y:S01]  /*3b960*/  STL [R1+0x1414], R9 ;  /* 0x0014140901007387 */ /* 0x000fe20000100800 */
[----:B------:R-:W-:Y:S01]  /*3b970*/  STL [R1+0x1438], R12 ;  /* 0x0014380c01007387 */ /* 0x000fe20000100800 */
[----:B--2---:R-:W-:Y:S02]  /*3b980*/  IADD3.X R29, R29, UR5, RZ, P3, !PT ;  /* 0x000000051d1d7c10 */ /* 0x004fe40009ffe4ff */
[----:B---3--:R-:W-:-:S02]  /*3b990*/  IADD3 R28, P3, R28, UR8, RZ ;  /* 0x000000081c1c7c10 */ /* 0x008fc4000ff7e0ff */
[----:B----4-:R-:W-:-:S05]  /*3b9a0*/  IADD3 R3, P4, R3, UR8, RZ ;  /* 0x0000000803037c10 */ /* 0x010fca000ff9e0ff */
[----:B------:R0:W-:Y:S01]  /*3b9b0*/  STL [R1+0x1404], R3 ;  /* 0x0014040301007387 */ /* 0x0001e20000100800 */
[----:B------:R1:W-:Y:S03]  /*3b9c0*/  STL [R1+0x140c], R8 ;  /* 0x00140c0801007387 */ /* 0x0003e60000100800 */
[----:B0-----:R-:W2:Y:S01]  /*3b9d0*/  LDL.LU R3, [R1+0x1814] ;  /* 0x0018140001037983 */ /* 0x001ea20000300800 */
[----:B------:R0:W-:Y:S02]  /*3b9e0*/  STL [R1+0x1430], R0 ;  /* 0x0014300001007387 */ /* 0x0001e40000100800 */
[----:B------:R-:W3:Y:S02]  /*3b9f0*/  LDL.LU R27, [R1+0x13f4] ;  /* 0x0013f400011b7983 */ /* 0x000ee40000300800 */
[----:B------:R-:W4:Y:S01]  /*3ba00*/  LDL.LU R2, [R1+0x1418] ;  /* 0x0014180001027983 */ /* 0x000f220000300800 */
[----:B------:R-:W4:Y:S01]  /*3ba10*/  LDL.LU R4, [R1+0x13ec] ;  /* 0x0013ec0001047983 */ /* 0x000f220000300800 */
[----:B------:R0:W-:Y:S02]  /*3ba20*/  STL [R1+0x1428], R29 ;  /* 0x0014281d01007387 */ /* 0x0001e40000100800 */
[----:B------:R-:W4:Y:S02]  /*3ba30*/  LDL.LU R5, [R1+0x1410] ;  /* 0x0014100001057983 */ /* 0x000f240000300800 */
[----:B------:R0:W-:Y:S01]  /*3ba40*/  STL [R1+0x13fc], R28 ;  /* 0x0013fc1c01007387 */ /* 0x0001e20000100800 */
        /* <DEDUP_REMOVED lines=18> */
[----:B-1----:R-:W4:Y:S02]  /*3bb70*/  LDL.LU R8, [R1+0x139c] ;  /* 0x00139c0001087983 */ /* 0x002f240000300800 */
[----:B------:R-:W4:Y:S01]  /*3bb80*/  LDL.LU R12, [R1+0x13c0] ;  /* 0x0013c000010c7983 */ /* 0x000f220000300800 */
[----:B0-----:R-:W4:Y:S01]  /*3bb90*/  LDL.LU R0, [R1+0x1394] ;  /* 0x0013940001007983 */ /* 0x001f220000300800 */
[----:B------:R-:W4:Y:S02]  /*3bba0*/  LDL.LU R29, [R1+0x13b8] ;  /* 0x0013b800011d7983 */ /* 0x000f240000300800 */
[----:B------:R-:W4:Y:S01]  /*3bbb0*/  LDL.LU R28, [R1+0x138c] ;  /* 0x00138c00011c7983 */ /* 0x000f220000300800 */
[----:B--2---:R-:W-:-:S02]  /*3bbc0*/  IADD3.X R3, R3, UR5, RZ, P6, !PT ;  /* 0x0000000503037c10 */ /* 0x004fc4000b7fe4ff */
[----:B---3--:R-:W-:Y:S02]  /*3bbd0*/  IADD3 R27, P6, R27, UR8, RZ ;  /* 0x000000081b1b7c10 */ /* 0x008fe4000ffde0ff */
[----:B----4-:R-:W-:Y:S01]  /*3bbe0*/  IADD3.X R2, R2, UR5, RZ, P5, !PT ;  /* 0x0000000502027c10 */ /* 0x010fe2000affe4ff */
[----:B------:R0:W-:Y:S01]  /*3bbf0*/  STL [R1+0x1420], R3 ;  /* 0x0014200301007387 */ /* 0x0001e20000100800 */
[----:B------:R-:W-:Y:S02]  /*3bc00*/  IADD3 R4, P5, R4, UR8, RZ ;  /* 0x0000000804047c10 */ /* 0x000fe4000ffbe0ff */
[----:B------:R-:W-:Y:S01]  /*3bc10*/  IADD3.X R5, R5, UR5, RZ, P2, !PT ;  /* 0x0000000505057c10 */ /* 0x000fe200097fe4ff */
[----:B------:R-:W-:Y:S01]  /*3bc20*/  IADD3 R6, P2, R6, UR8, RZ ;  /* 0x0000000806067c10 */ /* 0x000fe2000ff5e0ff */
[----:B0-----:R-:W2:Y:S01]  /*3bc30*/  LDL.LU R3, [R1+0x1384] ;  /* 0x0013840001037983 */ /* 0x001ea20000300800 */
[----:B------:R-:W3:Y:S02]  /*3bc40*/  LDL.LU R26, [R1+0x13a0] ;  /* 0x0013a000011a7983 */ /* 0x000ee40000300800 */
[----:B------:R0:W-:Y:S01]  /*3bc50*/  STL [R1+0x13f4], R27 ;  /* 0x0013f41b01007387 */ /* 0x0001e20000100800 */
[----:B------:R-:W-:Y:S01]  /*3bc60*/  IADD3.X R7, R7, UR5, RZ, P1, !PT ;  /* 0x0000000507077c10 */ /* 0x000fe20008ffe4ff */
[----:B------:R-:W-:Y:S01]  /*3bc70*/  IADD3 R24, P1, R24, UR8, RZ ;  /* 0x0000000818187c10 */ /* 0x000fe2000ff3e0ff */
[----:B0-----:R-:W4:Y:S01]  /*3bc80*/  LDL.LU R27, [R1+0x1398] ;  /* 0x00139800011b7983 */ /* 0x001f220000300800 */
[----:B------:R0:W-:Y:S01]  /*3bc90*/  STL [R1+0x1418], R2 ;  /* 0x0014180201007387 */ /* 0x0001e20000100800 */
[----:B------:R-:W-:Y:S01]  /*3bca0*/  IADD3.X R25, R25, UR5, RZ, P4, !PT ;  /* 0x0000000519197c10 */ /* 0x000fe2000a7fe4ff */
[----:B------:R-:W-:Y:S01]  /*3bcb0*/  IADD3 R10, P4, R10, UR8, RZ ;  /* 0x000000080a0a7c10 */ /* 0x000fe2000ff9e0ff */
[----:B0-----:R0:W5:Y:S01]  /*3bcc0*/  LDL.LU R2, [R1+0x1810] ;  /* 0x0018100001027983 */ /* 0x0011620000300800 */
[----:B------:R1:W-:Y:S01]  /*3bcd0*/  STL [R1+0x13ec], R4 ;  /* 0x0013ec0401007387 */ /* 0x0003e20000100800 */
[----:B------:R-:W-:-:S02]  /*3bce0*/  IADD3.X R11, R11, UR5, RZ, P3, !PT ;  /* 0x000000050b0b7c10 */ /* 0x000fc40009ffe4ff */
[----:B-1----:R-:W2:Y:S01]  /*3bcf0*/  LDL.LU R4, [R1+0x180c] ;  /* 0x00180c0001047983 */ /* 0x002ea20000300800 */
[----:B------:R1:W-:Y:S01]  /*3bd00*/  STL [R1+0x1410], R5 ;  /* 0x0014100501007387 */ /* 0x0003e20000100800 */
[----:B------:R-:W-:Y:S02]  /*3bd10*/  IADD3 R14, P3, R14, UR8, RZ ;  /* 0x000000080e0e7c10 */ /* 0x000fe4000ff7e0ff */
[----:B-1----:R-:W2:Y:S01]  /*3bd20*/  LDL.LU R5, [R1+0x1808] ;  /* 0x0018080001057983 */ /* 0x002ea20000300800 */
[----:B------:R1:W-:Y:S01]  /*3bd30*/  STL [R1+0x13e4], R6 ;  /* 0x0013e40601007387 */ /* 0x0003e20000100800 */
[----:B------:R-:W-:Y:S02]  /*3bd40*/  IADD3.X R15, R15, UR5, RZ, P6, !PT ;  /* 0x000000050f0f7c10 */ /* 0x000fe4000b7fe4ff */
[----:B-1----:R0:W5:Y:S01]  /*3bd50*/  LDL.LU R6, [R1+0x1804] ;  /* 0x0018040001067983 */ /* 0x0021620000300800 */
[----:B------:R1:W-:Y:S01]  /*3bd60*/  STL [R1+0x1408], R7 ;  /* 0x0014080701007387 */ /* 0x0003e20000100800 */
[----:B------:R-:W-:-:S02]  /*3bd70*/  IADD3 R18, P6, R18, UR8, RZ ;  /* 0x0000000812127c10 */ /* 0x000fc4000ffde0ff */
[----:B-1----:R0:W5:Y:S01]  /*3bd80*/  LDL.LU R7, [R1+0x1800] ;  /* 0x0018000001077983 */ /* 0x0021620000300800 */
[----:B------:R1:W-:Y:S01]  /*3bd90*/  STL [R1+0x13dc], R24 ;  /* 0x0013dc1801007387 */ /* 0x0003e20000100800 */
[----:B------:R-:W-:Y:S02]  /*3bda0*/  IADD3.X R19, R19, UR5, RZ, P5, !PT ;  /* 0x0000000513137c10 */ /* 0x000fe4000affe4ff */
[----:B-1----:R0:W5:Y:S01]  /*3bdb0*/  LDL.LU R24, [R1+0x17fc] ;  /* 0x0017fc0001187983 */ /* 0x0021620000300800 */
[----:B------:R1:W-:Y:S01]  /*3bdc0*/  STL [R1+0x1400], R25 ;  /* 0x0014001901007387 */ /* 0x0003e20000100800 */
[----:B------:R-:W-:Y:S02]  /*3bdd0*/  IADD3 R22, P5, R22, UR8, RZ ;  /* 0x0000000816167c10 */ /* 0x000fe4000ffbe0ff */
[----:B-1----:R0:W5:Y:S01]  /*3bde0*/  LDL.LU R25, [R1+0x17f8] ;  /* 0x0017f80001197983 */ /* 0x0021620000300800 */
[----:B------:R1:W-:Y:S01]  /*3bdf0*/  STL [R1+0x13d4], R10 ;  /* 0x0013d40a01007387 */ /* 0x0003e20000100800 */
[----:B------:R-:W-:-:S02]  /*3be00*/  IADD3.X R23, R23, UR5, RZ, P2, !PT ;  /* 0x0000000517177c10 */ /* 0x000fc400097fe4ff */
[----:B-1----:R0:W5:Y:S01]  /*3be10*/  LDL.LU R10, [R1+0x17f4] ;  /* 0x0017f400010a7983 */ /* 0x0021620000300800 */
[----:B------:R1:W-:Y:S01]  /*3be20*/  STL [R1+0x13f8], R11 ;  /* 0x0013f80b01007387 */ /* 0x0003e20000100800 */
[----:B------:R-:W-:Y:S02]  /*3be30*/  IADD3 R20, P2, R20, UR8, RZ ;  /* 0x0000000814147c10 */ /* 0x000fe4000ff5e0ff */
[----:B-1----:R0:W5:Y:S01]  /*3be40*/  LDL.LU R11, [R1+0x17f0] ;  /* 0x0017f000010b7983 */ /* 0x0021620000300800 */
        /* <DEDUP_REMOVED lines=30> */
[----:B------:R1:W-:Y:S03]  /*3c030*/  STL [R1+0x13a4], R9 ;  /* 0x0013a40901007387 */ /* 0x0003e60000100800 */
        /* <DEDUP_REMOVED lines=10> */
[----:B-1----:R-:W2:Y:S01]  /*3c0e0*/  LDL.LU R29, [R1+0x17b0] ;  /* 0x0017b000011d7983 */ /* 0x002ea20000300800 */
[----:B------:R1:W-:Y:S03]  /*3c0f0*/  STL [R1+0x138c], R28 ;  /* 0x00138c1c01007387 */ /* 0x0003e60000100800 */
[----:B-1----:R-:W2:Y:S02]  /*3c100*/  LDL.LU R28, [R1+0x17ac] ;  /* 0x0017ac00011c7983 */ /* 0x002ea40000300800 */
[----:B--2---:R-:W-:Y:S01]  /*3c110*/  IADD3.X R28, R28, UR5, RZ, P2, !PT ;  /* 0x000000051c1c7c10 */ /* 0x004fe200097fe4ff */
[----:B------:R-:W-:-:S04]  /*3c120*/  IADD3 R3, P2, R3, UR8, RZ ;  /* 0x0000000803037c10 */ /* 0x000fc8000ff5e0ff */
[----:B------:R1:W-:Y:S04]  /*3c130*/  STL [R1+0x13b0], R28 ;  /* 0x0013b01c01007387 */ /* 0x0003e80000100800 */
[----:B-1----:R-:W2:Y:S01]  /*3c140*/  LDL.LU R28, [R1+0x17a8] ;  /* 0x0017a800011c7983 */ /* 0x002ea20000300800 */
[----:B------:R1:W-:Y:S03]  /*3c150*/  STL [R1+0x1384], R3 ;  /* 0x0013840301007387 */ /* 0x0003e60000100800 */
[----:B-1----:R-:W2:Y:S02]  /*3c160*/  LDL.LU R3, [R1+0x17a4] ;  /* 0x0017a40001037983 */ /* 0x002ea40000300800 */
[----:B--2---:R-:W-:-:S05]  /*3c170*/  IADD3.X R3, R3, UR5, RZ, P1, !PT ;  /* 0x0000000503037c10 */ /* 0x004fca0008ffe4ff */
[----:B------:R1:W-:Y:S04]  /*3c180*/  STL [R1+0x13a8], R3 ;  /* 0x0013a80301007387 */ /* 0x0003e80000100800 */
[----:B-1----:R-:W2:Y:S01]  /*3c190*/  LDL.LU R3, [R1+0x17a0] ;  /* 0x0017a00001037983 */ /* 0x002ea20000300800 */
[----:B------:R-:W-:Y:S02]  /*3c1a0*/  IADD3.X R29, R29, UR5, RZ, P6, !PT ;  /* 0x000000051d1d7c10 */ /* 0x000fe4000b7fe4ff */
[----:B------:R-:W-:Y:S02]  /*3c1b0*/  LOP3.LUT R5, R5, R4, RZ, 0x3c, !PT ;  /* 0x0000000405057212 */ /* 0x000fe400078e3cff */
[----:B---3--:R-:W-:Y:S02]  /*3c1c0*/  IADD3.X R26, R26, UR5, RZ, P4, !PT ;  /* 0x000000051a1a7c10 */ /* 0x008fe4000a7fe4ff */
[----:B----4-:R-:W-:-:S02]  /*3c1d0*/  IADD3.X R27, R27, UR5, RZ, P3, !PT ;  /* 0x000000051b1b7c10 */ /* 0x010fc40009ffe4ff */
[----:B------:R-:W-:Y:S02]  /*3c1e0*/  IADD3.X R28, R28, UR5, RZ, P5, !PT ;  /* 0x000000051c1c7c10 */ /* 0x000fe4000affe4ff */
[C---:B------:R-:W-:Y:S01]  /*3c1f0*/  LOP3.LUT R4, R5.reuse, R4, RZ, 0x3c, !PT ;  /* 0x0000000405047212 */ /* 0x040fe200078e3cff */
[----:B------:R1:W-:Y:S01]  /*3c200*/  STL [R1+0x1390], R29 ;  /* 0x0013901d01007387 */ /* 0x0003e20000100800 */
[----:B------:R-:W-:Y:S02]  /*3c210*/  STL [R1+0x13a0], R26 ;  /* 0x0013a01a01007387 */ /* 0x000fe40000100800 */
[----:B------:R-:W-:Y:S01]  /*3c220*/  LOP3.LUT R5, R5, R4, RZ, 0x3c, !PT ;  /* 0x0000000405057212 */ /* 0x000fe200078e3cff */
[----:B-1----:R0:W5:Y:S01]  /*3c230*/  LDL.LU R29, [R1+0x179c] ;  /* 0x00179c00011d7983 */ /* 0x0021620000300800 */
[----:B------:R-:W-:Y:S02]  /*3c240*/  STL [R1+0x1398], R27 ;  /* 0x0013981b01007387 */ /* 0x000fe40000100800 */
[----:B------:R1:W-:Y:S02]  /*3c250*/  STL [R1+0x1388], R28 ;  /* 0x0013881c01007387 */ /* 0x0003e40000100800 */
[----:B-1----:R0:W5:Y:S01]  /*3c260*/  LDL.LU R28, [R1+0x1798] ;  /* 0x00179800011c7983 */ /* 0x0021620000300800 */
[----:B--2---:R-:W-:-:S05]  /*3c270*/  IADD3.X R3, R3, UR5, RZ, P2, !PT ;  /* 0x0000000503037c10 */ /* 0x004fca00097fe4ff */
[----:B------:R1:W-:Y:S04]  /*3c280*/  STL [R1+0x1380], R3 ;  /* 0x0013800301007387 */ /* 0x0003e80000100800 */
[----:B-1----:R0:W5:Y:S01]  /*3c290*/  LDL.LU R3, [R1+0x1794] ;  /* 0x0017940001037983 */ /* 0x0021620000300800 */
[----:B------:R0:W-:Y:S01]  /*3c2a0*/  STL.64 [R1+0x10c8], R4 ;  /* 0x0010c80401007387 */ /* 0x0001e20000100a00 */
[----:B------:R-:W-:Y:S01]  /*3c2b0*/  @!P0 CALL.REL.NOINC `(.L_x_1) ;  /* 0x0000001000008944 */ /* 0x000fe20003c00000 */
[----:B------:R-:W-:Y:S05]  /*3c2c0*/  BRA `(.L_x_2) ;  /* 0xfffd76d000007947 */ /* 0x000fea000383ffff */
.L_x_1:
[----:B0-----:R-:W2:Y:S01]  /*3c2d0*/  LDL.LU R5, [R1+0x14c] ;  /* 0x00014c0001057983 */ /* 0x001ea20000300800 */
[----:B-----5:R-:W-:Y:S02]  /*3c2e0*/  IMAD.MOV.U32 R2, RZ, RZ, R24 ;  /* 0x000000ffff027224 */ /* 0x020fe400078e0018 */
[----:B------:R-:W-:Y:S01]  /*3c2f0*/  IMAD.MOV.U32 R0, RZ, RZ, R25 ;  /* 0x000000ffff007224 */ /* 0x000fe200078e0019 */
[----:B------:R-:W2:Y:S04]  /*3c300*/  LDL.LU R4, [R1+0x148] ;  /* 0x0001480001047983 */ /* 0x000ea80000300800 */
[----:B------:R-:W3:Y:S04]  /*3c310*/  LDL.LU R24, [R1+0x15c] ;  /* 0x00015c0001187983 */ /* 0x000ee80000300800 */
[----:B------:R-:W3:Y:S04]  /*3c320*/  LDL.LU R25, [R1+0x158] ;  /* 0x0001580001197983 */ /* 0x000ee80000300800 */
[----:B------:R-:W4:Y:S04]  /*3c330*/  LDL.LU R26, [R1+0x16c] ;  /* 0x00016c00011a7983 */ /* 0x000f280000300800 */
[----:B------:R-:W4:Y:S04]  /*3c340*/  LDL.LU R27, [R1+0x168] ;  /* 0x00016800011b7983 */ /* 0x000f280000300800 */
[----:B------:R-:W-:Y:S04]  /*3c350*/  STL [R1+0x19b4], R22 ;  /* 0x0019b41601007387 */ /* 0x000fe80000100800 */
[----:B------:R-:W-:Y:S04]  /*3c360*/  STL [R1+0x19b0], R23 ;  /* 0x0019b01701007387 */ /* 0x000fe80000100800 */
[----:B------:R-:W-:Y:S04]  /*3c370*/  STL [R1+0x19ac], R20 ;  /* 0x0019ac1401007387 */ /* 0x000fe80000100800 */
[----:B------:R-:W-:Y:S04]  /*3c380*/  STL [R1+0x19a8], R21 ;  /* 0x0019a81501007387 */ /* 0x000fe80000100800 */
[----:B------:R-:W-:Y:S04]  /*3c390*/  STL [R1+0x1858], R13 ;  /* 0x0018580d01007387 */ /* 0x000fe80000100800 */
[----:B------:R-:W-:Y:S04]  /*3c3a0*/  STL [R1+0x1854], R12 ;  /* 0x0018540c01007387 */ /* 0x000fe80000100800 */
[----:B------:R-:W-:Y:S04]  /*3c3b0*/  STL [R1+0x1850], R9 ;  /* 0x0018500901007387 */ /* 0x000fe80000100800 */
[----:B------:R-:W-:Y:S01]  /*3c3c0*/  STL [R1+0x184c], R8 ;  /* 0x00184c0801007387 */ /* 0x000fe20000100800 */
[----:B------:R-:W-:-:S03]  /*3c3d0*/  F2FP.BF16.PACK_AB R2, R0, R2 ;  /* 0x000000020002723e */ /* 0x000fc600000010ff */
[----:B------:R-:W-:Y:S04]  /*3c3e0*/  STL [R1+0x1834], R17 ;  /* 0x0018341101007387 */ /* 0x000fe80000100800 */
[----:B------:R-:W-:Y:S04]  /*3c3f0*/  STL [R1+0x1830], R16 ;  /* 0x0018301001007387 */ /* 0x000fe80000100800 */
[----:B------:R-:W-:Y:S04]  /*3c400*/  STL [R1+0x179c], R29 ;  /* 0x00179c1d01007387 */ /* 0x000fe80000100800 */
[----:B------:R-:W-:Y:S04]  /*3c410*/  STL [R1+0x1798], R28 ;  /* 0x0017981c01007387 */ /* 0x000fe80000100800 */
[----:B------:R3:W-:Y:S04]  /*3c420*/  STL [R1+0x1794], R3 ;  /* 0x0017940301007387 */ /* 0x0007e80000100800 */
[----:B------:R4:W-:Y:S01]  /*3c430*/  STL [R1+0x124c], R2 ;  /* 0x00124c0201007387 */ /* 0x0009e20000100800 */
[----:B--2---:R-:W-:-:S02]  /*3c440*/  F2FP.BF16.PACK_AB R0, R5, R4 ;  /* 0x000000040500723e */ /* 0x004fc400000010ff */
[----:B---3--:R-:W-:-:S03]  /*3c450*/  F2FP.BF16.PACK_AB R3, R24, R25 ;  /* 0x000000191803723e */ /* 0x008fc600000010ff */
[----:B------:R0:W-:Y:S04]  /*3c460*/  STL [R1+0x1248], R0 ;  /* 0x0012480001007387 */ /* 0x0001e80000100800 */
[----:B------:R1:W-:Y:S01]  /*3c470*/  STL [R1+0x1244], R3 ;  /* 0x0012440301007387 */ /* 0x0003e20000100800 */
[----:B----4-:R-:W-:Y:S02]  /*3c480*/  F2FP.BF16.PACK_AB R2, R26, R27 ;  /* 0x0000001b1a02723e */ /* 0x010fe400000010ff */
[----:B0-----:R-:W-:Y:S02]  /*3c490*/  F2FP.BF16.PACK_AB R0, R7, R6 ;  /* 0x000000060700723e */ /* 0x001fe400000010ff */
[----:B-1----:R-:W-:Y:S01]  /*3c4a0*/  F2FP.BF16.PACK_AB R3, R11, R10 ;  /* 0x0000000a0b03723e */ /* 0x002fe200000010ff */
[----:B------:R-:W-:Y:S04]  /*3c4b0*/  STL [R1+0x1240], R2 ;  /* 0x0012400201007387 */ /* 0x000fe80000100800 */
[----:B------:R-:W-:Y:S04]  /*3c4c0*/  STL [R1+0x123c], R0 ;  /* 0x00123c0001007387 */ /* 0x000fe80000100800 */
[----:B------:R0:W-:Y:S04]  /*3c4d0*/  STL [R1+0x1238], R3 ;  /* 0x0012380301007387 */ /* 0x0001e80000100800 */
[----:B0-----:R-:W2:Y:S01]  /*3c4e0*/  LDL.LU R3, [R1+0x418] ;  /* 0x0004180001037983 */ /* 0x001ea20000300800 */
[----:B------:R-:W-:-:S02]  /*3c4f0*/  F2FP.BF16.PACK_AB R2, R15, R14 ;  /* 0x0000000e0f02723e */ /* 0x000fc400000010ff */
[----:B------:R-:W-:-:S03]  /*3c500*/  F2FP.BF16.PACK_AB R0, R19, R18 ;  /* 0x000000121300723e */ /* 0x000fc600000010ff */
[----:B------:R-:W-:Y:S04]  /*3c510*/  STL [R1+0x1234], R2 ;  /* 0x0012340201007387 */ /* 0x000fe80000100800 */
[----:B--2---:R0:W-:Y:S04]  /*3c520*/  STL [R1+0x1fa0], R3 ;  /* 0x001fa00301007387 */ /* 0x0041e80000100800 */
[----:B------:R-:W-:Y:S04]  /*3c530*/  STL [R1+0x1230], R0 ;  /* 0x0012300001007387 */ /* 0x000fe80000100800 */
[----:B0-----:R-:W2:Y:S04]  /*3c540*/  LDL.LU R3, [R1+0xf8] ;  /* 0x0000f80001037983 */ /* 0x001ea80000300800 */
[----:B--2---:R0:W-:Y:S04]  /*3c550*/  STL [R1+0x1fa8], R3 ;  /* 0x001fa80301007387 */ /* 0x0041e80000100800 */
        /* <DEDUP_REMOVED lines=31> */
[----:B------:R-:W3:Y:S04]  /*3c750*/  LDL.LU R28, [R1+0x42c] ;  /* 0x00042c00011c7983 */ /* 0x000ee80000300800 */
[----:B---3--:R0:W-:Y:S04]  /*3c760*/  STL [R1+0x1f9c], R28 ;  /* 0x001f9c1c01007387 */ /* 0x0081e80000100800 */
[----:B0-----:R-:W3:Y:S04]  /*3c770*/  LDL.LU R28, [R1+0x41c] ;  /* 0x00041c00011c7983 */ /* 0x001ee80000300800 */
        /* <DEDUP_REMOVED lines=33> */
[----:B0-----:R-:W2:Y:S04]  /*3c990*/  LDL.LU R28, [R1+0xdc] ;  /* 0x0000dc00011c7983 */ /* 0x001ea80000300800 */
[----:B------:R-:W3:Y:S04]  /*3c9a0*/  LDL.LU R29, [R1+0x428] ;  /* 0x00042800011d7983 */ /* 0x000ee80000300800 */
[----:B------:R-:W4:Y:S04]  /*3c9b0*/  LDL.LU R16, [R1+0x43c] ;  /* 0x00043c0001107983 */ /* 0x000f280000300800 */
        /* <DEDUP_REMOVED lines=25> */
[----:B--2---:R-:W-:-:S03]  /*3cb50*/  F2FP.BF16.PACK_AB R3, R28, R3 ;  /* 0x000000031c03723e */ /* 0x004fc600000010ff */
[----:B------:R-:W2:Y:S04]  /*3cb60*/  LDL.LU R28, [R1+0x2024] ;  /* 0x00202400011c7983 */ /* 0x000ea80000300800 */
[----:B------:R0:W-:Y:S04]  /*3cb70*/  STL [R1+0x122c], R3 ;  /* 0x00122c0301007387 */ /* 0x0001e80000100800 */
[----:B0-----:R-:W2:Y:S02]  /*3cb80*/  LDL.LU R3, [R1+0x2020] ;  /* 0x0020200001037983 */ /* 0x001ea40000300800 */
[----:B--2---:R-:W-:-:S02]  /*3cb90*/  F2FP.BF16.PACK_AB R3, R28, R3 ;  /* 0x000000031c03723e */ /* 0x004fc400000010ff */
        /* <DEDUP_REMOVED lines=64> */
[----:B------:R-:W2:Y:S01]  /*3cfa0*/  LDL.LU R28, [R1+0x1f9c] ;  /* 0x001f9c00011c7983 */ /* 0x000ea20000300800 */
[----:B----4-:R-:W-:-:S03]  /*3cfb0*/  F2FP.BF16.PACK_AB R16, R16, R17 ;  /* 0x000000111010723e */ /* 0x010fc600000010ff */
[----:B------:R3:W-:Y:S02]  /*3cfc0*/  STL [R1+0x11e8], R3 ;  /* 0x0011e80301007387 */ /* 0x0007e40000100800 */
[----:B---3--:R-:W-:Y:S02]  /*3cfd0*/  F2FP.BF16.PACK_AB R3, R8, R9 ;  /* 0x000000090803723e */ /* 0x008fe400000010ff */
[----:B------:R-:W-:Y:S02]  /*3cfe0*/  F2FP.BF16.PACK_AB R9, R12, R13 ;  /* 0x0000000d0c09723e */ /* 0x000fe400000010ff */
[----:B------:R-:W-:Y:S02]  /*3cff0*/  F2FP.BF16.PACK_AB R8, R21, R20 ;  /* 0x000000141508723e */ /* 0x000fe400000010ff */
[----:B------:R-:W-:Y:S02]  /*3d000*/  F2FP.BF16.PACK_AB R2, R0, R2 ;  /* 0x000000020002723e */ /* 0x000fe400000010ff */
[----:B------:R-:W-:-:S02]  /*3d010*/  F2FP.BF16.PACK_AB R0, R5, R4 ;  /* 0x000000040500723e */ /* 0x000fc400000010ff */
[----:B--2---:R-:W-:-:S05]  /*3d020*/  F2FP.BF16.PACK_AB R28, R28, R29 ;  /* 0x0000001d1c1c723e */ /* 0x004fca00000010ff */
[----:B------:R-:W-:Y:S04]  /*3d030*/  STL [R1+0x11e4], R28 ;  /* 0x0011e41c01007387 */ /* 0x000fe80000100800 */
[----:B------:R-:W-:Y:S04]  /*3d040*/  STL [R1+0x11e0], R16 ;  /* 0x0011e01001007387 */ /* 0x000fe80000100800 */
[----:B------:R0:W-:Y:S04]  /*3d050*/  STL [R1+0x11dc], R3 ;  /* 0x0011dc0301007387 */ /* 0x0001e80000100800 */
[----:B------:R-:W-:Y:S01]  /*3d060*/  STL [R1+0x11d8], R9 ;  /* 0x0011d80901007387 */ /* 0x000fe20000100800 */
[----:B0-----:R-:W-:-:S03]  /*3d070*/  F2FP.BF16.PACK_AB R3, R23, R22 ;  /* 0x000000161703723e */ /* 0x001fc600000010ff */
[----:B------:R-:W-:Y:S04]  /*3d080*/  STL [R1+0x11d4], R8 ;  /* 0x0011d40801007387 */ /* 0x000fe80000100800 */
[----:B------:R0:W-:Y:S04]  /*3d090*/  STL [R1+0x11d0], R3 ;  /* 0x0011d00301007387 */ /* 0x0001e80000100800 */
[----:B------:R1:W-:Y:S01]  /*3d0a0*/  STL [R1+0x11cc], R2 ;  /* 0x0011cc0201007387 */ /* 0x0003e20000100800 */
[----:B0-----:R-:W-:-:S03]  /*3d0b0*/  F2FP.BF16.PACK_AB R3, R24, R25 ;  /* 0x000000191803723e */ /* 0x001fc600000010ff */
[----:B------:R0:W-:Y:S01]  /*3d0c0*/  STL [R1+0x11c8], R0 ;  /* 0x0011c80001007387 */ /* 0x0001e20000100800 */
[----:B-1----:R-:W-:-:S03]  /*3d0d0*/  F2FP.BF16.PACK_AB R2, R26, R27 ;  /* 0x0000001b1a02723e */ /* 0x002fc600000010ff */
[----:B------:R1:W-:Y:S01]  /*3d0e0*/  STL [R1+0x11c4], R3 ;  /* 0x0011c40301007387 */ /* 0x0003e20000100800 */
[----:B0-----:R-:W-:-:S03]  /*3d0f0*/  F2FP.BF16.PACK_AB R0, R6, R7 ;  /* 0x000000070600723e */ /* 0x001fc600000010ff */
[----:B------:R-:W-:Y:S01]  /*3d100*/  STL [R1+0x11c0], R2 ;  /* 0x0011c00201007387 */ /* 0x000fe20000100800 */
[----:B-1----:R-:W-:-:S03]  /*3d110*/  F2FP.BF16.PACK_AB R3, R10, R11 ;  /* 0x0000000b0a03723e */ /* 0x002fc600000010ff */
[----:B------:R-:W-:Y:S04]  /*3d120*/  STL [R1+0x11bc], R0 ;  /* 0x0011bc0001007387 */ /* 0x000fe80000100800 */
[----:B------:R0:W-:Y:S04]  /*3d130*/  STL [R1+0x11b8], R3 ;  /* 0x0011b80301007387 */ /* 0x0001e80000100800 */
[----:B0-----:R-:W2:Y:S01]  /*3d140*/  LDL.LU R3, [R1+0xbd8] ;  /* 0x000bd80001037983 */ /* 0x001ea20000300800 */
[----:B------:R-:W-:Y:S02]  /*3d150*/  F2FP.BF16.PACK_AB R2, R14, R15 ;  /* 0x0000000f0e02723e */ /* 0x000fe400000010ff */
        /* <DEDUP_REMOVED lines=946> */
[----:B------:R-:W2:Y:S03]  /*40c80*/  LDL.LU R28, [R1+0x1d00] ;  /* 0x001d0000011c7983 */ /* 0x000ea60000300800 */
[----:B------:R0:W-:Y:S02]  /*40c90*/  STL [R1+0x818], R3 ;  /* 0x0008180301007387 */ /* 0x0001e40000100800 */
[----:B0-----:R-:W2:Y:S02]  /*40ca0*/  LDL.LU R3, [R1+0x1cfc] ;  /* 0x001cfc0001037983 */ /* 0x001ea40000300800 */
[----:B--2---:R-:W-:Y:S02]  /*40cb0*/  F2FP.BF16.PACK_AB R3, R28, R3 ;  /* 0x000000031c03723e */ /* 0x004fe400000010ff */
[----:B------:R-:W2:Y:S03]  /*40cc0*/  LDL.LU R28, [R1+0x1cf8] ;  /* 0x001cf800011c7983 */ /* 0x000ea60000300800 */
[----:B------:R0:W-:Y:S02]  /*40cd0*/  STL [R1+0x814], R3 ;  /* 0x0008140301007387 */ /* 0x0001e40000100800 */
        /* <DEDUP_REMOVED lines=10> */
[----:B------:R-:W2:Y:S01]  /*40d80*/  LDL.LU R28, [R1+0x1ce0] ;  /* 0x001ce000011c7983 */ /* 0x000ea20000300800 */
[----:B----4-:R-:W-:Y:S02]  /*40d90*/  F2FP.BF16.PACK_AB R16, R16, R17 ;  /* 0x000000111010723e */ /* 0x010fe400000010ff */
[----:B------:R3:W-:Y:S02]  /*40da0*/  STL [R1+0x748], R3 ;  /* 0x0007480301007387 */ /* 0x0007e40000100800 */
[----:B---3--:R-:W-:Y:S01]  /*40db0*/  F2FP.BF16.PACK_AB R3, R8, R9 ;  /* 0x000000090803723e */ /* 0x008fe200000010ff */
[----:B------:R-:W-:Y:S01]  /*40dc0*/  F2FP.BF16.PACK_AB R9, R12, R13 ;  /* 0x0000000d0c09723e */ /* 0x000fe200000010ff */
[----:B------:R-:W-:Y:S02]  /*40dd0*/  F2FP.BF16.PACK_AB R8, R21, R20 ;  /* 0x000000141508723e */ /* 0x000fe400000010ff */
[----:B------:R-:W-:Y:S01]  /*40de0*/  F2FP.BF16.PACK_AB R2, R0, R2 ;  /* 0x000000020002723e */ /* 0x000fe200000010ff */
[----:B------:R-:W-:Y:S01]  /*40df0*/  F2FP.BF16.PACK_AB R0, R5, R4 ;  /* 0x000000040500723e */ /* 0x000fe200000010ff */
[----:B--2---:R-:W-:-:S05]  /*40e00*/  F2FP.BF16.PACK_AB R28, R28, R29 ;  /* 0x0000001d1c1c723e */ /* 0x004fca00000010ff */
[----:B------:R-:W-:Y:S01]  /*40e10*/  STL [R1+0x744], R28 ;  /* 0x0007441c01007387 */ /* 0x000fe20000100800 */
[----:B------:R-:W-:Y:S02]  /*40e20*/  STL [R1+0x740], R16 ;  /* 0x0007401001007387 */ /* 0x000fe40000100800 */
[----:B------:R0:W-:Y:S02]  /*40e30*/  STL [R1+0x73c], R3 ;  /* 0x00073c0301007387 */ /* 0x0001e40000100800 */
[----:B------:R-:W-:Y:S01]  /*40e40*/  STL [R1+0x738], R9 ;  /* 0x0007380901007387 */ /* 0x000fe20000100800 */
[----:B------:R-:W-:Y:S01]  /*40e50*/  STL [R1+0x734], R8 ;  /* 0x0007340801007387 */ /* 0x000fe20000100800 */
[----:B0-----:R-:W-:-:S05]  /*40e60*/  F2FP.BF16.PACK_AB R3, R23, R22 ;  /* 0x000000161703723e */ /* 0x001fca00000010ff */
[----:B------:R0:W-:Y:S01]  /*40e70*/  STL [R1+0x730], R3 ;  /* 0x0007300301007387 */ /* 0x0001e20000100800 */
[----:B------:R1:W-:Y:S02]  /*40e80*/  STL [R1+0x72c], R2 ;  /* 0x00072c0201007387 */ /* 0x0003e40000100800 */
[----:B------:R2:W-:Y:S01]  /*40e90*/  STL [R1+0x728], R0 ;  /* 0x0007280001007387 */ /* 0x0005e20000100800 */
[----:B0-----:R-:W-:Y:S02]  /*40ea0*/  F2FP.BF16.PACK_AB R3, R24, R25 ;  /* 0x000000191803723e */ /* 0x001fe400000010ff */
[----:B-1----:R-:W-:Y:S02]  /*40eb0*/  F2FP.BF16.PACK_AB R2, R26, R27 ;  /* 0x0000001b1a02723e */ /* 0x002fe400000010ff */
[----:B--2---:R-:W-:Y:S01]  /*40ec0*/  F2FP.BF16.PACK_AB R0, R6, R7 ;  /* 0x000000070600723e */ /* 0x004fe200000010ff */
[----:B------:R0:W-:Y:S02]  /*40ed0*/  STL [R1+0x724], R3 ;  /* 0x0007240301007387 */ /* 0x0001e40000100800 */
[----:B------:R-:W-:Y:S02]  /*40ee0*/  STL [R1+0x720], R2 ;  /* 0x0007200201007387 */ /* 0x000fe40000100800 */
[----:B------:R-:W-:Y:S01]  /*40ef0*/  STL [R1+0x65c], R0 ;  /* 0x00065c0001007387 */ /* 0x000fe20000100800 */
[----:B0-----:R-:W-:-:S05]  /*40f00*/  F2FP.BF16.PACK_AB R3, R10, R11 ;  /* 0x0000000b0a03723e */ /* 0x001fca00000010ff */
[----:B------:R0:W-:Y:S04]  /*40f10*/  STL [R1+0x658], R3 ;  /* 0x0006580301007387 */ /* 0x0001e80000100800 */
[----:B0-----:R-:W2:Y:S01]  /*40f20*/  LDL.LU R3, [R1+0x858] ;  /* 0x0008580001037983 */ /* 0x001ea20000300800 */
[----:B------:R-:W-:Y:S02]  /*40f30*/  F2FP.BF16.PACK_AB R2, R14, R15 ;  /* 0x0000000f0e02723e */ /* 0x000fe400000010ff */
[----:B------:R-:W-:-:S03]  /*40f40*/  F2FP.BF16.PACK_AB R0, R18, R19 ;  /* 0x000000131200723e */ /* 0x000fc600000010ff */
[----:B------:R-:W-:Y:S04]  /*40f50*/  STL [R1+0x654], R2 ;  /* 0x0006540201007387 */ /* 0x000fe80000100800 */
[----:B--2---:R0:W-:Y:S01]  /*40f60*/  STL [R1+0x1c58], R3 ;  /* 0x001c580301007387 */ /* 0x0041e20000100800 */
[----:B------:R-:W-:Y:S03]  /*40f70*/  STL [R1+0x650], R0 ;  /* 0x0006500001007387 */ /* 0x000fe60000100800 */
        /* <DEDUP_REMOVED lines=32> */
[----:B0-----:R-:W2:Y:S01]  /*41180*/  LDL.LU R3, [R1+0x668] ;  /* 0x0006680001037983 */ /* 0x001ea20000300800 */
[----:B------:R-:W3:Y:S03]  /*41190*/  LDL.LU R28, [R1+0x86c] ;  /* 0x00086c00011c7983 */ /* 0x000ee60000300800 */
        /* <DEDUP_REMOVED lines=35> */
[----:B0-----:R-:W2:Y:S01]  /*413d0*/  LDL.LU R28, [R1+0x66c] ;  /* 0x00066c00011c7983 */ /* 0x001ea20000300800 */
[----:B------:R-:W3:Y:S02]  /*413e0*/  LDL.LU R29, [R1+0x868] ;  /* 0x00086800011d7983 */ /* 0x000ee40000300800 */
[----:B------:R-:W4:Y:S02]  /*413f0*/  LDL.LU R16, [R1+0x87c] ;  /* 0x00087c0001107983 */ /* 0x000f240000300800 */
[----:B------:R-:W4:Y:S01]  /*41400*/  LDL.LU R17, [R1+0x878] ;  /* 0x0008780001117983 */ /* 0x000f220000300800 */
        /* <DEDUP_REMOVED lines=93> */
[----:B------:R-:W2:Y:S01]  /*419e0*/  LDL.LU R28, [R1+0x1c54] ;  /* 0x001c5400011c7983 */ /* 0x000ea20000300800 */
[----:B----4-:R-:W-:-:S02]  /*419f0*/  F2FP.BF16.PACK_AB R16, R16, R17 ;  /* 0x000000111010723e */ /* 0x010fc400000010ff */
        /* <DEDUP_REMOVED lines=788> */
[----:B------:R1:W-:Y:S02]  /*44b40*/  STL [R1+0x25c], R2 ;  /* 0x00025c0201007387 */ /* 0x0003e40000100800 */
[----:B------:R2:W-:Y:S01]  /*44b50*/  STL [R1+0x258], R0 ;  /* 0x0002580001007387 */ /* 0x0005e20000100800 */
[----:B0-----:R-:W-:-:S05]  /*44b60*/  F2FP.BF16.PACK_AB R3, R10, R11 ;  /* 0x0000000b0a03723e */ /* 0x001fca00000010ff */
[----:B------:R-:W-:Y:S01]  /*44b70*/  STL [R1+0x254], R3 ;  /* 0x0002540301007387 */ /* 0x000fe20000100800 */
[----:B------:R-:W3:Y:S01]  /*44b80*/  LDL.LU R22, [R1+0xed0] ;  /* 0x000ed00001167983 */ /* 0x000ee20000300800 */
[----:B-1----:R-:W-:Y:S02]  /*44b90*/  F2FP.BF16.PACK_AB R2, R14, R15 ;  /* 0x0000000f0e02723e */ /* 0x002fe400000010ff */
[----:B--2---:R-:W-:-:S03]  /*44ba0*/  F2FP.BF16.PACK_AB R0, R18, R19 ;  /* 0x000000131200723e */ /* 0x004fc600000010ff */
[----:B------:R-:W-:Y:S04]  /*44bb0*/  STL [R1+0x250], R2 ;  /* 0x0002500201007387 */ /* 0x000fe80000100800 */
[----:B---3--:R0:W-:Y:S01]  /*44bc0*/  STL [R1+0x19bc], R22 ;  /* 0x0019bc1601007387 */ /* 0x0081e20000100800 */
        /* <DEDUP_REMOVED lines=160> */
[----:B------:R0:W-:Y:S01]  /*455d0*/  STL [R1+0x1c8], R22 ;  /* 0x0001c81601007387 */ /* 0x0001e20000100800 */
[----:B----4-:R-:W-:Y:S02]  /*455e0*/  F2FP.BF16.PACK_AB R3, R21, R3 ;  /* 0x000000031503723e */ /* 0x010fe400000010ff */
[----:B---3--:R-:W-:Y:S02]  /*455f0*/  F2FP.BF16.PACK_AB R28, R28, R29 ;  /* 0x0000001d1c1c723e */ /* 0x008fe400000010ff */
[----:B------:R-:W-:Y:S01]  /*45600*/  F2FP.BF16.PACK_AB R16, R16, R17 ;  /* 0x000000111010723e */ /* 0x000fe200000010ff */
[----:B0-----:R-:W3:Y:S01]  /*45610*/  LDL.LU R22, [R1+0x19b4] ;  /* 0x0019b40001167983 */ /* 0x001ee20000300800 */
[----:B------:R-:W-:Y:S01]  /*45620*/  F2FP.BF16.PACK_AB R0, R0, R2 ;  /* 0x000000020000723e */ /* 0x000fe200000010ff */
[----:B------:R-:W-:Y:S01]  /*45630*/  F2FP.BF16.PACK_AB R2, R24, R25 ;  /* 0x000000191802723e */ /* 0x000fe200000010ff */
[----:B--2---:R-:W-:-:S02]  /*45640*/  F2FP.BF16.PACK_AB R20, R23, R20 ;  /* 0x000000141714723e */ /* 0x004fc400000010ff */
[----:B------:R-:W3:Y:S03]  /*45650*/  LDL.LU R23, [R1+0x19b0] ;  /* 0x0019b00001177983 */ /* 0x000ee60000300800 */
[----:B------:R0:W-:Y:S02]  /*45660*/  STL [R1+0x1c4], R20 ;  /* 0x0001c41401007387 */ /* 0x0001e40000100800 */
[----:B0-----:R-:W2:Y:S01]  /*45670*/  LDL.LU R20, [R1+0x19ac] ;  /* 0x0019ac0001147983 */ /* 0x001ea20000300800 */
[----:B------:R-:W2:Y:S02]  /*45680*/  LDL.LU R21, [R1+0x19a8] ;  /* 0x0019a80001157983 */ /* 0x000ea40000300800 */
[----:B------:R0:W-:Y:S02]  /*45690*/  STL [R1+0x1c0], R3 ;  /* 0x0001c00301007387 */ /* 0x0001e40000100800 */
[----:B------:R-:W-:Y:S01]  /*456a0*/  STL [R1+0x1bc], R28 ;  /* 0x0001bc1c01007387 */ /* 0x000fe20000100800 */
[----:B------:R-:W-:Y:S01]  /*456b0*/  STL [R1+0x1b8], R16 ;  /* 0x0001b81001007387 */ /* 0x000fe20000100800 */
[----:B0-----:R-:W-:Y:S01]  /*456c0*/  F2FP.BF16.PACK_AB R3, R8, R9 ;  /* 0x000000090803723e */ /* 0x001fe200000010ff */
[----:B------:R-:W-:-:S04]  /*456d0*/  F2FP.BF16.PACK_AB R8, R12, R13 ;  /* 0x0000000d0c08723e */ /* 0x000fc800000010ff */
[----:B------:R0:W-:Y:S01]  /*456e0*/  STL [R1+0x1b4], R3 ;  /* 0x0001b40301007387 */ /* 0x0001e20000100800 */
[----:B------:R-:W-:Y:S02]  /*456f0*/  STL [R1+0x1b0], R8 ;  /* 0x0001b00801007387 */ /* 0x000fe40000100800 */
[----:B------:R1:W-:Y:S01]  /*45700*/  STL [R1+0x1ac], R0 ;  /* 0x0001ac0001007387 */ /* 0x0003e20000100800 */
[----:B0-----:R-:W-:Y:S02]  /*45710*/  F2FP.BF16.PACK_AB R3, R5, R4 ;  /* 0x000000040503723e */ /* 0x001fe400000010ff */
[----:B-1----:R-:W-:-:S03]  /*45720*/  F2FP.BF16.PACK_AB R0, R26, R27 ;  /* 0x0000001b1a00723e */ /* 0x002fc600000010ff */
[----:B------:R0:W-:Y:S01]  /*45730*/  STL [R1+0x1a8], R3 ;  /* 0x0001a80301007387 */ /* 0x0001e20000100800 */
[----:B------:R1:W-:Y:S02]  /*45740*/  STL [R1+0x1a4], R2 ;  /* 0x0001a40201007387 */ /* 0x0003e40000100800 */
[----:B------:R4:W-:Y:S01]  /*45750*/  STL [R1+0x1a0], R0 ;  /* 0x0001a00001007387 */ /* 0x0009e20000100800 */
[----:B0-----:R-:W-:Y:S02]  /*45760*/  F2FP.BF16.PACK_AB R3, R6, R7 ;  /* 0x000000070603723e */ /* 0x001fe400000010ff */
[----:B-1----:R-:W-:Y:S02]  /*45770*/  F2FP.BF16.PACK_AB R2, R10, R11 ;  /* 0x0000000b0a02723e */ /* 0x002fe400000010ff */
[----:B----4-:R-:W-:Y:S01]  /*45780*/  F2FP.BF16.PACK_AB R0, R14, R15 ;  /* 0x0000000f0e00723e */ /* 0x010fe200000010ff */
[----:B------:R0:W-:Y:S02]  /*45790*/  STL [R1+0x19c], R3 ;  /* 0x00019c0301007387 */ /* 0x0001e40000100800 */
[----:B------:R-:W-:Y:S02]  /*457a0*/  STL [R1+0x198], R2 ;  /* 0x0001980201007387 */ /* 0x000fe40000100800 */
[----:B------:R-:W-:Y:S01]  /*457b0*/  STL [R1+0x194], R0 ;  /* 0x0001940001007387 */ /* 0x000fe20000100800 */
[----:B0-----:R-:W-:-:S05]  /*457c0*/  F2FP.BF16.PACK_AB R3, R18, R19 ;  /* 0x000000131203723e */ /* 0x001fca00000010ff */
[----:B------:R0:W-:Y:S04]  /*457d0*/  STL [R1+0x190], R3 ;  /* 0x0001900301007387 */ /* 0x0001e80000100800 */
[----:B0-----:R-:W4:Y:S01]  /*457e0*/  LDL.LU R3, [R1+0x3f0] ;  /* 0x0003f00001037983 */ /* 0x001f220000300800 */
[----:B---3--:R-:W-:-:S05]  /*457f0*/  F2FP.BF16.PACK_AB R2, R23, R22 ;  /* 0x000000161702723e */ /* 0x008fca00000010ff */
[----:B------:R-:W-:Y:S01]  /*45800*/  STL [R1+0x18c], R2 ;  /* 0x00018c0201007387 */ /* 0x000fe20000100800 */
[----:B--2---:R-:W-:-:S03]  /*45810*/  F2FP.BF16.PACK_AB R0, R21, R20 ;  /* 0x000000141500723e */ /* 0x004fc600000010ff */
[----:B----4-:R0:W-:Y:S02]  /*45820*/  STL [R1+0x1928], R3 ;  /* 0x0019280301007387 */ /* 0x0101e40000100800 */
[----:B------:R-:W-:Y:S02]  /*45830*/  STL [R1+0x188], R0 ;  /* 0x0001880001007387 */ /* 0x000fe40000100800 */
        /* <DEDUP_REMOVED lines=160> */
[----:B------:R0:W-:Y:S01]  /*46240*/  STL [R1+0x144], R3 ;  /* 0x0001440301007387 */ /* 0x0001e20000100800 */
[----:B---3--:R-:W-:Y:S02]  /*46250*/  F2FP.BF16.PACK_AB R0, R0, R2 ;  /* 0x000000020000723e */ /* 0x008fe400000010ff */
[----:B0-----:R-:W-:Y:S01]  /*46260*/  F2FP.BF16.PACK_AB R3, R8, R9 ;  /* 0x000000090803723e */ /* 0x001fe200000010ff */
[----:B------:R-:W-:Y:S01]  /*46270*/  F2FP.BF16.PACK_AB R8, R12, R13 ;  /* 0x0000000d0c08723e */ /* 0x000fe200000010ff */
[----:B------:R-:W-:Y:S02]  /*46280*/  F2FP.BF16.PACK_AB R2, R24, R25 ;  /* 0x000000191802723e */ /* 0x000fe400000010ff */
[----:B--2---:R-:W-:-:S05]  /*46290*/  F2FP.BF16.PACK_AB R28, R28, R29 ;  /* 0x0000001d1c1c723e */ /* 0x004fca00000010ff */
[----:B------:R-:W-:Y:S01]  /*462a0*/  STL [R1+0x140], R28 ;  /* 0x0001401c01007387 */ /* 0x000fe20000100800 */
[----:B------:R-:W-:Y:S02]  /*462b0*/  STL [R1+0x13c], R16 ;  /* 0x00013c1001007387 */ /* 0x000fe40000100800 */
[----:B------:R0:W-:Y:S02]  /*462c0*/  STL [R1+0x138], R3 ;  /* 0x0001380301007387 */ /* 0x0001e40000100800 */
[----:B------:R-:W-:Y:S01]  /*462d0*/  STL [R1+0x134], R8 ;  /* 0x0001340801007387 */ /* 0x000fe20000100800 */
        /* <DEDUP_REMOVED lines=181> */
[----:B---3--:R-:W-:Y:S01]  /*46e30*/  F2FP.BF16.PACK_AB R0, R0, R2 ;  /* 0x000000020000723e */ /* 0x008fe200000010ff */
[----:B------:R-:W-:Y:S01]  /*46e40*/  F2FP.BF16.PACK_AB R2, R24, R25 ;  /* 0x000000191802723e */ /* 0x000fe200000010ff */
[----:B0-----:R-:W-:Y:S01]  /*46e50*/  F2FP.BF16.PACK_AB R3, R8, R9 ;  /* 0x000000090803723e */ /* 0x001fe200000010ff */
[----:B------:R-:W-:Y:S01]  /*46e60*/  F2FP.BF16.PACK_AB R8, R12, R13 ;  /* 0x0000000d0c08723e */ /* 0x000fe200000010ff */
        /* <DEDUP_REMOVED lines=17> */
[----:B0-----:R-:W-:-:S02]  /*46f80*/  F2FP.BF16.PACK_AB R3, R18, R19 ;  /* 0x000000131203723e */ /* 0x001fc400000010ff */
[----:B-1----:R-:W-:Y:S02]  /*46f90*/  F2FP.BF16.PACK_AB R2, R20, R21 ;  /* 0x000000151402723e */ /* 0x002fe400000010ff */
[----:B--2---:R-:W-:Y:S01]  /*46fa0*/  F2FP.BF16.PACK_AB R0, R22, R23 ;  /* 0x000000171600723e */ /* 0x004fe200000010ff */
[----:B------:R-:W-:Y:S01]  /*46fb0*/  STL [R1+0x98], R3 ;  /* 0x0000980301007387 */ /* 0x000fe20000100800 */
[----:B------:R-:W2:Y:S02]  /*46fc0*/  LDL.LU R18, [R1+0x5f4] ;  /* 0x0005f40001127983 */ /* 0x000ea40000300800 */
[----:B------:R-:W-:Y:S02]  /*46fd0*/  STL [R1+0x94], R2 ;  /* 0x0000940201007387 */ /* 0x000fe40000100800 */
[----:B------:R-:W2:Y:S01]  /*46fe0*/  LDL.LU R19, [R1+0x5f0] ;  /* 0x0005f00001137983 */ /* 0x000ea20000300800 */
[----:B------:R-:W-:Y:S01]  /*46ff0*/  STL [R1+0x90], R0 ;  /* 0x0000900001007387 */ /* 0x000fe20000100800 */
[----:B------:R-:W3:Y:S02]  /*47000*/  LDL.LU R20, [R1+0x604] ;  /* 0x0006040001147983 */ /* 0x000ee40000300800 */
[----:B------:R-:W3:Y:S02]  /*47010*/  LDL.LU R21, [R1+0x600] ;  /* 0x0006000001157983 */ /* 0x000ee40000300800 */
[----:B------:R-:W4:Y:S01]  /*47020*/  LDL.LU R22, [R1+0x610] ;  /* 0x0006100001167983 */ /* 0x000f220000300800 */
[----:B------:R-:W2:Y:S04]  /*47030*/  LDL.LU R23, [R1+0x620] ;  /* 0x0006200001177983 */ /* 0x000ea80000300800 */
[----:B--2---:R0:W-:Y:S04]  /*47040*/  STL [R1+0x189c], R23 ;  /* 0x00189c1701007387 */ /* 0x0041e80000100800 */
[----:B0-----:R-:W4:Y:S01]  /*47050*/  LDL.LU R23, [R1+0x614] ;  /* 0x0006140001177983 */ /* 0x001f220000300800 */
[----:B------:R-:W2:Y:S03]  /*47060*/  LDL.LU R13, [R1+0x710] ;  /* 0x00071000010d7983 */ /* 0x000ea60000300800 */
        /* <DEDUP_REMOVED lines=31> */
[----:B------:R-:W-:Y:S01]  /*47260*/  F2FP.BF16.PACK_AB R11, R18, R19 ;  /* 0x00000013120b723e */ /* 0x000fe200000010ff */
[----:B---3--:R-:W-:Y:S01]  /*47270*/  F2FP.BF16.PACK_AB R19, R20, R21 ;  /* 0x000000151413723e */ /* 0x008fe200000010ff */
[----:B----4-:R-:W-:Y:S01]  /*47280*/  F2FP.BF16.PACK_AB R22, R23, R22 ;  /* 0x000000161716723e */ /* 0x010fe200000010ff */
[----:B--2---:R0:W-:Y:S04]  /*47290*/  STL [R1+0x1894], R12 ;  /* 0x0018940c01007387 */ /* 0x0041e80000100800 */
[----:B0-----:R-:W2:Y:S01]  /*472a0*/  LDL.LU R12, [R1+0x6ec] ;  /* 0x0006ec00010c7983 */ /* 0x001ea20000300800 */
        /* <DEDUP_REMOVED lines=20> */
[----:B------:R0:W-:Y:S03]  /*473f0*/  STL [R1+0x8c], R11 ;  /* 0x00008c0b01007387 */ /* 0x0001e60000100800 */
[----:B0-----:R-:W2:Y:S01]  /*47400*/  LDL.LU R11, [R1+0xfbc] ;  /* 0x000fbc00010b7983 */ /* 0x001ea20000300800 */
[----:B------:R-:W2:Y:S02]  /*47410*/  LDL.LU R18, [R1+0xcc4] ;  /* 0x000cc40001127983 */ /* 0x000ea40000300800 */
[----:B------:R0:W-:Y:S02]  /*47420*/  STL [R1+0x88], R19 ;  /* 0x0000881301007387 */ /* 0x0001e40000100800 */
[----:B0-----:R-:W2:Y:S01]  /*47430*/  LDL.LU R19, [R1+0xcc0] ;  /* 0x000cc00001137983 */ /* 0x001ea20000300800 */
[----:B------:R-:W2:Y:S02]  /*47440*/  LDL.LU R20, [R1+0xcd4] ;  /* 0x000cd40001147983 */ /* 0x000ea40000300800 */
[----:B------:R-:W2:Y:S02]  /*47450*/  LDL.LU R21, [R1+0xcd0] ;  /* 0x000cd00001157983 */ /* 0x000ea40000300800 */
[----:B------:R-:W2:Y:S01]  /*47460*/  LDL.LU R23, [R1+0x189c] ;  /* 0x00189c0001177983 */ /* 0x000ea20000300800 */
[----:B------:R0:W-:Y:S04]  /*47470*/  STL [R1+0x84], R22 ;  /* 0x0000841601007387 */ /* 0x0001e80000100800 */
[----:B0-----:R-:W3:Y:S01]  /*47480*/  LDL.LU R22, [R1+0xce4] ;  /* 0x000ce40001167983 */ /* 0x001ee20000300800 */
[----:B--2---:R-:W-:-:S03]  /*47490*/  F2FP.BF16.PACK_AB R23, R13, R23 ;  /* 0x000000170d17723e */ /* 0x004fc600000010ff */
[----:B------:R-:W2:Y:S02]  /*474a0*/  LDL.LU R13, [R1+0x1898] ;  /* 0x00189800010d7983 */ /* 0x000ea40000300800 */
[----:B------:R0:W-:Y:S02]  /*474b0*/  STL [R1+0x80], R23 ;  /* 0x0000801701007387 */ /* 0x0001e40000100800 */
[----:B0-----:R-:W3:Y:S01]  /*474c0*/  LDL.LU R23, [R1+0xfb4] ;  /* 0x000fb40001177983 */ /* 0x001ee20000300800 */
[----:B--2---:R-:W-:-:S03]  /*474d0*/  F2FP.BF16.PACK_AB R13, R12, R13 ;  /* 0x0000000d0c0d723e */ /* 0x004fc600000010ff */
[----:B------:R-:W2:Y:S02]  /*474e0*/  LDL.LU R12, [R1+0x1894] ;  /* 0x00189400010c7983 */ /* 0x000ea40000300800 */
        /* <DEDUP_REMOVED lines=27> */
[----:B------:R-:W3:Y:S03]  /*476a0*/  LDL.LU R12, [R1+0x185c] ;  /* 0x00185c00010c7983 */ /* 0x000ee60000300800 */
[----:B------:R0:W-:Y:S02]  /*476b0*/  STL [R1+0x60], R13 ;  /* 0x0000600d01007387 */ /* 0x0001e40000100800 */
[----:B0-----:R-:W2:Y:S01]  /*476c0*/  LDL.LU R13, [R1+0x1858] ;  /* 0x00185800010d7983 */ /* 0x001ea20000300800 */
[----:B----4-:R-:W-:-:S02]  /*476d0*/  F2FP.BF16.PACK_AB R3, R8, R3 ;  /* 0x000000030803723e */ /* 0x010fc400000010ff */
[----:B---3--:R-:W-:Y:S02]  /*476e0*/  F2FP.BF16.PACK_AB R9, R12, R9 ;  /* 0x000000090c09723e */ /* 0x008fe400000010ff */
[----:B------:R-:W3:Y:S03]  /*476f0*/  LDL.LU R12, [R1+0x1854] ;  /* 0x00185400010c7983 */ /* 0x000ee60000300800 */
[----:B------:R0:W-:Y:S02]  /*47700*/  STL [R1+0x5c], R9 ;  /* 0x00005c0901007387 */ /* 0x0001e40000100800 */
[----:B0-----:R-:W4:Y:S01]  /*47710*/  LDL.LU R9, [R1+0x1850] ;  /* 0x0018500001097983 */ /* 0x001f220000300800 */
[----:B------:R-:W4:Y:S02]  /*47720*/  LDL.LU R8, [R1+0x184c] ;  /* 0x00184c0001087983 */ /* 0x000f240000300800 */
[----:B------:R0:W-:Y:S01]  /*47730*/  STL [R1+0x58], R3 ;  /* 0x0000580301007387 */ /* 0x0001e20000100800 */
[----:B------:R-:W-:-:S02]  /*47740*/  F2FP.BF16.PACK_AB R16, R16, R17 ;  /* 0x000000111010723e */ /* 0x000fc400000010ff */
[----:B------:R-:W-:Y:S01]  /*47750*/  F2FP.BF16.PACK_AB R0, R0, R2 ;  /* 0x000000020000723e */ /* 0x000fe200000010ff */
[----:B------:R-:W-:Y:S01]  /*47760*/  F2FP.BF16.PACK_AB R2, R24, R25 ;  /* 0x000000191802723e */ /* 0x000fe200000010ff */
[----:B0-----:R-:W-:Y:S02]  /*47770*/  F2FP.BF16.PACK_AB R3, R28, R29 ;  /* 0x0000001d1c03723e */ /* 0x001fe400000010ff */
[----:B------:R-:W-:-:S03]  /*47780*/  F2FP.BF16.PACK_AB R15, R6, R15 ;  /* 0x0000000f060f723e */ /* 0x000fc600000010ff */
[----:B------:R0:W-:Y:S01]  /*47790*/  STL [R1+0x54], R3 ;  /* 0x0000540301007387 */ /* 0x0001e20000100800 */
[----:B------:R-:W-:Y:S02]  /*477a0*/  STL [R1+0x50], R16 ;  /* 0x0000501001007387 */ /* 0x000fe40000100800 */
[----:B------:R1:W-:Y:S01]  /*477b0*/  STL [R1+0x4c], R0 ;  /* 0x00004c0001007387 */ /* 0x0003e20000100800 */
[----:B------:R-:W-:Y:S02]  /*477c0*/  F2FP.BF16.PACK_AB R14, R7, R14 ;  /* 0x0000000e070e723e */ /* 0x000fe400000010ff */
[----:B--2---:R-:W-:Y:S02]  /*477d0*/  F2FP.BF16.PACK_AB R13, R10, R13 ;  /* 0x0000000d0a0d723e */ /* 0x004fe400000010ff */
[----:B0-----:R-:W-:Y:S02]  /*477e0*/  F2FP.BF16.PACK_AB R3, R5, R4 ;  /* 0x000000040503723e */ /* 0x001fe400000010ff */
[----:B-1----:R-:W-:-:S03]  /*477f0*/  F2FP.BF16.PACK_AB R0, R26, R27 ;  /* 0x0000001b1a00723e */ /* 0x002fc600000010ff */
[----:B------:R-:W-:Y:S01]  /*47800*/  STL [R1+0x48], R3 ;  /* 0x0000480301007387 */ /* 0x000fe20000100800 */
[----:B------:R-:W-:Y:S02]  /*47810*/  STL [R1+0x44], R2 ;  /* 0x0000440201007387 */ /* 0x000fe40000100800 */
[----:B------:R-:W-:Y:S02]  /*47820*/  STL [R1+0x17a0], R15 ;  /* 0x0017a00f01007387 */ /* 0x000fe40000100800 */
[----:B------:R-:W-:Y:S01]  /*47830*/  STL [R1+0x40], R0 ;  /* 0x0000400001007387 */ /* 0x000fe20000100800 */
[----:B------:R-:W-:Y:S01]  /*47840*/  F2FP.BF16.PACK_AB R10, R20, R21 ;  /* 0x00000015140a723e */ /* 0x000fe200000010ff */
[----:B------:R-:W-:Y:S01]  /*47850*/  STL [R1+0x17a4], R14 ;  /* 0x0017a40e01007387 */ /* 0x000fe20000100800 */
[----:B------:R-:W-:Y:S01]  /*47860*/  STL [R1+0x17a8], R13 ;  /* 0x0017a80d01007387 */ /* 0x000fe20000100800 */
[----:B---3--:R-:W-:Y:S01]  /*47870*/  F2FP.BF16.PACK_AB R12, R11, R12 ;  /* 0x0000000c0b0c723e */ /* 0x008fe200000010ff */
[----:B------:R-:W-:-:S04]  /*47880*/  F2FP.BF16.PACK_AB R11, R18, R19 ;  /* 0x00000013120b723e */ /* 0x000fc800000010ff */
[----:B------:R-:W-:Y:S01]  /*47890*/  STL [R1+0x17ac], R12 ;  /* 0x0017ac0c01007387 */ /* 0x000fe20000100800 */
[----:B------:R-:W-:Y:S02]  /*478a0*/  STL [R1+0x17b0], R11 ;  /* 0x0017b00b01007387 */ /* 0x000fe40000100800 */
[----:B------:R-:W-:Y:S01]  /*478b0*/  STL [R1+0x17b4], R10 ;  /* 0x0017b40a01007387 */ /* 0x000fe20000100800 */
[----:B----4-:R-:W-:-:S05]  /*478c0*/  F2FP.BF16.PACK_AB R9, R22, R9 ;  /* 0x000000091609723e */ /* 0x010fca00000010ff */
[----:B------:R-:W-:Y:S01]  /*478d0*/  STL [R1+0x17b8], R9 ;  /* 0x0017b80901007387 */ /* 0x000fe20000100800 */
[----:B------:R-:W2:Y:S02]  /*478e0*/  LDL.LU R7, [R1+0xfc8] ;  /* 0x000fc80001077983 */ /* 0x000ea40000300800 */
[----:B------:R-:W3:Y:S02]  /*478f0*/  LDL.LU R6, [R1+0xfd8] ;  /* 0x000fd80001067983 */ /* 0x000ee40000300800 */
[----:B---3--:R0:W-:Y:S04]  /*47900*/  STL [R1+0x1848], R6 ;  /* 0x0018480601007387 */ /* 0x0081e80000100800 */
[----:B0-----:R-:W2:Y:S01]  /*47910*/  LDL.LU R6, [R1+0xfcc] ;  /* 0x000fcc0001067983 */ /* 0x001ea20000300800 */
[----:B------:R-:W3:Y:S03]  /*47920*/  LDL.LU R5, [R1+0xfe8] ;  /* 0x000fe80001057983 */ /* 0x000ee60000300800 */
[----:B---3--:R0:W-:Y:S04]  /*47930*/  STL [R1+0x1844], R5 ;  /* 0x0018440501007387 */ /* 0x0081e80000100800 */
[----:B0-----:R-:W3:Y:S01]  /*47940*/  LDL.LU R5, [R1+0xfdc] ;  /* 0x000fdc0001057983 */ /* 0x001ee20000300800 */
[----:B------:R-:W4:Y:S03]  /*47950*/  LDL.LU R4, [R1+0xff8] ;  /* 0x000ff80001047983 */ /* 0x000f260000300800 */
[----:B----4-:R0:W-:Y:S04]  /*47960*/  STL [R1+0x1840], R4 ;  /* 0x0018400401007387 */ /* 0x0101e80000100800 */
[----:B0-----:R-:W4:Y:S01]  /*47970*/  LDL.LU R4, [R1+0xfec] ;  /* 0x000fec0001047983 */ /* 0x001f220000300800 */
[----:B------:R-:W2:Y:S03]  /*47980*/  LDL.LU R19, [R1+0xfc0] ;  /* 0x000fc00001137983 */ /* 0x000ea60000300800 */
[----:B--2---:R0:W-:Y:S04]  /*47990*/  STL [R1+0x183c], R19 ;  /* 0x00183c1301007387 */ /* 0x0041e80000100800 */
[----:B0-----:R-:W2:Y:S01]  /*479a0*/  LDL.LU R19, [R1+0xffc] ;  /* 0x000ffc0001137983 */ /* 0x001ea20000300800 */
[----:B------:R-:W2:Y:S01]  /*479b0*/  LDL.LU R17, [R1+0xfd4] ;  /* 0x000fd40001117983 */ /* 0x000ea20000300800 */
[----:B------:R-:W-:-:S02]  /*479c0*/  F2FP.BF16.PACK_AB R8, R23, R8 ;  /* 0x000000081708723e */ /* 0x000fc400000010ff */
[----:B--2---:R0:W-:Y:S04]  /*479d0*/  STL [R1+0x1838], R17 ;  /* 0x0018381101007387 */ /* 0x0041e80000100800 */
[----:B0-----:R-:W2:Y:S01]  /*479e0*/  LDL.LU R17, [R1+0xfc4] ;  /* 0x000fc40001117983 */ /* 0x001ea20000300800 */
[----:B------:R-:W2:Y:S02]  /*479f0*/  LDL.LU R18, [R1+0xfd0] ;  /* 0x000fd00001127983 */ /* 0x000ea40000300800 */
[----:B------:R-:W2:Y:S02]  /*47a00*/  LDL.LU R16, [R1+0xfe4] ;  /* 0x000fe40001107983 */ /* 0x000ea40000300800 */
[----:B------:R-:W2:Y:S02]  /*47a10*/  LDL.LU R23, [R1+0x1008] ;  /* 0x0010080001177983 */ /* 0x000ea40000300800 */
[----:B--2---:R0:W-:Y:S04]  /*47a20*/  STL [R1+0x182c], R23 ;  /* 0x00182c1701007387 */ /* 0x0041e80000100800 */
[----:B0-----:R-:W2:Y:S01]  /*47a30*/  LDL.LU R23, [R1+0xff4] ;  /* 0x000ff40001177983 */ /* 0x001ea20000300800 */
[----:B------:R-:W2:Y:S03]  /*47a40*/  LDL.LU R22, [R1+0x1018] ;  /* 0x0010180001167983 */ /* 0x000ea60000300800 */
        /* <DEDUP_REMOVED lines=20> */
[----:B------:R0:W-:Y:S03]  /*47b90*/  STL [R1+0x17bc], R8 ;  /* 0x0017bc0801007387 */ /* 0x0001e60000100800 */
        /* <DEDUP_REMOVED lines=40> */
[----:B------:R-:W-:-:S03]  /*47e20*/  F2FP.BF16.PACK_AB R7, R6, R7 ;  /* 0x000000070607723e */ /* 0x000fc600000010ff */
[----:B--2---:R0:W-:Y:S04]  /*47e30*/  STL [R1+0x1808], R9 ;  /* 0x0018080901007387 */ /* 0x0041e80000100800 */
        /* <DEDUP_REMOVED lines=12> */
[----:B------:R-:W3:Y:S02]  /*47f00*/  LDL.LU R6, [R1+0x1848] ;  /* 0x0018480001067983 */ /* 0x000ee40000300800 */
[----:B---3--:R-:W-:-:S02]  /*47f10*/  F2FP.BF16.PACK_AB R6, R5, R6 ;  /* 0x000000060506723e */ /* 0x008fc400000010ff */
[----:B------:R-:W4:Y:S02]  /*47f20*/  LDL.LU R5, [R1+0x1844] ;  /* 0x0018440001057983 */ /* 0x000f240000300800 */
[----:B----4-:R-:W-:Y:S02]  /*47f30*/  F2FP.BF16.PACK_AB R5, R4, R5 ;  /* 0x000000050405723e */ /* 0x010fe400000010ff */
[----:B------:R-:W3:Y:S02]  /*47f40*/  LDL.LU R4, [R1+0x1840] ;  /* 0x0018400001047983 */ /* 0x000ee40000300800 */
[----:B---3--:R-:W-:Y:S02]  /*47f50*/  F2FP.BF16.PACK_AB R4, R19, R4 ;  /* 0x000000041304723e */ /* 0x008fe400000010ff */
[----:B------:R-:W3:Y:S02]  /*47f60*/  LDL.LU R19, [R1+0x183c] ;  /* 0x00183c0001137983 */ /* 0x000ee40000300800 */
[----:B---3--:R-:W-:-:S02]  /*47f70*/  F2FP.BF16.PACK_AB R19, R17, R19 ;  /* 0x000000131113723e */ /* 0x008fc400000010ff */
[----:B------:R-:W3:Y:S02]  /*47f80*/  LDL.LU R17, [R1+0x1838] ;  /* 0x0018380001117983 */ /* 0x000ee40000300800 */
[----:B---3--:R-:W-:Y:S02]  /*47f90*/  F2FP.BF16.PACK_AB R18, R17, R18 ;  /* 0x000000121112723e */ /* 0x008fe400000010ff */
        /* <DEDUP_REMOVED lines=20> */
[----:B------:R-:W2:Y:S02]  /*480e0*/  LDL.LU R8, [R1+0x180c] ;  /* 0x00180c0001087983 */ /* 0x000ea40000300800 */
        /* <DEDUP_REMOVED lines=14> */
[----:B------:R0:W-:Y:S02]  /*481d0*/  STL [R1], R8 ;  /* 0x0000000801007387 */ /* 0x0001e40000100800 */
        /* <DEDUP_REMOVED lines=23> */
[----:B------:R0:W-:Y:S01]  /*48350*/  STL [R1+0x28], R8 ;  /* 0x0000280801007387 */ /* 0x0001e20000100800 */
[----:B------:R-:W-:-:S02]  /*48360*/  F2FP.BF16.PACK_AB R12, R11, R12 ;  /* 0x0000000c0b0c723e */ /* 0x000fc400000010ff */
[----:B------:R-:W-:Y:S02]  /*48370*/  F2FP.BF16.PACK_AB R14, R13, R14 ;  /* 0x0000000e0d0e723e */ /* 0x000fe400000010ff */
[----:B------:R-:W-:Y:S01]  /*48380*/  F2FP.BF16.PACK_AB R29, R15, R29 ;  /* 0x0000001d0f1d723e */ /* 0x000fe200000010ff */
[----:B0-----:R0:W5:Y:S01]  /*48390*/  LDL.LU R8, [R1+0x17bc] ;  /* 0x0017bc0001087983 */ /* 0x0011620000300800 */
[----:B------:R-:W-:Y:S02]  /*483a0*/  F2FP.BF16.PACK_AB R3, R28, R3 ;  /* 0x000000031c03723e */ /* 0x000fe400000010ff */
[----:B------:R-:W-:Y:S02]  /*483b0*/  F2FP.BF16.PACK_AB R0, R0, R2 ;  /* 0x000000020000723e */ /* 0x000fe400000010ff */
[----:B--2---:R-:W-:Y:S02]  /*483c0*/  F2FP.BF16.PACK_AB R10, R9, R10 ;  /* 0x0000000a090a723e */ /* 0x004fe400000010ff */
[----:B------:R0:W5:Y:S03]  /*483d0*/  LDL.LU R9, [R1+0x17b8] ;  /* 0x0017b80001097983 */ /* 0x0001660000300800 */
[----:B------:R1:W-:Y:S02]  /*483e0*/  STL [R1+0x24], R10 ;  /* 0x0000240a01007387 */ /* 0x0003e40000100800 */
[----:B-1----:R0:W5:Y:S01]  /*483f0*/  LDL.LU R10, [R1+0x17b4] ;  /* 0x0017b400010a7983 */ /* 0x0021620000300800 */
[----:B------:R0:W5:Y:S02]  /*48400*/  LDL.LU R11, [R1+0x17b0] ;  /* 0x0017b000010b7983 */ /* 0x0001640000300800 */
        /* <DEDUP_REMOVED lines=11> */
[----:B------:R0:W-:Y:S02]  /*484c0*/  STL [R1+0x30], R0 ;  /* 0x0000300001007387 */ /* 0x0001e40000100800 */
.L_x_0:
[----:B------:R-:W2:Y:S04]  /*484d0*/  LDL.LU R2, [R1+0x8] ;  /* 0x0000080001027983 */ /* 0x000ea80000300800 */
[----:B0-----:R-:W3:Y:S04]  /*484e0*/  LDL.LU R0, [R1+0xc] ;  /* 0x00000c0001007983 */ /* 0x001ee80000300800 */
[----:B------:R-:W-:Y:S04]  /*484f0*/  STL [R1+0x1e58], R23 ;  /* 0x001e581701007387 */ /* 0x000fe80000100800 */
[----:B-----5:R-:W-:Y:S04]  /*48500*/  STL [R1+0x1e54], R28 ;  /* 0x001e541c01007387 */ /* 0x020fe80000100800 */
[----:B------:R-:W-:Y:S04]  /*48510*/  STL [R1+0x1e50], R29 ;  /* 0x001e501d01007387 */ /* 0x000fe80000100800 */
[----:B------:R-:W-:Y:S04]  /*48520*/  STL.64 [R1+0x1e48], R18 ;  /* 0x001e481201007387 */ /* 0x000fe80000100a00 */
[----:B------:R-:W-:Y:S04]  /*48530*/  STL.64 [R1+0x1e40], R16 ;  /* 0x001e401001007387 */ /* 0x000fe80000100a00 */
[----:B------:R-:W-:Y:S04]  /*48540*/  STL.64 [R1+0x1e38], R6 ;  /* 0x001e380601007387 */ /* 0x000fe80000100a00 */
[----:B------:R0:W-:Y:S04]  /*48550*/  STL.64 [R1+0x1e30], R4 ;  /* 0x001e300401007387 */ /* 0x0001e80000100a00 */
        /* <DEDUP_REMOVED lines=8> */
[----:B------:R-:W-:Y:S04]  /*485e0*/  STL.64 [R1+0x1e28], R10 ;  /* 0x001e280a01007387 */ /* 0x000fe80000100a00 */
[----:B------:R0:W-:Y:S04]  /*485f0*/  STL.64 [R1+0x1e20], R8 ;  /* 0x001e200801007387 */ /* 0x0001e80000100a00 */
[----:B0-----:R-:W4:Y:S04]  /*48600*/  LDL.LU R8, [R1+0x10] ;  /* 0x0000100001087983 */ /* 0x001f280000300800 */
[----:B------:R-:W4:Y:S04]  /*48610*/  LDL.LU R9, [R1+0x14] ;  /* 0x0000140001097983 */ /* 0x000f280000300800 */
[----:B------:R-:W4:Y:S04]  /*48620*/  LDL.LU R10, [R1+0x18] ;  /* 0x00001800010a7983 */ /* 0x000f280000300800 */
[----:B------:R-:W4:Y:S04]  /*48630*/  LDL.LU R11, [R1+0x1c] ;  /* 0x00001c00010b7983 */ /* 0x000f280000300800 */
[----:B------:R-:W-:Y:S04]  /*48640*/  STL.64 [R1+0x1e18], R14 ;  /* 0x001e180e01007387 */ /* 0x000fe80000100a00 */
[----:B------:R0:W-:Y:S04]  /*48650*/  STL.64 [R1+0x1e10], R12 ;  /* 0x001e100c01007387 */ /* 0x0001e80000100a00 */
[----:B0-----:R-:W4:Y:S04]  /*48660*/  LDL.LU R12, [R1] ;  /* 0x00000000010c7983 */ /* 0x001f280000300800 */
[----:B------:R-:W4:Y:S04]  /*48670*/  LDL.LU R13, [R1+0x4] ;  /* 0x00000400010d7983 */ /* 0x000f280000300800 */
[----:B------:R-:W0:Y:S02]  /*48680*/  S2R R29, SR_TID.X ;  /* 0x00000000001d7919 */ /* 0x000e240000002100 */
[----:B0-----:R-:W-:-:S02]  /*48690*/  IMAD.SHL.U32 R23, R29, 0x20, RZ ;  /* 0x000000201d177824 */ /* 0x001fc400078e00ff */
[----:B------:R-:W-:-:S03]  /*486a0*/  IMAD.SHL.U32 R28, R29, 0x4, RZ ;  /* 0x000000041d1c7824 */ /* 0x000fc600078e00ff */
[----:B------:R-:W-:Y:S01]  /*486b0*/  LOP3.LUT R23, R23, 0x60, RZ, 0xc0, !PT ;  /* 0x0000006017177812 */ /* 0x000fe200078ec0ff */
[----:B--2---:R-:W-:Y:S02]  /*486c0*/  IMAD.MOV.U32 R14, RZ, RZ, R2 ;  /* 0x000000ffff0e7224 */ /* 0x004fe400078e0002 */
[----:B------:R-:W-:Y:S02]  /*486d0*/  IMAD.SHL.U32 R2, R29, 0x400, RZ ;  /* 0x000004001d027824 */ /* 0x000fe400078e00ff */
[----:B---3--:R-:W-:Y:S01]  /*486e0*/  IMAD.MOV.U32 R15, RZ, RZ, R0 ;  /* 0x000000ffff0f7224 */ /* 0x008fe200078e0000 */
[----:B------:R-:W-:Y:S01]  /*486f0*/  IADD3 R0, R3, 0x1, RZ ;  /* 0x0000000103007810 */ /* 0x000fe20007ffe0ff */
[----:B------:R-:W-:Y:S01]  /*48700*/  IMAD.SHL.U32 R29, R29, 0x1000, RZ ;  /* 0x000010001d1d7824 */ /* 0x000fe200078e00ff */
[----:B------:R-:W-:Y:S01]  /*48710*/  LOP3.LUT R2, R2, 0x6000, RZ, 0xc0, !PT ;  /* 0x0000600002027812 */ /* 0x000fe200078ec0ff */
[----:B------:R-:W-:Y:S01]  /*48720*/  BAR.SYNC.DEFER_BLOCKING 0x0 ;  /* 0x0000000000007b1d */ /* 0x000fe20000010000 */
[----:B------:R-:W-:-:S02]  /*48730*/  ISETP.GE.AND P5, PT, R0, c[0x0][0x17c], PT ;  /* 0x00005f0000007a0c */ /* 0x000fc40003fa6270 */
[----:B------:R-:W-:Y:S02]  /*48740*/  IADD3 R0, R3, 0x2, RZ ;  /* 0x0000000203007810 */ /* 0x000fe40007ffe0ff */
[----:B------:R-:W-:Y:S02]  /*48750*/  LOP3.LUT R29, R29, 0x6000, RZ, 0xc0, !PT ;  /* 0x000060001d1d7812 */ /* 0x000fe400078ec0ff */
[----:B------:R-:W-:Y:S02]  /*48760*/  ISETP.GE.AND P4, PT, R0, c[0x0][0x17c], PT ;  /* 0x00005f0000007a0c */ /* 0x000fe40003f86270 */
[----:B------:R-:W0:Y:S02]  /*48770*/  S2R R0, SR_TID.X ;  /* 0x0000000000007919 */ /* 0x000e240000002100 */
[----:B0-----:R-:W-:-:S05]  /*48780*/  LOP3.LUT R0, R0, 0x60, RZ, 0xc0, !PT ;  /* 0x0000006000007812 */ /* 0x001fca00078ec0ff */
[----:B------:R-:W-:Y:S01]  /*48790*/  IMAD R0, R0, 0x40, R2 ;  /* 0x0000004000007824 */ /* 0x000fe200078e0202 */
[----:B------:R-:W-:Y:S02]  /*487a0*/  LOP3.LUT R2, R23, 0x70, R28, 0x78, !PT ;  /* 0x0000007017027812 */ /* 0x000fe400078e781c */
[C---:B------:R-:W-:Y:S02]  /*487b0*/  IADD3 R23, R3.reuse, 0x3, RZ ;  /* 0x0000000303177810 */ /* 0x040fe40007ffe0ff */
[----:B------:R-:W-:Y:S01]  /*487c0*/  IADD3 R28, R3, 0x4, RZ ;  /* 0x00000004031c7810 */ /* 0x000fe20007ffe0ff */
[----:B------:R-:W-:Y:S01]  /*487d0*/  IMAD.IADD R2, R0, 0x1, R2 ;  /* 0x0000000100027824 */ /* 0x000fe200078e0202 */
[----:B------:R-:W-:Y:S01]  /*487e0*/  ISETP.GE.AND P0, PT, R23, c[0x0][0x17c], PT ;  /* 0x00005f0017007a0c */ /* 0x000fe20003f06270 */
[----:B------:R-:W0:Y:S01]  /*487f0*/  S2R R0, SR_TID.X ;  /* 0x0000000000007919 */ /* 0x000e220000002100 */
[----:B------:R-:W-:-:S03]  /*48800*/  ISETP.GE.AND P6, PT, R28, c[0x0][0x17c], PT ;  /* 0x00005f001c007a0c */ /* 0x000fc60003fc6270 */
[----:B------:R-:W2:Y:S04]  /*48810*/  LDL.LU R23, [R1+0x1e58] ;  /* 0x001e580001177983 */ /* 0x000ea80000300800 */
[----:B------:R-:W3:Y:S04]  /*48820*/  LDL.LU R28, [R1+0x1e54] ;  /* 0x001e5400011c7983 */ /* 0x000ee80000300800 */
[----:B----4-:R-:W-:Y:S04]  /*48830*/  STS.128 [R2+0x80], R4 ;  /* 0x0000800402007388 */ /* 0x010fe80000000c00 */
[----:B------:R4:W-:Y:S01]  /*48840*/  STS.128 [R2], R16 ;  /* 0x0000001002007388 */ /* 0x0009e20000000c00 */
[----:B0-----:R-:W-:-:S05]  /*48850*/  LOP3.LUT R0, R0, 0x7f, RZ, 0xc0, !PT ;  /* 0x0000007f00007812 */ /* 0x001fca00078ec0ff */
[----:B------:R-:W-:Y:S02]  /*48860*/  IMAD R0, R0, 0x10, R29 ;  /* 0x0000001000007824 */ /* 0x000fe400078e021d */
[----:B------:R-:W3:Y:S04]  /*48870*/  LDL.LU R29, [R1+0x1e50] ;  /* 0x001e5000011d7983 */ /* 0x000ee80000300800 */
[----:B----4-:R-:W4:Y:S04]  /*48880*/  LDL.LU.64 R18, [R1+0x1e48] ;  /* 0x001e480001127983 */ /* 0x010f280000300a00 */
[----:B------:R-:W4:Y:S04]  /*48890*/  LDL.LU.64 R16, [R1+0x1e40] ;  /* 0x001e400001107983 */ /* 0x000f280000300a00 */
[----:B------:R-:W3:Y:S04]  /*488a0*/  LDL.LU.64 R6, [R1+0x1e38] ;  /* 0x001e380001067983 */ /* 0x000ee80000300a00 */
[----:B------:R-:W3:Y:S04]  /*488b0*/  LDL.LU.64 R4, [R1+0x1e30] ;  /* 0x001e300001047983 */ /* 0x000ee80000300a00 */
[----:B------:R0:W-:Y:S04]  /*488c0*/  STS.128 [R2+0x100], R8 ;  /* 0x0001000802007388 */ /* 0x0001e80000000c00 */
[----:B0-----:R-:W3:Y:S04]  /*488d0*/  LDL.LU.64 R10, [R1+0x1e28] ;  /* 0x001e2800010a7983 */ /* 0x001ee80000300a00 */
[----:B------:R-:W3:Y:S04]  /*488e0*/  LDL.LU.64 R8, [R1+0x1e20] ;  /* 0x001e200001087983 */ /* 0x000ee80000300a00 */
[----:B------:R0:W-:Y:S04]  /*488f0*/  STS.128 [R2+0x180], R12 ;  /* 0x0001800c02007388 */ /* 0x0001e80000000c00 */
[----:B0-----:R-:W3:Y:S04]  /*48900*/  LDL.LU.64 R14, [R1+0x1e18] ;  /* 0x001e1800010e7983 */ /* 0x001ee80000300a00 */
[----:B------:R-:W3:Y:S04]  /*48910*/  LDL.LU.64 R12, [R1+0x1e10] ;  /* 0x001e1000010c7983 */ /* 0x000ee80000300a00 */
[----:B------:R0:W-:Y:S04]  /*48920*/  STS.128 [R2+0x200], R24 ;  /* 0x0002001802007388 */ /* 0x0001e80000000c00 */
[----:B------:R1:W-:Y:S04]  /*48930*/  STL [R1+0x17fc], R25 ;  /* 0x0017fc1901007387 */ /* 0x0003e80000100800 */
[----:B0-----:R-:W3:Y:S04]  /*48940*/  LDL.LU R24, [R1+0x90] ;  /* 0x0000900001187983 */ /* 0x001ee80000300800 */
[----:B-1----:R-:W3:Y:S04]  /*48950*/  LDL.LU R25, [R1+0x94] ;  /* 0x0000940001197983 */ /* 0x002ee80000300800 */
[----:B------:R-:W3:Y:S04]  /*48960*/  LDL.LU R26, [R1+0x98] ;  /* 0x00009800011a7983 */ /* 0x000ee80000300800 */
[----:B------:R-:W3:Y:S04]  /*48970*/  LDL.LU R27, [R1+0x9c] ;  /* 0x00009c00011b7983 */ /* 0x000ee80000300800 */
[----:B------:R-:W-:Y:S04]  /*48980*/  STL.64 [R1+0x1d38], R20 ;  /* 0x001d381401007387 */ /* 0x000fe80000100a00 */
[----:B--2---:R0:W-:Y:S04]  /*48990*/  STS.128 [R2+0x280], R20 ;  /* 0x0002801402007388 */ /* 0x0041e80000000c00 */
[----:B0-----:R-:W2:Y:S04]  /*489a0*/  LDL.LU R20, [R1+0x80] ;  /* 0x0000800001147983 */ /* 0x001ea80000300800 */
[----:B------:R-:W2:Y:S04]  /*489b0*/  LDL.LU R21, [R1+0x84] ;  /* 0x0000840001157983 */ /* 0x000ea80000300800 */
[----:B------:R-:W2:Y:S04]  /*489c0*/  LDL.LU R22, [R1+0x88] ;  /* 0x0000880001167983 */ /* 0x000ea80000300800 */
[----:B------:R-:W2:Y:S04]  /*489d0*/  LDL.LU R23, [R1+0x8c] ;  /* 0x00008c0001177983 */ /* 0x000ea80000300800 */
[----:B----4-:R0:W-:Y:S04]  /*489e0*/  STS.128 [R2+0x300], R16 ;  /* 0x0003001002007388 */ /* 0x0101e80000000c00 */
[----:B---3--:R1:W-:Y:S04]  /*489f0*/  STS.128 [R2+0x380], R4 ;  /* 0x0003800402007388 */ /* 0x0083e80000000c00 */
[----:B0-----:R-:W3:Y:S04]  /*48a00*/  LDL.LU R16, [R1+0x70] ;  /* 0x0000700001107983 */ /* 0x001ee80000300800 */
[----:B------:R-:W3:Y:S04]  /*48a10*/  LDL.LU R17, [R1+0x74] ;  /* 0x0000740001117983 */ /* 0x000ee80000300800 */
[----:B------:R-:W3:Y:S04]  /*48a20*/  LDL.LU R18, [R1+0x78] ;  /* 0x0000780001127983 */ /* 0x000ee80000300800 */
[----:B------:R-:W3:Y:S04]  /*48a30*/  LDL.LU R19, [R1+0x7c] ;  /* 0x00007c0001137983 */ /* 0x000ee80000300800 */
[----:B-1----:R-:W4:Y:S04]  /*48a40*/  LDL.LU R4, [R1+0x60] ;  /* 0x0000600001047983 */ /* 0x002f280000300800 */
[----:B------:R-:W4:Y:S04]  /*48a50*/  LDL.LU R5, [R1+0x64] ;  /* 0x0000640001057983 */ /* 0x000f280000300800 */
[----:B------:R-:W4:Y:S04]  /*48a60*/  LDL.LU R6, [R1+0x68] ;  /* 0x0000680001067983 */ /* 0x000f280000300800 */
[----:B------:R-:W4:Y:S04]  /*48a70*/  LDL.LU R7, [R1+0x6c] ;  /* 0x00006c0001077983 */ /* 0x000f280000300800 */
[----:B------:R0:W-:Y:S04]  /*48a80*/  STS.128 [R2+0x400], R8 ;  /* 0x0004000802007388 */ /* 0x0001e80000000c00 */
[----:B------:R1:W-:Y:S04]  /*48a90*/  STS.128 [R2+0x480], R12 ;  /* 0x0004800c02007388 */ /* 0x0003e80000000c00 */
[----:B0-----:R-:W4:Y:S04]  /*48aa0*/  LDL.LU R8, [R1+0x50] ;  /* 0x0000500001087983 */ /* 0x001f280000300800 */
[----:B------:R-:W4:Y:S04]  /*48ab0*/  LDL.LU R9, [R1+0x54] ;  /* 0x0000540001097983 */ /* 0x000f280000300800 */
[----:B------:R-:W4:Y:S04]  /*48ac0*/  LDL.LU R10, [R1+0x58] ;  /* 0x00005800010a7983 */ /* 0x000f280000300800 */
[----:B------:R-:W4:Y:S04]  /*48ad0*/  LDL.LU R11, [R1+0x5c] ;  /* 0x00005c00010b7983 */ /* 0x000f280000300800 */
[----:B-1----:R-:W4:Y:S04]  /*48ae0*/  LDL.LU R12, [R1+0x40] ;  /* 0x00004000010c7983 */ /* 0x002f280000300800 */
[----:B------:R-:W4:Y:S04]  /*48af0*/  LDL.LU R13, [R1+0x44] ;  /* 0x00004400010d7983 */ /* 0x000f280000300800 */
[----:B------:R-:W4:Y:S04]  /*48b00*/  LDL.LU R14, [R1+0x48] ;  /* 0x00004800010e7983 */ /* 0x000f280000300800 */
[----:B------:R-:W4:Y:S04]  /*48b10*/  LDL.LU R15, [R1+0x4c] ;  /* 0x00004c00010f7983 */ /* 0x000f280000300800 */
[----:B------:R-:W-:Y:S04]  /*48b20*/  STS.128 [R2+0x780], R24 ;  /* 0x0007801802007388 */ /* 0x000fe80000000c00 */
[----:B--2---:R-:W-:Y:S04]  /*48b30*/  STS.128 [R2+0x700], R20 ;  /* 0x0007001402007388 */ /* 0x004fe80000000c00 */
[----:B---3--:R-:W-:Y:S04]  /*48b40*/  STS.128 [R2+0x680], R16 ;  /* 0x0006801002007388 */ /* 0x008fe80000000c00 */
[----:B----4-:R-:W-:Y:S04]  /*48b50*/  STS.128 [R2+0x600], R4 ;  /* 0x0006000402007388 */ /* 0x010fe80000000c00 */
[----:B------:R-:W-:Y:S04]  /*48b60*/  STS.128 [R2+0x580], R8 ;  /* 0x0005800802007388 */ /* 0x000fe80000000c00 */
[----:B------:R-:W-:Y:S04]  /*48b70*/  STS.128 [R2+0x500], R12 ;  /* 0x0005000c02007388 */ /* 0x000fe80000000c00 */
[----:B------:R-:W-:Y:S06]  /*48b80*/  BAR.SYNC.DEFER_BLOCKING 0x0 ;  /* 0x0000000000007b1d */ /* 0x000fec0000010000 */
[----:B------:R-:W0:Y:S04]  /*48b90*/  LDS.128 R4, [R0] ;  /* 0x0000000000047984 */ /* 0x000e280000000c00 */
[----:B------:R-:W1:Y:S04]  /*48ba0*/  LDS.128 R16, [R0+0x800] ;  /* 0x0008000000107984 */ /* 0x000e680000000c00 */
[----:B------:R-:W2:Y:S04]  /*48bb0*/  LDS.128 R8, [R0+0x1000] ;  /* 0x0010000000087984 */ /* 0x000ea80000000c00 */
[----:B0-----:R0:W-:Y:S04]  /*48bc0*/  STL.64 [R1+0x40], R4 ;  /* 0x0000400401007387 */ /* 0x0011e80000100a00 */
[----:B------:R3:W-:Y:S04]  /*48bd0*/  STL.64 [R1+0x48], R6 ;  /* 0x0000480601007387 */ /* 0x0007e80000100a00 */
[----:B0-----:R-:W4:Y:S04]  /*48be0*/  LDL.LU R4, [R1+0x180] ;  /* 0x0001800001047983 */ /* 0x001f280000300800 */
[----:B-1----:R-:W-:Y:S04]  /*48bf0*/  STL.64 [R1+0x200], R16 ;  /* 0x0002001001007387 */ /* 0x002fe80000100a00 */
[----:B------:R-:W-:Y:S04]  /*48c00*/  STL.64 [R1+0x208], R18 ;  /* 0x0002081201007387 */ /* 0x000fe80000100a00 */
[----:B--2---:R0:W-:Y:S04]  /*48c10*/  STL.64 [R1+0x2f0], R8 ;  /* 0x0002f00801007387 */ /* 0x0041e80000100a00 */
[----:B------:R1:W-:Y:S04]  /*48c20*/  STL.64 [R1+0x2f8], R10 ;  /* 0x0002f80a01007387 */ /* 0x0003e80000100a00 */
[----:B------:R-:W4:Y:S04]  /*48c30*/  LDL.LU R5, [R1+0x184] ;  /* 0x0001840001057983 */ /* 0x000f280000300800 */
[----:B---3--:R-:W2:Y:S04]  /*48c40*/  LDL.LU R6, [R1+0x188] ;  /* 0x0001880001067983 */ /* 0x008ea80000300800 */
[----:B------:R-:W2:Y:S04]  /*48c50*/  LDL.LU R7, [R1+0x18c] ;  /* 0x00018c0001077983 */ /* 0x000ea80000300800 */
[----:B--2---:R-:W-:Y:S04]  /*48c60*/  STL.64 [R1+0x1d48], R6 ;  /* 0x001d480601007387 */ /* 0x004fe80000100a00 */
[----:B----4-:R-:W-:Y:S04]  /*48c70*/  STL.64 [R1+0x1d40], R4 ;  /* 0x001d400401007387 */ /* 0x010fe80000100a00 */
[----:B0-----:R-:W2:Y:S04]  /*48c80*/  LDL.LU R8, [R1+0x170] ;  /* 0x0001700001087983 */ /* 0x001ea80000300800 */
[----:B------:R-:W2:Y:S04]  /*48c90*/  LDL.LU R9, [R1+0x174] ;  /* 0x0001740001097983 */ /* 0x000ea80000300800 */
[----:B-1----:R-:W3:Y:S04]  /*48ca0*/  LDL.LU R10, [R1+0x178] ;  /* 0x00017800010a7983 */ /* 0x002ee80000300800 */
[----:B------:R-:W3:Y:S04]  /*48cb0*/  LDL.LU R11, [R1+0x17c] ;  /* 0x00017c00010b7983 */ /* 0x000ee80000300800 */
[----:B---3--:R-:W-:Y:S04]  /*48cc0*/  STL.64 [R1+0x1d58], R10 ;  /* 0x001d580a01007387 */ /* 0x008fe80000100a00 */
[----:B--2---:R0:W-:Y:S04]  /*48cd0*/  STL.64 [R1+0x1d50], R8 ;  /* 0x001d500801007387 */ /* 0x0041e80000100a00 */
[----:B------:R-:W2:Y:S04]  /*48ce0*/  LDL.LU R20, [R1+0x160] ;  /* 0x0001600001147983 */ /* 0x000ea80000300800 */
[----:B------:R-:W2:Y:S04]  /*48cf0*/  LDL.LU R21, [R1+0x164] ;  /* 0x0001640001157983 */ /* 0x000ea80000300800 */
[----:B------:R-:W3:Y:S04]  /*48d00*/  LDL.LU R22, [R1+0x168] ;  /* 0x0001680001167983 */ /* 0x000ee80000300800 */
[----:B------:R-:W3:Y:S04]  /*48d10*/  LDL.LU R23, [R1+0x16c] ;  /* 0x00016c0001177983 */ /* 0x000ee80000300800 */
[----:B---3--:R-:W-:Y:S04]  /*48d20*/  STL.64 [R1+0x1d68], R22 ;  /* 0x001d681601007387 */ /* 0x008fe80000100a00 */
[----:B--2---:R1:W-:Y:S04]  /*48d30*/  STL.64 [R1+0x1d60], R20 ;  /* 0x001d601401007387 */ /* 0x0043e80000100a00 */
[----:B0-----:R-:W2:Y:S04]  /*48d40*/  LDL.LU R8, [R1+0x140] ;  /* 0x0001400001087983 */ /* 0x001ea80000300800 */
[----:B------:R-:W2:Y:S04]  /*48d50*/  LDL.LU R9, [R1+0x144] ;  /* 0x0001440001097983 */ /* 0x000ea80000300800 */
[----:B------:R-:W3:Y:S04]  /*48d60*/  LDL.LU R10, [R1+0x148] ;  /* 0x00014800010a7983 */ /* 0x000ee80000300800 */
[----:B------:R-:W3:Y:S04]  /*48d70*/  LDL.LU R11, [R1+0x14c] ;  /* 0x00014c00010b7983 */ /* 0x000ee80000300800 */
[----:B---3--:R-:W-:Y:S04]  /*48d80*/  STL.64 [R1+0x1d78], R10 ;  /* 0x001d780a01007387 */ /* 0x008fe80000100a00 */
[----:B--2---:R0:W-:Y:S04]  /*48d90*/  STL.64 [R1+0x1d70], R8 ;  /* 0x001d700801007387 */ /* 0x0041e80000100a00 */
[----:B-1----:R-:W2:Y:S04]  /*48da0*/  LDL.LU R20, [R1+0x130] ;  /* 0x0001300001147983 */ /* 0x002ea80000300800 */
[----:B------:R-:W2:Y:S04]  /*48db0*/  LDL.LU R21, [R1+0x134] ;  /* 0x0001340001157983 */ /* 0x000ea80000300800 */
[----:B------:R-:W3:Y:S04]  /*48dc0*/  LDL.LU R22, [R1+0x138] ;  /* 0x0001380001167983 */ /* 0x000ee80000300800 */
[----:B------:R-:W3:Y:S04]  /*48dd0*/  LDL.LU R23, [R1+0x13c] ;  /* 0x00013c0001177983 */ /* 0x000ee80000300800 */
[----:B---3--:R-:W-:Y:S04]  /*48de0*/  STL.64 [R1+0x1d88], R22 ;  /* 0x001d881601007387 */ /* 0x008fe80000100a00 */
[----:B--2---:R-:W-:Y:S04]  /*48df0*/  STL.64 [R1+0x1d80], R20 ;  /* 0x001d801401007387 */ /* 0x004fe80000100a00 */
[----:B0-----:R-:W2:Y:S04]  /*48e00*/  LDL.LU R8, [R1+0x120] ;  /* 0x0001200001087983 */ /* 0x001ea80000300800 */
        /* <DEDUP_REMOVED lines=44> */
[----:B------:R-:W3:Y:S01]  /*490d0*/  LDL.LU R11, [R1+0xac] ;  /* 0x0000ac00010b7983 */ /* 0x000ee20000300800 */
[----:B------:R-:W-:-:S02]  /*490e0*/  LOP3.LUT R27, R0, 0x20, RZ, 0x3c, !PT ;  /* 0x00000020001b7812 */ /* 0x000fc400078e3cff */
[----:B------:R-:W-:Y:S01]  /*490f0*/  LOP3.LUT R12, R0, 0x40, RZ, 0x3c, !PT ;  /* 0x00000040000c7812 */ /* 0x000fe200078e3cff */
[----:B---3--:R-:W-:Y:S04]  /*49100*/  STL.64 [R1+0x1e08], R10 ;  /* 0x001e080a01007387 */ /* 0x008fe80000100a00 */
[----:B--2---:R-:W-:Y:S04]  /*49110*/  STL.64 [R1+0x1e00], R8 ;  /* 0x001e000801007387 */ /* 0x004fe80000100a00 */
[----:B------:R-:W0:Y:S04]  /*49120*/  LDS.128 R8, [R0+0x1800] ;  /* 0x0018000000087984 */ /* 0x000e280000000c00 */
[----:B------:R-:W2:Y:S04]  /*49130*/  LDL.LU R20, [R1+0x110] ;  /* 0x0001100001147983 */ /* 0x000ea80000300800 */
[----:B------:R-:W2:Y:S04]  /*49140*/  LDL.LU R21, [R1+0x114] ;  /* 0x0001140001157983 */ /* 0x000ea80000300800 */
[----:B------:R-:W2:Y:S04]  /*49150*/  LDL.LU R22, [R1+0x118] ;  /* 0x0001180001167983 */ /* 0x000ea80000300800 */
[----:B------:R-:W2:Y:S04]  /*49160*/  LDL.LU R23, [R1+0x11c] ;  /* 0x00011c0001177983 */ /* 0x000ea80000300800 */
[----:B------:R-:W3:Y:S04]  /*49170*/  LDL.LU R4, [R1+0x150] ;  /* 0x0001500001047983 */ /* 0x000ee80000300800 */
[----:B------:R-:W3:Y:S04]  /*49180*/  LDL.LU R5, [R1+0x154] ;  /* 0x0001540001057983 */ /* 0x000ee80000300800 */
[----:B------:R-:W3:Y:S04]  /*49190*/  LDL.LU R6, [R1+0x158] ;  /* 0x0001580001067983 */ /* 0x000ee80000300800 */
[----:B------:R-:W3:Y:S04]  /*491a0*/  LDL.LU R7, [R1+0x15c] ;  /* 0x00015c0001077983 */ /* 0x000ee80000300800 */
[----:B------:R-:W4:Y:S04]  /*491b0*/  LDL.LU R16, [R1+0x190] ;  /* 0x0001900001107983 */ /* 0x000f280000300800 */
[----:B------:R-:W4:Y:S04]  /*491c0*/  LDL.LU R17, [R1+0x194] ;  /* 0x0001940001117983 */ /* 0x000f280000300800 */
[----:B------:R-:W4:Y:S04]  /*491d0*/  LDL.LU R18, [R1+0x198] ;  /* 0x0001980001127983 */ /* 0x000f280000300800 */
[----:B------:R-:W4:Y:S04]  /*491e0*/  LDL.LU R19, [R1+0x19c] ;  /* 0x00019c0001137983 */ /* 0x000f280000300800 */
[----:B0-----:R-:W-:Y:S04]  /*491f0*/  STL.64 [R1+0x3d0], R8 ;  /* 0x0003d00801007387 */ /* 0x001fe80000100a00 */
[----:B------:R-:W-:Y:S04]  /*49200*/  STL.64 [R1+0x3d8], R10 ;  /* 0x0003d80a01007387 */ /* 0x000fe80000100a00 */
[----:B------:R-:W0:Y:S04]  /*49210*/  LDS.128 R8, [R27] ;  /* 0x000000001b087984 */ /* 0x000e280000000c00 */
[----:B0-----:R-:W-:Y:S04]  /*49220*/  STL.64 [R1+0x70], R8 ;  /* 0x0000700801007387 */ /* 0x001fe80000100a00 */
[----:B------:R-:W-:Y:S04]  /*49230*/  STL.64 [R1+0x78], R10 ;  /* 0x0000780a01007387 */ /* 0x000fe80000100a00 */
[----:B------:R-:W0:Y:S04]  /*49240*/  LDS.128 R8, [R27+0x800] ;  /* 0x000800001b087984 */ /* 0x000e280000000c00 */
        /* <DEDUP_REMOVED lines=8> */
[----:B------:R-:W0:Y:S04]  /*492d0*/  LDS.128 R8, [R12] ;  /* 0x000000000c087984 */ /* 0x000e280000000c00 */
[----:B0-----:R-:W-:Y:S01]  /*492e0*/  STL [R1+0x84], R9 ;  /* 0x0000840901007387 */ /* 0x001fe20000100800 */
[----:B------:R-:W-:-:S03]  /*492f0*/  IMAD.MOV.U32 R24, RZ, RZ, R8 ;  /* 0x000000ffff187224 */ /* 0x000fc600078e0008 */
[----:B------:R-:W-:Y:S04]  /*49300*/  STL.64 [R1+0x88], R10 ;  /* 0x0000880a01007387 */ /* 0x000fe80000100a00 */
[----:B------:R-:W0:Y:S04]  /*49310*/  LDS.128 R8, [R12+0x800] ;  /* 0x000800000c087984 */ /* 0x000e280000000c00 */
[----:B0-----:R-:W-:Y:S04]  /*49320*/  STL.64 [R1+0x220], R8 ;  /* 0x0002200801007387 */ /* 0x001fe80000100a00 */
[----:B------:R-:W-:Y:S04]  /*49330*/  STL.64 [R1+0x228], R10 ;  /* 0x0002280a01007387 */ /* 0x000fe80000100a00 */
[----:B------:R-:W0:Y:S01]  /*49340*/  LDS.128 R8, [R12+0x1000] ;  /* 0x001000000c087984 */ /* 0x000e220000000c00 */
[----:B------:R-:W-:-:S03]  /*49350*/  LOP3.LUT R13, R0, 0x60, RZ, 0x3c, !PT ;  /* 0x00000060000d7812 */ /* 0x000fc600078e3cff */
[----:B0-----:R-:W-:Y:S04]  /*49360*/  STL.64 [R1+0x310], R8 ;  /* 0x0003100801007387 */ /* 0x001fe80000100a00 */
[----:B------:R-:W-:Y:S04]  /*49370*/  STL.64 [R1+0x318], R10 ;  /* 0x0003180a01007387 */ /* 0x000fe80000100a00 */
[----:B------:R-:W0:Y:S04]  /*49380*/  LDS.128 R8, [R12+0x1800] ;  /* 0x001800000c087984 */ /* 0x000e280000000c00 */
        /* <DEDUP_REMOVED lines=12> */
[----:B------:R-:W-:Y:S06]  /*49450*/  BAR.SYNC.DEFER_BLOCKING 0x0 ;  /* 0x0000000000007b1d */ /* 0x000fec0000010000 */
[----:B0-----:R-:W-:Y:S04]  /*49460*/  STL.64 [R1+0x400], R8 ;  /* 0x0004000801007387 */ /* 0x001fe80000100a00 */
[----:B------:R0:W-:Y:S04]  /*49470*/  STL.64 [R1+0x408], R10 ;  /* 0x0004080a01007387 */ /* 0x0001e80000100a00 */
[----:B0-----:R-:W2:Y:S04]  /*49480*/  LDL.LU.64 R10, [R1+0x1e08] ;  /* 0x001e0800010a7983 */ /* 0x001ea80000300a00 */
[----:B------:R-:W2:Y:S04]  /*49490*/  LDL.LU.64 R8, [R1+0x1e00] ;  /* 0x001e000001087983 */ /* 0x000ea80000300a00 */
[----:B--2---:R0:W-:Y:S04]  /*494a0*/  STS.128 [R2], R8 ;  /* 0x0000000802007388 */ /* 0x0041e80000000c00 */
[----:B0-----:R-:W2:Y:S04]  /*494b0*/  LDL.LU.64 R10, [R1+0x1df8] ;  /* 0x001df800010a7983 */ /* 0x001ea80000300a00 */
[----:B------:R-:W2:Y:S04]  /*494c0*/  LDL.LU.64 R8, [R1+0x1df0] ;  /* 0x001df00001087983 */ /* 0x000ea80000300a00 */
[----:B--2---:R0:W-:Y:S04]  /*494d0*/  STS.128 [R2+0x80], R8 ;  /* 0x0000800802007388 */ /* 0x0041e80000000c00 */
        /* <DEDUP_REMOVED lines=17> */
[----:B------:R0:W-:Y:S04]  /*495f0*/  STS.128 [R2+0x380], R20 ;  /* 0x0003801402007388 */ /* 0x0001e80000000c00 */
[----:B0-----:R-:W3:Y:S04]  /*49600*/  LDL.LU.64 R22, [R1+0x1d88] ;  /* 0x001d880001167983 */ /* 0x001ee80000300a00 */
[----:B------:R-:W3:Y:S04]  /*49610*/  LDL.LU.64 R20, [R1+0x1d80] ;  /* 0x001d800001147983 */ /* 0x000ee80000300a00 */
[----:B--2---:R0:W-:Y:S04]  /*49620*/  STS.128 [R2+0x400], R8 ;  /* 0x0004000802007388 */ /* 0x0041e80000000c00 */
[----:B0-----:R-:W2:Y:S04]  /*49630*/  LDL.LU.64 R10, [R1+0x1d78] ;  /* 0x001d7800010a7983 */ /* 0x001ea80000300a00 */
[----:B------:R-:W2:Y:S04]  /*49640*/  LDL.LU.64 R8, [R1+0x1d70] ;  /* 0x001d700001087983 */ /* 0x000ea80000300a00 */
[----:B---3--:R0:W-:Y:S04]  /*49650*/  STS.128 [R2+0x480], R20 ;  /* 0x0004801402007388 */ /* 0x0081e80000000c00 */
[----:B------:R-:W-:Y:S04]  /*49660*/  STS.128 [R2+0x580], R4 ;  /* 0x0005800402007388 */ /* 0x000fe80000000c00 */
[----:B0-----:R-:W3:Y:S04]  /*49670*/  LDL.LU.64 R22, [R1+0x1d68] ;  /* 0x001d680001167983 */ /* 0x001ee80000300a00 */
[----:B------:R-:W3:Y:S04]  /*49680*/  LDL.LU.64 R20, [R1+0x1d60] ;  /* 0x001d600001147983 */ /* 0x000ee80000300a00 */
[----:B--2---:R0:W-:Y:S04]  /*49690*/  STS.128 [R2+0x500], R8 ;  /* 0x0005000802007388 */ /* 0x0041e80000000c00 */
[----:B0-----:R-:W2:Y:S04]  /*496a0*/  LDL.LU.64 R10, [R1+0x1d58] ;  /* 0x001d5800010a7983 */ /* 0x001ea80000300a00 */
[----:B------:R-:W2:Y:S04]  /*496b0*/  LDL.LU.64 R8, [R1+0x1d50] ;  /* 0x001d500001087983 */ /* 0x000ea80000300a00 */
[----:B------:R-:W2:Y:S04]  /*496c0*/  LDL.LU.64 R6, [R1+0x1d48] ;  /* 0x001d480001067983 */ /* 0x000ea80000300a00 */
[----:B------:R-:W2:Y:S04]  /*496d0*/  LDL.LU.64 R4, [R1+0x1d40] ;  /* 0x001d400001047983 */ /* 0x000ea80000300a00 */
[----:B---3--:R0:W-:Y:S04]  /*496e0*/  STS.128 [R2+0x600], R20 ;  /* 0x0006001402007388 */ /* 0x0081e80000000c00 */
[----:B----4-:R-:W-:Y:S04]  /*496f0*/  STS.128 [R2+0x780], R16 ;  /* 0x0007801002007388 */ /* 0x010fe80000000c00 */
[----:B0-----:R-:W3:Y:S04]  /*49700*/  LDL.LU.64 R20, [R1+0x1d38] ;  /* 0x001d380001147983 */ /* 0x001ee80000300a00 */
[----:B--2---:R-:W-:Y:S04]  /*49710*/  STS.128 [R2+0x680], R8 ;  /* 0x0006800802007388 */ /* 0x004fe80000000c00 */
[----:B------:R-:W-:Y:S04]  /*49720*/  STS.128 [R2+0x700], R4 ;  /* 0x0007000402007388 */ /* 0x000fe80000000c00 */
[----:B------:R-:W-:Y:S06]  /*49730*/  BAR.SYNC.DEFER_BLOCKING 0x0 ;  /* 0x0000000000007b1d */ /* 0x000fec0000010000 */
[----:B------:R-:W0:Y:S04]  /*49740*/  LDS.128 R4, [R0] ;  /* 0x0000000000047984 */ /* 0x000e280000000c00 */
[----:B------:R-:W-:Y:S04]  /*49750*/  LDS.128 R16, [R0+0x1000] ;  /* 0x0010000000107984 */ /* 0x000fe80000000c00 */
[----:B------:R-:W-:Y:S04]  /*49760*/  LDS.128 R8, [R0+0x1800] ;  /* 0x0018000000087984 */ /* 0x000fe80000000c00 */
[----:B0-----:R-:W-:Y:S01]  /*49770*/  STL [R1+0x14], R5 ;  /* 0x0000140501007387 */ /* 0x001fe20000100800 */
[----:B------:R-:W-:-:S03]  /*49780*/  IMAD.MOV.U32 R22, RZ, RZ, R4 ;  /* 0x000000ffff167224 */ /* 0x000fc600078e0004 */
[----:B------:R-:W-:Y:S04]  /*49790*/  STL.64 [R1+0x18], R6 ;  /* 0x0000180601007387 */ /* 0x000fe80000100a00 */
[----:B------:R-:W0:Y:S04]  /*497a0*/  LDS.128 R4, [R0+0x800] ;  /* 0x0008000000047984 */ /* 0x000e280000000c00 */
[----:B0-----:R-:W-:Y:S04]  /*497b0*/  STL.64 [R1+0x60], R4 ;  /* 0x0000600401007387 */ /* 0x001fe80000100a00 */
[----:B------:R-:W-:Y:S04]  /*497c0*/  STL.64 [R1+0x68], R6 ;  /* 0x0000680601007387 */ /* 0x000fe80000100a00 */
[----:B------:R-:W0:Y:S04]  /*497d0*/  LDS.128 R4, [R27] ;  /* 0x000000001b047984 */ /* 0x000e280000000c00 */
[----:B------:R-:W-:Y:S04]  /*497e0*/  STL.64 [R1+0xc0], R16 ;  /* 0x0000c01001007387 */ /* 0x000fe80000100a00 */
[----:B------:R-:W-:Y:S04]  /*497f0*/  STL.64 [R1+0xc8], R18 ;  /* 0x0000c81201007387 */ /* 0x000fe80000100a00 */
[----:B------:R-:W1:Y:S04]  /*49800*/  LDS.128 R16, [R27+0x800] ;  /* 0x000800001b107984 */ /* 0x000e680000000c00 */
[----:B0-----:R-:W-:Y:S04]  /*49810*/  STL [R1+0x34], R5 ;  /* 0x0000340501007387 */ /* 0x001fe80000100800 */
[----:B------:R-:W-:Y:S04]  /*49820*/  STL.64 [R1+0x100], R8 ;  /* 0x0001000801007387 */ /* 0x000fe80000100a00 */
[----:B------:R-:W-:Y:S04]  /*49830*/  STL.64 [R1+0x108], R10 ;  /* 0x0001080a01007387 */ /* 0x000fe80000100a00 */
[----:B------:R-:W0:Y:S01]  /*49840*/  LDS.128 R8, [R27+0x1000] ;  /* 0x001000001b087984 */ /* 0x000e220000000c00 */
[----:B------:R-:W-:-:S03]  /*49850*/  IMAD.MOV.U32 R25, RZ, RZ, R4 ;  /* 0x000000ffff197224 */ /* 0x000fc600078e0004 */
[----:B------:R2:W-:Y:S04]  /*49860*/  STL.64 [R1+0x38], R6 ;  /* 0x0000380601007387 */ /* 0x0005e80000100a00 */
[----:B------:R-:W4:Y:S04]  /*49870*/  LDL.LU R4, [R1+0x2c0] ;  /* 0x0002c00001047983 */ /* 0x000f280000300800 */
[----:B-1----:R-:W-:Y:S04]  /*49880*/  STL.64 [R1+0xa0], R16 ;  /* 0x0000a01001007387 */ /* 0x002fe80000100a00 */
[----:B------:R-:W-:Y:S04]  /*49890*/  STL.64 [R1+0xa8], R18 ;  /* 0x0000a81201007387 */ /* 0x000fe80000100a00 */
[----:B0-----:R0:W-:Y:S04]  /*498a0*/  STL.64 [R1+0xe0], R8 ;  /* 0x0000e00801007387 */ /* 0x0011e80000100a00 */
[----:B------:R1:W-:Y:S04]  /*498b0*/  STL.64 [R1+0xe8], R10 ;  /* 0x0000e80a01007387 */ /* 0x0003e80000100a00 */
[----:B------:R-:W4:Y:S04]  /*498c0*/  LDL.LU R5, [R1+0x2c4] ;  /* 0x0002c40001057983 */ /* 0x000f280000300800 */
[----:B--2---:R-:W2:Y:S04]  /*498d0*/  LDL.LU R6, [R1+0x2c8] ;  /* 0x0002c80001067983 */ /* 0x004ea80000300800 */
[----:B------:R-:W2:Y:S04]  /*498e0*/  LDL.LU R7, [R1+0x2cc] ;  /* 0x0002cc0001077983 */ /* 0x000ea80000300800 */
[----:B--2---:R-:W-:Y:S04]  /*498f0*/  STL.64 [R1+0x1c60], R6 ;  /* 0x001c600601007387 */ /* 0x004fe80000100a00 */
[----:B----4-:R2:W-:Y:S04]  /*49900*/  STL.64 [R1+0x1c58], R4 ;  /* 0x001c580401007387 */ /* 0x0105e80000100a00 */
[----:B0-----:R-:W4:Y:S04]  /*49910*/  LDL.LU R8, [R1+0x2b0] ;  /* 0x0002b00001087983 */ /* 0x001f280000300800 */
[----:B------:R-:W4:Y:S04]  /*49920*/  LDL.LU R9, [R1+0x2b4] ;  /* 0x0002b40001097983 */ /* 0x000f280000300800 */
[----:B-1----:R-:W2:Y:S04]  /*49930*/  LDL.LU R10, [R1+0x2b8] ;  /* 0x0002b800010a7983 */ /* 0x002ea80000300800 */
[----:B------:R-:W2:Y:S04]  /*49940*/  LDL.LU R11, [R1+0x2bc] ;  /* 0x0002bc00010b7983 */ /* 0x000ea80000300800 */
[----:B--2---:R-:W-:Y:S04]  /*49950*/  STL.64 [R1+0x1c70], R10 ;  /* 0x001c700a01007387 */ /* 0x004fe80000100a00 */
[----:B----4-:R-:W-:Y:S04]  /*49960*/  STL.64 [R1+0x1c68], R8 ;  /* 0x001c680801007387 */ /* 0x010fe80000100a00 */
[----:B------:R-:W2:Y:S04]  /*49970*/  LDL.LU R4, [R1+0x2a0] ;  /* 0x0002a00001047983 */ /* 0x000ea80000300800 */
[----:B------:R-:W2:Y:S04]  /*49980*/  LDL.LU R5, [R1+0x2a4] ;  /* 0x0002a40001057983 */ /* 0x000ea80000300800 */
[----:B------:R-:W4:Y:S04]  /*49990*/  LDL.LU R6, [R1+0x2a8] ;  /* 0x0002a80001067983 */ /* 0x000f280000300800 */
[----:B------:R-:W4:Y:S04]  /*499a0*/  LDL.LU R7, [R1+0x2ac] ;  /* 0x0002ac0001077983 */ /* 0x000f280000300800 */
[----:B----4-:R-:W-:Y:S04]  /*499b0*/  STL.64 [R1+0x1c80], R6 ;  /* 0x001c800601007387 */ /* 0x010fe80000100a00 */
[----:B--2---:R0:W-:Y:S04]  /*499c0*/  STL.64 [R1+0x1c78], R4 ;  /* 0x001c780401007387 */ /* 0x0041e80000100a00 */
[----:B0-----:R-:W2:Y:S04]  /*499d0*/  LDL.LU R4, [R1+0x280] ;  /* 0x0002800001047983 */ /* 0x001ea80000300800 */
        /* <DEDUP_REMOVED lines=64> */
[----:B--2---:R-:W-:Y:S04]  /*49de0*/  STL.64 [R1+0x1d28], R4 ;  /* 0x001d280401007387 */ /* 0x004fe80000100a00 */
[----:B------:R-:W0:Y:S04]  /*49df0*/  LDS.128 R4, [R27+0x1800] ;  /* 0x001800001b047984 */ /* 0x000e280000000c00 */
[----:B------:R-:W2:Y:S04]  /*49e00*/  LDL.LU R8, [R1+0x290] ;  /* 0x0002900001087983 */ /* 0x000ea80000300800 */
[----:B------:R-:W2:Y:S04]  /*49e10*/  LDL.LU R9, [R1+0x294] ;  /* 0x0002940001097983 */ /* 0x000ea80000300800 */
[----:B------:R-:W2:Y:S04]  /*49e20*/  LDL.LU R10, [R1+0x298] ;  /* 0x00029800010a7983 */ /* 0x000ea80000300800 */
[----:B------:R-:W2:Y:S04]  /*49e30*/  LDL.LU R11, [R1+0x29c] ;  /* 0x00029c00010b7983 */ /* 0x000ea80000300800 */
[----:B------:R-:W4:Y:S04]  /*49e40*/  LDL.LU R16, [R1+0x2d0] ;  /* 0x0002d00001107983 */ /* 0x000f280000300800 */
[----:B------:R-:W4:Y:S04]  /*49e50*/  LDL.LU R17, [R1+0x2d4] ;  /* 0x0002d40001117983 */ /* 0x000f280000300800 */
[----:B------:R-:W4:Y:S04]  /*49e60*/  LDL.LU R18, [R1+0x2d8] ;  /* 0x0002d80001127983 */ /* 0x000f280000300800 */
[----:B------:R-:W4:Y:S04]  /*49e70*/  LDL.LU R19, [R1+0x2dc] ;  /* 0x0002dc0001137983 */ /* 0x000f280000300800 */
[----:B0-----:R-:W-:Y:S04]  /*49e80*/  STL.64 [R1+0x120], R4 ;  /* 0x0001200401007387 */ /* 0x001fe80000100a00 */
[----:B------:R-:W-:Y:S04]  /*49e90*/  STL.64 [R1+0x128], R6 ;  /* 0x0001280601007387 */ /* 0x000fe80000100a00 */
[----:B------:R-:W0:Y:S04]  /*49ea0*/  LDS.128 R4, [R12] ;  /* 0x000000000c047984 */ /* 0x000e280000000c00 */
[----:B0-----:R-:W-:Y:S01]  /*49eb0*/  STL [R1+0x24], R5 ;  /* 0x0000240501007387 */ /* 0x001fe20000100800 */
[----:B------:R-:W-:-:S03]  /*49ec0*/  IMAD.MOV.U32 R23, RZ, RZ, R4 ;  /* 0x000000ffff177224 */ /* 0x000fc600078e0004 */
[----:B------:R-:W-:Y:S04]  /*49ed0*/  STL.64 [R1+0x28], R6 ;  /* 0x0000280601007387 */ /* 0x000fe80000100a00 */
[----:B------:R-:W0:Y:S04]  /*49ee0*/  LDS.128 R4, [R12+0x800] ;  /* 0x000800000c047984 */ /* 0x000e280000000c00 */
[----:B------:R1:W-:Y:S04]  /*49ef0*/  STL.64 [R1+0x1808], R22 ;  /* 0x0018081601007387 */ /* 0x0003e80000100a00 */
[----:B---3--:R-:W-:Y:S04]  /*49f00*/  STL.64 [R1+0x1800], R20 ;  /* 0x0018001401007387 */ /* 0x008fe80000100a00 */
[----:B0-----:R-:W-:Y:S04]  /*49f10*/  STL.64 [R1+0x90], R4 ;  /* 0x0000900401007387 */ /* 0x001fe80000100a00 */
[----:B------:R-:W-:Y:S04]  /*49f20*/  STL.64 [R1+0x98], R6 ;  /* 0x0000980601007387 */ /* 0x000fe80000100a00 */
[----:B------:R-:W0:Y:S01]  /*49f30*/  LDS.128 R4, [R12+0x1000] ;  /* 0x001000000c047984 */ /* 0x000e220000000c00 */
[----:B-1----:R-:W-:-:S03]  /*49f40*/  LOP3.LUT R23, R0, 0x60, RZ, 0x3c, !PT ;  /* 0x0000006000177812 */ /* 0x002fc600078e3cff */
        /* <DEDUP_REMOVED lines=17> */
[----:B0-----:R-:W-:Y:S04]  /*4a060*/  STL.64 [R1], R4 ;  /* 0x0000000401007387 */ /* 0x001fe80000100a00 */
[----:B------:R0:W-:Y:S04]  /*4a070*/  STL.64 [R1+0x8], R6 ;  /* 0x0000080601007387 */ /* 0x0001e80000100a00 */
[----:B0-----:R-:W3:Y:S04]  /*4a080*/  LDL.LU.64 R6, [R1+0x1d30] ;  /* 0x001d300001067983 */ /* 0x001ee80000300a00 */
[----:B------:R-:W3:Y:S04]  /*4a090*/  LDL.LU.64 R4, [R1+0x1d28] ;  /* 0x001d280001047983 */ /* 0x000ee80000300a00 */
[----:B---3--:R0:W-:Y:S04]  /*4a0a0*/  STS.128 [R2], R4 ;  /* 0x0000000402007388 */ /* 0x0081e80000000c00 */
[----:B0-----:R-:W3:Y:S04]  /*4a0b0*/  LDL.LU.64 R6, [R1+0x1d20] ;  /* 0x001d200001067983 */ /* 0x001ee80000300a00 */
[----:B------:R-:W3:Y:S04]  /*4a0c0*/  LDL.LU.64 R4, [R1+0x1d18] ;  /* 0x001d180001047983 */ /* 0x000ee80000300a00 */
[----:B---3--:R0:W-:Y:S04]  /*4a0d0*/  STS.128 [R2+0x80], R4 ;  /* 0x0000800402007388 */ /* 0x0081e80000000c00 */
        /* <DEDUP_REMOVED lines=29> */
[----:B--2---:R0:W-:Y:S04]  /*4a2b0*/  STS.128 [R2+0x580], R8 ;  /* 0x0005800802007388 */ /* 0x0041e80000000c00 */
[----:B0-----:R-:W2:Y:S04]  /*4a2c0*/  LDL.LU.64 R10, [R1+0x1c70] ;  /* 0x001c7000010a7983 */ /* 0x001ea80000300a00 */
[----:B------:R-:W2:Y:S04]  /*4a2d0*/  LDL.LU.64 R8, [R1+0x1c68] ;  /* 0x001c680001087983 */ /* 0x000ea80000300a00 */
[----:B---3--:R0:W-:Y:S04]  /*4a2e0*/  STS.128 [R2+0x600], R4 ;  /* 0x0006000402007388 */ /* 0x0081e80000000c00 */
[----:B0-----:R-:W3:Y:S04]  /*4a2f0*/  LDL.LU.64 R6, [R1+0x1c60] ;  /* 0x001c600001067983 */ /* 0x001ee80000300a00 */
[----:B------:R-:W3:Y:S04]  /*4a300*/  LDL.LU.64 R4, [R1+0x1c58] ;  /* 0x001c580001047983 */ /* 0x000ee80000300a00 */
[----:B--2---:R-:W-:Y:S04]  /*4a310*/  STS.128 [R2+0x680], R8 ;  /* 0x0006800802007388 */ /* 0x004fe80000000c00 */
[----:B----4-:R-:W-:Y:S04]  /*4a320*/  STS.128 [R2+0x780], R16 ;  /* 0x0007801002007388 */ /* 0x010fe80000000c00 */
[----:B---3--:R0:W-:Y:S04]  /*4a330*/  STS.128 [R2+0x700], R4 ;  /* 0x0007000402007388 */ /* 0x0081e80000000c00 */
[----:B------:R-:W-:Y:S06]  /*4a340*/  BAR.SYNC.DEFER_BLOCKING 0x0 ;  /* 0x0000000000007b1d */ /* 0x000fec0000010000 */
[----:B0-----:R-:W2:Y:S04]  /*4a350*/  LDL.LU R4, [R1+0x450] ;  /* 0x0004500001047983 */ /* 0x001ea80000300800 */
[----:B------:R-:W0:Y:S04]  /*4a360*/  LDS.128 R16, [R0] ;  /* 0x0000000000107984 */ /* 0x000e280000000c00 */
[----:B------:R-:W1:Y:S04]  /*4a370*/  LDS.128 R8, [R0+0x800] ;  /* 0x0008000000087984 */ /* 0x000e680000000c00 */
[----:B0-----:R-:W-:Y:S04]  /*4a380*/  STL.64 [R1+0x180], R16 ;  /* 0x0001801001007387 */ /* 0x001fe80000100a00 */
[----:B------:R-:W-:Y:S04]  /*4a390*/  STL.64 [R1+0x188], R18 ;  /* 0x0001881201007387 */ /* 0x000fe80000100a00 */
[----:B-1----:R0:W-:Y:S04]  /*4a3a0*/  STL.64 [R1+0x240], R8 ;  /* 0x0002400801007387 */ /* 0x0021e80000100a00 */
[----:B------:R1:W-:Y:S04]  /*4a3b0*/  STL.64 [R1+0x248], R10 ;  /* 0x0002480a01007387 */ /* 0x0003e80000100a00 */
[----:B------:R-:W2:Y:S04]  /*4a3c0*/  LDL.LU R5, [R1+0x454] ;  /* 0x0004540001057983 */ /* 0x000ea80000300800 */
[----:B------:R-:W3:Y:S04]  /*4a3d0*/  LDL.LU R6, [R1+0x458] ;  /* 0x0004580001067983 */ /* 0x000ee80000300800 */
[----:B------:R-:W3:Y:S04]  /*4a3e0*/  LDL.LU R7, [R1+0x45c] ;  /* 0x00045c0001077983 */ /* 0x000ee80000300800 */
[----:B---3--:R-:W-:Y:S04]  /*4a3f0*/  STL.64 [R1+0x1b80], R6 ;  /* 0x001b800601007387 */ /* 0x008fe80000100a00 */
[----:B--2---:R2:W-:Y:S04]  /*4a400*/  STL.64 [R1+0x1b78], R4 ;  /* 0x001b780401007387 */ /* 0x0045e80000100a00 */
[----:B0-----:R-:W3:Y:S04]  /*4a410*/  LDL.LU R8, [R1+0x440] ;  /* 0x0004400001087983 */ /* 0x001ee80000300800 */
[----:B------:R-:W3:Y:S04]  /*4a420*/  LDL.LU R9, [R1+0x444] ;  /* 0x0004440001097983 */ /* 0x000ee80000300800 */
[----:B-1----:R-:W4:Y:S04]  /*4a430*/  LDL.LU R10, [R1+0x448] ;  /* 0x00044800010a7983 */ /* 0x002f280000300800 */
[----:B------:R-:W4:Y:S04]  /*4a440*/  LDL.LU R11, [R1+0x44c] ;  /* 0x00044c00010b7983 */ /* 0x000f280000300800 */
[----:B----4-:R-:W-:Y:S04]  /*4a450*/  STL.64 [R1+0x1b90], R10 ;  /* 0x001b900a01007387 */ /* 0x010fe80000100a00 */
[----:B---3--:R-:W-:Y:S04]  /*4a460*/  STL.64 [R1+0x1b88], R8 ;  /* 0x001b880801007387 */ /* 0x008fe80000100a00 */
[----:B--2---:R-:W2:Y:S04]  /*4a470*/  LDL.LU R4, [R1+0x430] ;  /* 0x0004300001047983 */ /* 0x004ea80000300800 */
        /* <DEDUP_REMOVED lines=122> */
[----:B0-----:R-:W4:Y:S04]  /*4ac20*/  LDL.LU.64 R6, [R1+0x1c50] ;  /* 0x001c500001067983 */ /* 0x001f280000300a00 */
[----:B------:R-:W4:Y:S04]  /*4ac30*/  LDL.LU.64 R4, [R1+0x1c48] ;  /* 0x001c480001047983 */ /* 0x000f280000300a00 */
[----:B----4-:R0:W-:Y:S04]  /*4ac40*/  STS.128 [R2], R4 ;  /* 0x0000000402007388 */ /* 0x0101e80000000c00 */
[----:B0-----:R-:W4:Y:S04]  /*4ac50*/  LDL.LU.64 R6, [R1+0x1c40] ;  /* 0x001c400001067983 */ /* 0x001f280000300a00 */
[----:B------:R-:W4:Y:S04]  /*4ac60*/  LDL.LU.64 R4, [R1+0x1c38] ;  /* 0x001c380001047983 */ /* 0x000f280000300a00 */
[----:B----4-:R0:W-:Y:S04]  /*4ac70*/  STS.128 [R2+0x80], R4 ;  /* 0x0000800402007388 */ /* 0x0101e80000000c00 */
        /* <DEDUP_REMOVED lines=29> */
[----:B--2---:R0:W-:Y:S04]  /*4ae50*/  STS.128 [R2+0x580], R8 ;  /* 0x0005800802007388 */ /* 0x0041e80000000c00 */
[----:B0-----:R-:W2:Y:S04]  /*4ae60*/  LDL.LU.64 R10, [R1+0x1b90] ;  /* 0x001b9000010a7983 */ /* 0x001ea80000300a00 */
[----:B------:R-:W2:Y:S04]  /*4ae70*/  LDL.LU.64 R8, [R1+0x1b88] ;  /* 0x001b880001087983 */ /* 0x000ea80000300a00 */
[----:B----4-:R0:W-:Y:S04]  /*4ae80*/  STS.128 [R2+0x600], R4 ;  /* 0x0006000402007388 */ /* 0x0101e80000000c00 */
[----:B0-----:R-:W4:Y:S04]  /*4ae90*/  LDL.LU.64 R6, [R1+0x1b80] ;  /* 0x001b800001067983 */ /* 0x001f280000300a00 */
[----:B------:R-:W4:Y:S04]  /*4aea0*/  LDL.LU.64 R4, [R1+0x1b78] ;  /* 0x001b780001047983 */ /* 0x000f280000300a00 */
[----:B--2---:R-:W-:Y:S04]  /*4aeb0*/  STS.128 [R2+0x680], R8 ;  /* 0x0006800802007388 */ /* 0x004fe80000000c00 */
[----:B---3--:R-:W-:Y:S04]  /*4aec0*/  STS.128 [R2+0x780], R16 ;  /* 0x0007801002007388 */ /* 0x008fe80000000c00 */
[----:B----4-:R0:W-:Y:S04]  /*4aed0*/  STS.128 [R2+0x700], R4 ;  /* 0x0007000402007388 */ /* 0x0101e80000000c00 */
        /* <DEDUP_REMOVED lines=371> */
[----:B----4-:R-:W-:Y:S04]  /*4c610*/  STS.128 [R2+0x700], R4 ;  /* 0x0007000402007388 */ /* 0x010fe80000000c00 */
[----:B------:R-:W-:Y:S06]  /*4c620*/  BAR.SYNC.DEFER_BLOCKING 0x0 ;  /* 0x0000000000007b1d */ /* 0x000fec0000010000 */
[----:B------:R-:W0:Y:S04]  /*4c630*/  LDS.128 R4, [R0] ;  /* 0x0000000000047984 */ /* 0x000e280000000c00 */
[----:B------:R-:W1:Y:S04]  /*4c640*/  LDS.128 R16, [R0+0x800] ;  /* 0x0008000000107984 */ /* 0x000e680000000c00 */
[----:B------:R-:W2:Y:S04]  /*4c650*/  LDS.128 R8, [R0+0x1000] ;  /* 0x0010000000087984 */ /* 0x000ea80000000c00 */
[----:B0-----:R-:W-:Y:S04]  /*4c660*/  STL.64 [R1+0x380], R4 ;  /* 0x0003800401007387 */ /* 0x001fe80000100a00 */
[----:B------:R-:W-:Y:S04]  /*4c670*/  STL.64 [R1+0x388], R6 ;  /* 0x0003880601007387 */ /* 0x000fe80000100a00 */
[----:B------:R-:W0:Y:S04]  /*4c680*/  LDS.128 R4, [R0+0x1800] ;  /* 0x0018000000047984 */ /* 0x000e280000000c00 */
[----:B-1----:R-:W-:Y:S04]  /*4c690*/  STL.64 [R1+0x410], R16 ;  /* 0x0004101001007387 */ /* 0x002fe80000100a00 */
[----:B------:R-:W-:Y:S04]  /*4c6a0*/  STL.64 [R1+0x418], R18 ;  /* 0x0004181201007387 */ /* 0x000fe80000100a00 */
[----:B------:R-:W1:Y:S04]  /*4c6b0*/  LDS.128 R16, [R27] ;  /* 0x000000001b107984 */ /* 0x000e680000000c00 */
[----:B--2---:R-:W-:Y:S04]  /*4c6c0*/  STL.64 [R1+0x4f0], R8 ;  /* 0x0004f00801007387 */ /* 0x004fe80000100a00 */
[----:B------:R-:W-:Y:S04]  /*4c6d0*/  STL.64 [R1+0x4f8], R10 ;  /* 0x0004f80a01007387 */ /* 0x000fe80000100a00 */
[----:B------:R-:W2:Y:S04]  /*4c6e0*/  LDS.128 R8, [R27+0x800] ;  /* 0x000800001b087984 */ /* 0x000ea80000000c00 */
[----:B0-----:R-:W-:Y:S04]  /*4c6f0*/  STL.64 [R1+0x470], R4 ;  /* 0x0004700401007387 */ /* 0x001fe80000100a00 */
[----:B------:R-:W-:Y:S04]  /*4c700*/  STL.64 [R1+0x478], R6 ;  /* 0x0004780601007387 */ /* 0x000fe80000100a00 */
[----:B------:R-:W0:Y:S04]  /*4c710*/  LDS.128 R4, [R27+0x1000] ;  /* 0x001000001b047984 */ /* 0x000e280000000c00 */
[----:B-1----:R1:W-:Y:S04]  /*4c720*/  STL.64 [R1+0x3a0], R16 ;  /* 0x0003a01001007387 */ /* 0x0023e80000100a00 */
[----:B------:R3:W-:Y:S04]  /*4c730*/  STL.64 [R1+0x3a8], R18 ;  /* 0x0003a81201007387 */ /* 0x0007e80000100a00 */
[----:B-1----:R-:W4:Y:S04]  /*4c740*/  LDL.LU R16, [R1+0x1140] ;  /* 0x0011400001107983 */ /* 0x002f280000300800 */
[----:B--2---:R-:W-:Y:S04]  /*4c750*/  STL.64 [R1+0x450], R8 ;  /* 0x0004500801007387 */ /* 0x004fe80000100a00 */
[----:B------:R-:W-:Y:S04]  /*4c760*/  STL.64 [R1+0x458], R10 ;  /* 0x0004580a01007387 */ /* 0x000fe80000100a00 */
[----:B------:R-:W-:Y:S04]  /*4c770*/  LDS.128 R8, [R12+0x1000] ;  /* 0x001000000c087984 */ /* 0x000fe80000000c00 */
[----:B0-----:R-:W-:Y:S04]  /*4c780*/  STL.64 [R1+0x430], R4 ;  /* 0x0004300401007387 */ /* 0x001fe80000100a00 */
[----:B------:R-:W-:Y:S04]  /*4c790*/  STL.64 [R1+0x438], R6 ;  /* 0x0004380601007387 */ /* 0x000fe80000100a00 */
[----:B------:R-:W4:Y:S04]  /*4c7a0*/  LDL.LU R17, [R1+0x1144] ;  /* 0x0011440001117983 */ /* 0x000f280000300800 */
[----:B---3--:R-:W2:Y:S04]  /*4c7b0*/  LDL.LU R18, [R1+0x1148] ;  /* 0x0011480001127983 */ /* 0x008ea80000300800 */
[----:B------:R-:W2:Y:S04]  /*4c7c0*/  LDL.LU R19, [R1+0x114c] ;  /* 0x00114c0001137983 */ /* 0x000ea80000300800 */
[----:B------:R-:W0:Y:S04]  /*4c7d0*/  LDS.128 R4, [R27+0x1800] ;  /* 0x001800001b047984 */ /* 0x000e280000000c00 */
[----:B--2---:R-:W-:Y:S04]  /*4c7e0*/  STL.64 [R1+0x18e8], R18 ;  /* 0x0018e81201007387 */ /* 0x004fe80000100a00 */
[----:B----4-:R-:W-:Y:S04]  /*4c7f0*/  STL.64 [R1+0x18e0], R16 ;  /* 0x0018e01001007387 */ /* 0x010fe80000100a00 */
[----:B------:R-:W-:Y:S04]  /*4c800*/  STL.64 [R1+0x18f8], R26 ;  /* 0x0018f81a01007387 */ /* 0x000fe80000100a00 */
[----:B------:R-:W-:Y:S04]  /*4c810*/  STL.64 [R1+0x18f0], R24 ;  /* 0x0018f01801007387 */ /* 0x000fe80000100a00 */
[----:B0-----:R-:W-:Y:S04]  /*4c820*/  STL.64 [R1+0x3b0], R4 ;  /* 0x0003b00401007387 */ /* 0x001fe80000100a00 */
[----:B------:R-:W-:Y:S04]  /*4c830*/  STL.64 [R1+0x3b8], R6 ;  /* 0x0003b80601007387 */ /* 0x000fe80000100a00 */
[----:B------:R-:W0:Y:S04]  /*4c840*/  LDS.128 R4, [R12] ;  /* 0x000000000c047984 */ /* 0x000e280000000c00 */
[----:B------:R-:W1:Y:S04]  /*4c850*/  LDS.128 R16, [R12+0x800] ;  /* 0x000800000c107984 */ /* 0x000e680000000c00 */
[----:B0-----:R-:W-:Y:S04]  /*4c860*/  STL.64 [R1+0x390], R4 ;  /* 0x0003900401007387 */ /* 0x001fe80000100a00 */
[----:B------:R-:W-:Y:S04]  /*4c870*/  STL.64 [R1+0x398], R6 ;  /* 0x0003980601007387 */ /* 0x000fe80000100a00 */
[----:B------:R-:W0:Y:S04]  /*4c880*/  LDS.128 R4, [R12+0x1800] ;  /* 0x001800000c047984 */ /* 0x000e280000000c00 */
[----:B-1----:R-:W-:Y:S04]  /*4c890*/  STL.64 [R1+0x370], R16 ;  /* 0x0003701001007387 */ /* 0x002fe80000100a00 */
[----:B------:R-:W-:Y:S04]  /*4c8a0*/  STL.64 [R1+0x378], R18 ;  /* 0x0003781201007387 */ /* 0x000fe80000100a00 */
[----:B------:R1:W-:Y:S04]  /*4c8b0*/  STL [R1+0x1900], R12 ;  /* 0x0019000c01007387 */ /* 0x0003e80000100800 */
[----:B------:R-:W-:Y:S04]  /*4c8c0*/  STL.64 [R1+0x360], R8 ;  /* 0x0003600801007387 */ /* 0x000fe80000100a00 */
[----:B------:R-:W-:Y:S04]  /*4c8d0*/  STL.64 [R1+0x368], R10 ;  /* 0x0003680a01007387 */ /* 0x000fe80000100a00 */
[----:B------:R-:W2:Y:S04]  /*4c8e0*/  LDL.LU R24, [R1+0x1100] ;  /* 0x0011000001187983 */ /* 0x000ea80000300800 */
[----:B------:R-:W3:Y:S04]  /*4c8f0*/  LDS.128 R8, [R23+0x800] ;  /* 0x0008000017087984 */ /* 0x000ee80000000c00 */
[----:B0-----:R-:W-:Y:S04]  /*4c900*/  STL.64 [R1+0x520], R4 ;  /* 0x0005200401007387 */ /* 0x001fe80000100a00 */
[----:B------:R-:W-:Y:S04]  /*4c910*/  STL.64 [R1+0x528], R6 ;  /* 0x0005280601007387 */ /* 0x000fe80000100a00 */
[----:B------:R-:W2:Y:S04]  /*4c920*/  LDL.LU R25, [R1+0x1104] ;  /* 0x0011040001197983 */ /* 0x000ea80000300800 */
[----:B------:R-:W4:Y:S04]  /*4c930*/  LDL.LU R26, [R1+0x1108] ;  /* 0x00110800011a7983 */ /* 0x000f280000300800 */
[----:B------:R-:W4:Y:S04]  /*4c940*/  LDL.LU R27, [R1+0x110c] ;  /* 0x00110c00011b7983 */ /* 0x000f280000300800 */
[----:B------:R-:W0:Y:S04]  /*4c950*/  LDS.128 R4, [R23] ;  /* 0x0000000017047984 */ /* 0x000e280000000c00 */
[----:B----4-:R-:W-:Y:S04]  /*4c960*/  STL.64 [R1+0x1910], R26 ;  /* 0x0019101a01007387 */ /* 0x010fe80000100a00 */
[----:B--2---:R2:W-:Y:S04]  /*4c970*/  STL.64 [R1+0x1908], R24 ;  /* 0x0019081801007387 */ /* 0x0045e80000100a00 */
[----:B-1----:R-:W4:Y:S04]  /*4c980*/  LDL.LU R12, [R1+0x10f0] ;  /* 0x0010f000010c7983 */ /* 0x002f280000300800 */
[----:B------:R-:W4:Y:S04]  /*4c990*/  LDL.LU R13, [R1+0x10f4] ;  /* 0x0010f400010d7983 */ /* 0x000f280000300800 */
[----:B------:R-:W2:Y:S04]  /*4c9a0*/  LDL.LU R14, [R1+0x10f8] ;  /* 0x0010f800010e7983 */ /* 0x000ea80000300800 */
        /* <DEDUP_REMOVED lines=9> */
[----:B-1----:R-:W2:Y:S04]  /*4ca40*/  LDL.LU R24, [R1+0x10c0] ;  /* 0x0010c00001187983 */ /* 0x002ea80000300800 */
        /* <DEDUP_REMOVED lines=46> */
[----:B--2---:R-:W-:Y:S04]  /*4cd30*/  STL.64 [R1+0x19a8], R24 ;  /* 0x0019a81801007387 */ /* 0x004fe80000100a00 */
        /* <DEDUP_REMOVED lines=8> */
[----:B---3--:R-:W-:Y:S04]  /*4cdc0*/  STL [R1+0x17f8], R11 ;  /* 0x0017f80b01007387 */ /* 0x008fe80000100800 */
[----:B0-----:R-:W-:Y:S04]  /*4cdd0*/  STL.64 [R1+0x350], R4 ;  /* 0x0003500401007387 */ /* 0x001fe80000100a00 */
[----:B------:R-:W-:Y:S04]  /*4cde0*/  STL.64 [R1+0x358], R6 ;  /* 0x0003580601007387 */ /* 0x000fe80000100a00 */
[----:B------:R-:W0:Y:S04]  /*4cdf0*/  LDS.128 R4, [R23+0x1000] ;  /* 0x0010000017047984 */ /* 0x000e280000000c00 */
[----:B------:R-:W1:Y:S04]  /*4ce00*/  LDS.128 R24, [R23+0x1800] ;  /* 0x0018000017187984 */ /* 0x000e680000000c00 */
[----:B------:R-:W-:Y:S04]  /*4ce10*/  STL [R1+0x1828], R10 ;  /* 0x0018280a01007387 */ /* 0x000fe80000100800 */
[----:B------:R3:W-:Y:S04]  /*4ce20*/  STL.64 [R1+0x1820], R8 ;  /* 0x0018200801007387 */ /* 0x0007e80000100a00 */
[----:B------:R-:W-:Y:S06]  /*4ce30*/  BAR.SYNC.DEFER_BLOCKING 0x0 ;  /* 0x0000000000007b1d */ /* 0x000fec0000010000 */
[----:B---3--:R-:W3:Y:S04]  /*4ce40*/  LDL.LU R8, [R1+0x1130] ;  /* 0x0011300001087983 */ /* 0x008ee80000300800 */
[----:B------:R-:W3:Y:S04]  /*4ce50*/  LDL.LU R9, [R1+0x1134] ;  /* 0x0011340001097983 */ /* 0x000ee80000300800 */
[----:B------:R-:W3:Y:S04]  /*4ce60*/  LDL.LU R10, [R1+0x1138] ;  /* 0x00113800010a7983 */ /* 0x000ee80000300800 */
[----:B------:R-:W3:Y:S04]  /*4ce70*/  LDL.LU R11, [R1+0x113c] ;  /* 0x00113c00010b7983 */ /* 0x000ee80000300800 */
[----:B0-----:R-:W-:Y:S04]  /*4ce80*/  STL.64 [R1+0x1818], R6 ;  /* 0x0018180601007387 */ /* 0x001fe80000100a00 */
[----:B------:R0:W-:Y:S04]  /*4ce90*/  STL.64 [R1+0x1810], R4 ;  /* 0x0018100401007387 */ /* 0x0001e80000100a00 */
[----:B0-----:R-:W2:Y:S04]  /*4cea0*/  LDL.LU R4, [R1+0x1120] ;  /* 0x0011200001047983 */ /* 0x001ea80000300800 */
[----:B------:R-:W2:Y:S04]  /*4ceb0*/  LDL.LU R5, [R1+0x1124] ;  /* 0x0011240001057983 */ /* 0x000ea80000300800 */
[----:B------:R-:W2:Y:S04]  /*4cec0*/  LDL.LU R6, [R1+0x1128] ;  /* 0x0011280001067983 */ /* 0x000ea80000300800 */
[----:B------:R-:W2:Y:S04]  /*4ced0*/  LDL.LU R7, [R1+0x112c] ;  /* 0x00112c0001077983 */ /* 0x000ea80000300800 */
[----:B-1----:R-:W-:Y:S04]  /*4cee0*/  STL.64 [R1+0x530], R24 ;  /* 0x0005301801007387 */ /* 0x002fe80000100a00 */
        /* <DEDUP_REMOVED lines=34> */
[----:B----4-:R-:W-:Y:S04]  /*4d110*/  STS.128 [R2+0x600], R16 ;  /* 0x0006001002007388 */ /* 0x010fe80000000c00 */
[----:B0-----:R-:W3:Y:S04]  /*4d120*/  LDL.LU R12, [R1+0x1900] ;  /* 0x00190000010c7983 */ /* 0x001ee80000300800 */
[----:B--2---:R0:W-:Y:S04]  /*4d130*/  STS.128 [R2+0x580], R24 ;  /* 0x0005801802007388 */ /* 0x0041e80000000c00 */
[----:B0-----:R-:W2:Y:S04]  /*4d140*/  LDL.LU.64 R26, [R1+0x18f8] ;  /* 0x0018f800011a7983 */ /* 0x001ea80000300a00 */
[----:B------:R-:W4:Y:S04]  /*4d150*/  LDL.LU.64 R24, [R1+0x18f0] ;  /* 0x0018f00001187983 */ /* 0x000f280000300a00 */
[----:B------:R-:W2:Y:S04]  /*4d160*/  LDL.LU.64 R18, [R1+0x18e8] ;  /* 0x0018e80001127983 */ /* 0x000ea80000300a00 */
[----:B------:R-:W2:Y:S04]  /*4d170*/  LDL.LU.64 R16, [R1+0x18e0] ;  /* 0x0018e00001107983 */ /* 0x000ea80000300a00 */
[----:B------:R-:W-:Y:S04]  /*4d180*/  STS.128 [R2+0x680], R4 ;  /* 0x0006800402007388 */ /* 0x000fe80000000c00 */
[----:B------:R-:W-:Y:S04]  /*4d190*/  STS.128 [R2+0x700], R8 ;  /* 0x0007000802007388 */ /* 0x000fe80000000c00 */
[----:B--2---:R-:W-:Y:S04]  /*4d1a0*/  STS.128 [R2+0x780], R16 ;  /* 0x0007801002007388 */ /* 0x004fe80000000c00 */
        /* <DEDUP_REMOVED lines=16> */
[----:B-1----:R-:W-:Y:S04]  /*4d2b0*/  STL.64 [R1+0x5f0], R4 ;  /* 0x0005f00401007387 */ /* 0x002fe80000100a00 */
[----:B------:R-:W-:Y:S04]  /*4d2c0*/  STL.64 [R1+0x5f8], R6 ;  /* 0x0005f80601007387 */ /* 0x000fe80000100a00 */
[----:B------:R-:W1:Y:S04]  /*4d2d0*/  LDS.128 R4, [R27+0x1800] ;  /* 0x001800001b047984 */ /* 0x000e680000000c00 */
[----:B--2---:R-:W-:Y:S04]  /*4d2e0*/  STL.64 [R1+0x630], R16 ;  /* 0x0006301001007387 */ /* 0x004fe80000100a00 */
[----:B------:R-:W-:Y:S04]  /*4d2f0*/  STL.64 [R1+0x638], R18 ;  /* 0x0006381201007387 */ /* 0x000fe80000100a00 */
[----:B------:R-:W-:Y:S04]  /*4d300*/  STL.64 [R1+0x1838], R26 ;  /* 0x0018381a01007387 */ /* 0x000fe80000100a00 */
[----:B---3--:R-:W-:Y:S04]  /*4d310*/  LDS.128 R16, [R12+0x800] ;  /* 0x000800000c107984 */ /* 0x008fe80000000c00 */
[----:B0-----:R-:W-:Y:S04]  /*4d320*/  STL.64 [R1+0x680], R8 ;  /* 0x0006800801007387 */ /* 0x001fe80000100a00 */
[----:B------:R-:W-:Y:S04]  /*4d330*/  STL.64 [R1+0x688], R10 ;  /* 0x0006880a01007387 */ /* 0x000fe80000100a00 */
[----:B----4-:R-:W-:Y:S04]  /*4d340*/  STL.64 [R1+0x1830], R24 ;  /* 0x0018301801007387 */ /* 0x010fe80000100a00 */
[----:B-1----:R-:W-:Y:S04]  /*4d350*/  STL.64 [R1+0x6c0], R4 ;  /* 0x0006c00401007387 */ /* 0x002fe80000100a00 */
[----:B------:R-:W-:Y:S04]  /*4d360*/  STL.64 [R1+0x6c8], R6 ;  /* 0x0006c80601007387 */ /* 0x000fe80000100a00 */
[----:B------:R-:W0:Y:S04]  /*4d370*/  LDS.128 R4, [R12] ;  /* 0x000000000c047984 */ /* 0x000e280000000c00 */
[----:B------:R-:W1:Y:S04]  /*4d380*/  LDS.128 R8, [R12+0x1000] ;  /* 0x001000000c087984 */ /* 0x000e680000000c00 */
[----:B0-----:R-:W-:Y:S04]  /*4d390*/  STL.64 [R1+0x600], R4 ;  /* 0x0006000401007387 */ /* 0x001fe80000100a00 */
[----:B------:R-:W-:Y:S04]  /*4d3a0*/  STL.64 [R1+0x608], R6 ;  /* 0x0006080601007387 */ /* 0x000fe80000100a00 */
[----:B------:R-:W0:Y:S04]  /*4d3b0*/  LDS.128 R4, [R12+0x1800] ;  /* 0x001800000c047984 */ /* 0x000e280000000c00 */
[----:B------:R-:W-:Y:S04]  /*4d3c0*/  STL.64 [R1+0x640], R16 ;  /* 0x0006401001007387 */ /* 0x000fe80000100a00 */
[----:B------:R-:W-:Y:S04]  /*4d3d0*/  STL.64 [R1+0x648], R18 ;  /* 0x0006481201007387 */ /* 0x000fe80000100a00 */
[----:B------:R-:W2:Y:S04]  /*4d3e0*/  LDL.LU R24, [R1+0x1200] ;  /* 0x0012000001187983 */ /* 0x000ea80000300800 */
[----:B-1----:R-:W-:Y:S04]  /*4d3f0*/  STL.64 [R1+0x690], R8 ;  /* 0x0006900801007387 */ /* 0x002fe80000100a00 */
[----:B------:R-:W-:Y:S04]  /*4d400*/  STL.64 [R1+0x698], R10 ;  /* 0x0006980a01007387 */ /* 0x000fe80000100a00 */
[----:B------:R-:W1:Y:S04]  /*4d410*/  LDS.128 R8, [R23] ;  /* 0x0000000017087984 */ /* 0x000e680000000c00 */
[----:B0-----:R-:W-:Y:S04]  /*4d420*/  STL.64 [R1+0x6b0], R4 ;  /* 0x0006b00401007387 */ /* 0x001fe80000100a00 */
[----:B------:R-:W-:Y:S04]  /*4d430*/  STL.64 [R1+0x6b8], R6 ;  /* 0x0006b80601007387 */ /* 0x000fe80000100a00 */
[----:B------:R-:W2:Y:S04]  /*4d440*/  LDL.LU R25, [R1+0x1204] ;  /* 0x0012040001197983 */ /* 0x000ea80000300800 */
[----:B------:R-:W3:Y:S04]  /*4d450*/  LDL.LU R26, [R1+0x1208] ;  /* 0x00120800011a7983 */ /* 0x000ee80000300800 */
[----:B------:R-:W3:Y:S04]  /*4d460*/  LDL.LU R27, [R1+0x120c] ;  /* 0x00120c00011b7983 */ /* 0x000ee80000300800 */
[----:B------:R-:W0:Y:S04]  /*4d470*/  LDS.128 R4, [R23+0x800] ;  /* 0x0008000017047984 */ /* 0x000e280000000c00 */
[----:B---3--:R-:W-:Y:S04]  /*4d480*/  STL.64 [R1+0x1848], R26 ;  /* 0x0018481a01007387 */ /* 0x008fe80000100a00 */
[----:B--2---:R-:W-:Y:S04]  /*4d490*/  STL.64 [R1+0x1840], R24 ;  /* 0x0018401801007387 */ /* 0x004fe80000100a00 */
[----:B------:R-:W2:Y:S04]  /*4d4a0*/  LDL.LU R12, [R1+0x11f0] ;  /* 0x0011f000010c7983 */ /* 0x000ea80000300800 */
[----:B------:R-:W2:Y:S04]  /*4d4b0*/  LDL.LU R13, [R1+0x11f4] ;  /* 0x0011f400010d7983 */ /* 0x000ea80000300800 */
[----:B------:R-:W3:Y:S04]  /*4d4c0*/  LDL.LU R14, [R1+0x11f8] ;  /* 0x0011f800010e7983 */ /* 0x000ee80000300800 */
[----:B------:R-:W3:Y:S04]  /*4d4d0*/  LDL.LU R15, [R1+0x11fc] ;  /* 0x0011fc00010f7983 */ /* 0x000ee80000300800 */
[----:B---3--:R-:W-:Y:S04]  /*4d4e0*/  STL.64 [R1+0x1858], R14 ;  /* 0x0018580e01007387 */ /* 0x008fe80000100a00 */
[----:B--2---:R2:W-:Y:S04]  /*4d4f0*/  STL.64 [R1+0x1850], R12 ;  /* 0x0018500c01007387 */ /* 0x0045e80000100a00 */
[----:B--2---:R-:W2:Y:S04]  /*4d500*/  LDL.LU R12, [R1+0x11d0] ;  /* 0x0011d000010c7983 */ /* 0x004ea80000300800 */
        /* <DEDUP_REMOVED lines=59> */
[----:B-1----:R-:W-:Y:S04]  /*4d8c0*/  STL.64 [R1+0x610], R8 ;  /* 0x0006100801007387 */ /* 0x002fe80000100a00 */
[----:B------:R-:W-:Y:S04]  /*4d8d0*/  STL.64 [R1+0x618], R10 ;  /* 0x0006180a01007387 */ /* 0x000fe80000100a00 */
[----:B------:R-:W1:Y:S04]  /*4d8e0*/  LDS.128 R8, [R23+0x1000] ;  /* 0x0010000017087984 */ /* 0x000e680000000c00 */
[----:B0-----:R-:W-:Y:S04]  /*4d8f0*/  STL.64 [R1+0x650], R4 ;  /* 0x0006500401007387 */ /* 0x001fe80000100a00 */
[----:B------:R-:W-:Y:S04]  /*4d900*/  STL.64 [R1+0x658], R6 ;  /* 0x0006580601007387 */ /* 0x000fe80000100a00 */
[----:B------:R-:W0:Y:S04]  /*4d910*/  LDS.128 R4, [R23+0x1800] ;  /* 0x0018000017047984 */ /* 0x000e280000000c00 */
[----:B------:R-:W-:Y:S06]  /*4d920*/  BAR.SYNC.DEFER_BLOCKING 0x0 ;  /* 0x0000000000007b1d */ /* 0x000fec0000010000 */
[----:B-1----:R1:W-:Y:S04]  /*4d930*/  STL.64 [R1+0x6a0], R8 ;  /* 0x0006a00801007387 */ /* 0x0023e80000100a00 */
[----:B------:R0:W-:Y:S04]  /*4d940*/  STL.64 [R1+0x6a8], R10 ;  /* 0x0006a80a01007387 */ /* 0x0001e80000100a00 */
[----:B-1----:R-:W3:Y:S04]  /*4d950*/  LDL.LU R8, [R1+0x1220] ;  /* 0x0012200001087983 */ /* 0x002ee80000300800 */
[----:B0-----:R0:W-:Y:S04]  /*4d960*/  STL.64 [R1+0x670], R4 ;  /* 0x0006700401007387 */ /* 0x0011e80000100a00 */
[----:B------:R1:W-:Y:S04]  /*4d970*/  STL.64 [R1+0x678], R6 ;  /* 0x0006780601007387 */ /* 0x0003e80000100a00 */
[----:B------:R-:W3:Y:S04]  /*4d980*/  LDL.LU R9, [R1+0x1224] ;  /* 0x0012240001097983 */ /* 0x000ee80000300800 */
[----:B------:R-:W3:Y:S04]  /*4d990*/  LDL.LU R10, [R1+0x1228] ;  /* 0x00122800010a7983 */ /* 0x000ee80000300800 */
[----:B------:R-:W3:Y:S04]  /*4d9a0*/  LDL.LU R11, [R1+0x122c] ;  /* 0x00122c00010b7983 */ /* 0x000ee80000300800 */
[----:B0-----:R-:W3:Y:S04]  /*4d9b0*/  LDL.LU R4, [R1+0x1230] ;  /* 0x0012300001047983 */ /* 0x001ee80000300800 */
[----:B------:R-:W3:Y:S04]  /*4d9c0*/  LDL.LU R5, [R1+0x1234] ;  /* 0x0012340001057983 */ /* 0x000ee80000300800 */
[----:B-1----:R-:W3:Y:S04]  /*4d9d0*/  LDL.LU R6, [R1+0x1238] ;  /* 0x0012380001067983 */ /* 0x002ee80000300800 */
[----:B------:R-:W3:Y:S04]  /*4d9e0*/  LDL.LU R7, [R1+0x123c] ;  /* 0x00123c0001077983 */ /* 0x000ee80000300800 */
[----:B------:R-:W3:Y:S04]  /*4d9f0*/  LDL.LU R20, [R1+0x1240] ;  /* 0x0012400001147983 */ /* 0x000ee80000300800 */
[----:B------:R-:W3:Y:S04]  /*4da00*/  LDL.LU R21, [R1+0x1244] ;  /* 0x0012440001157983 */ /* 0x000ee80000300800 */
[----:B------:R-:W3:Y:S04]  /*4da10*/  LDL.LU R22, [R1+0x1248] ;  /* 0x0012480001167983 */ /* 0x000ee80000300800 */
[----:B------:R-:W3:Y:S04]  /*4da20*/  LDL.LU R23, [R1+0x124c] ;  /* 0x00124c0001177983 */ /* 0x000ee80000300800 */
        /* <DEDUP_REMOVED lines=24> */
[----:B---3--:R-:W-:Y:S04]  /*4dbb0*/  STS.128 [R2+0x480], R24 ;  /* 0x0004801802007388 */ /* 0x008fe80000000c00 */
[----:B--2---:R0:W-:Y:S04]  /*4dbc0*/  STS.128 [R2+0x400], R12 ;  /* 0x0004000c02007388 */ /* 0x0041e80000000c00 */
[----:B0-----:R-:W2:Y:S04]  /*4dbd0*/  LDL.LU.64 R14, [R1+0x1858] ;  /* 0x00185800010e7983 */ /* 0x001ea80000300a00 */
[----:B------:R-:W2:Y:S04]  /*4dbe0*/  LDL.LU.64 R12, [R1+0x1850] ;  /* 0x00185000010c7983 */ /* 0x000ea80000300a00 */
[----:B------:R-:W3:Y:S04]  /*4dbf0*/  LDL.LU.64 R26, [R1+0x1848] ;  /* 0x00184800011a7983 */ /* 0x000ee80000300a00 */
[----:B------:R-:W3:Y:S04]  /*4dc00*/  LDL.LU.64 R24, [R1+0x1840] ;  /* 0x0018400001187983 */ /* 0x000ee80000300a00 */
[----:B----4-:R-:W-:Y:S04]  /*4dc10*/  STS.128 [R2+0x600], R16 ;  /* 0x0006001002007388 */ /* 0x010fe80000000c00 */
[----:B------:R-:W-:Y:S04]  /*4dc20*/  STS.128 [R2+0x680], R8 ;  /* 0x0006800802007388 */ /* 0x000fe80000000c00 */
[----:B------:R-:W-:Y:S04]  /*4dc30*/  STS.128 [R2+0x700], R4 ;  /* 0x0007000402007388 */ /* 0x000fe80000000c00 */
[----:B------:R-:W-:Y:S04]  /*4dc40*/  STS.128 [R2+0x780], R20 ;  /* 0x0007801402007388 */ /* 0x000fe80000000c00 */
[----:B--2---:R0:W-:Y:S04]  /*4dc50*/  STS.128 [R2+0x500], R12 ;  /* 0x0005000c02007388 */ /* 0x0041e80000000c00 */
[----:B---3--:R1:W-:Y:S01]  /*4dc60*/  STS.128 [R2+0x580], R24 ;  /* 0x0005801802007388 */ /* 0x0083e20000000c00 */
[----:B0-----:R-:W-:-:S02]  /*4dc70*/  IMAD R12, R28, c[0x0][0x194], RZ ;  /* 0x000065001c0c7a24 */ /* 0x001fc400078e02ff */
[----:B------:R-:W-:Y:S01]  /*4dc80*/  IMAD.MOV.U32 R14, RZ, RZ, c[0x0][0x194] ;  /* 0x00006500ff0e7624 */ /* 0x000fe200078e00ff */
[----:B------:R-:W-:Y:S02]  /*4dc90*/  BAR.SYNC.DEFER_BLOCKING 0x0 ;  /* 0x0000000000007b1d */ /* 0x000fe40000010000 */
[----:B------:R-:W-:Y:S01]  /*4dca0*/  LEA R16, P3, R12, c[0x0][0x170], 0x1 ;  /* 0x00005c000c107a11 */ /* 0x000fe200078608ff */
[----:B------:R-:W-:-:S03]  /*4dcb0*/  IMAD R14, R14, 0x80, R12 ;  /* 0x000000800e0e7824 */ /* 0x000fc600078e020c */
[----:B-1----:R-:W2:Y:S01]  /*4dcc0*/  LDL.LU.64 R26, [R1+0x1838] ;  /* 0x00183800011a7983 */ /* 0x002ea20000300a00 */
[----:B------:R-:W-:Y:S02]  /*4dcd0*/  LEA.HI.X.SX32 R17, R12, c[0x0][0x174], 0x1, P3 ;  /* 0x00005d000c117a11 */ /* 0x000fe400018f0eff */
[C---:B------:R-:W-:Y:S01]  /*4dce0*/  LEA R18, P3, R14.reuse, c[0x0][0x170], 0x1 ;  /* 0x00005c000e127a11 */ /* 0x040fe200078608ff */
[----:B------:R-:W3:Y:S04]  /*4dcf0*/  LDL.LU.64 R24, [R1+0x1830] ;  /* 0x0018300001187983 */ /* 0x000ee80000300a00 */
[----:B------:R-:W4:Y:S01]  /*4dd00*/  LDL.LU R10, [R1+0x1828] ;  /* 0x00182800010a7983 */ /* 0x000f220000300800 */
[----:B------:R-:W-:-:S03]  /*4dd10*/  LEA.HI.X.SX32 R19, R14, c[0x0][0x174], 0x1, P3 ;  /* 0x00005d000e137a11 */ /* 0x000fc600018f0eff */
[----:B------:R-:W2:Y:S04]  /*4dd20*/  LDL.LU.64 R8, [R1+0x1820] ;  /* 0x0018200001087983 */ /* 0x000ea80000300a00 */
[----:B------:R-:W2:Y:S04]  /*4dd30*/  LDL.LU R11, [R1+0x70] ;  /* 0x00007000010b7983 */ /* 0x000ea80000300800 */
[----:B------:R-:W2:Y:S04]  /*4dd40*/  LDL.LU.64 R6, [R1+0x1818] ;  /* 0x0018180001067983 */ /* 0x000ea80000300a00 */
[----:B------:R-:W2:Y:S04]  /*4dd50*/  LDL.LU.64 R4, [R1+0x1810] ;  /* 0x0018100001047983 */ /* 0x000ea80000300a00 */
[----:B------:R-:W2:Y:S04]  /*4dd60*/  LDL.LU R14, [R1+0x40] ;  /* 0x00004000010e7983 */ /* 0x000ea80000300800 */
[----:B------:R-:W3:Y:S04]  /*4dd70*/  LDL.LU.64 R22, [R1+0x1808] ;  /* 0x0018080001167983 */ /* 0x000ee80000300a00 */
[----:B------:R-:W3:Y:S01]  /*4dd80*/  LDL.LU.64 R20, [R1+0x1800] ;  /* 0x0018000001147983 */ /* 0x000ee20000300a00 */
[----:B------:R-:W-:-:S04]  /*4dd90*/  ISETP.GE.AND P2, PT, R28, c[0x0][0x178], PT ;  /* 0x00005e001c007a0c */ /* 0x000fc80003f46270 */
[C---:B------:R-:W-:Y:S01]  /*4dda0*/  ISETP.LT.AND P2, PT, R3.reuse, c[0x0][0x17c], !P2 ;  /* 0x00005f0003007a0c */ /* 0x040fe20005741270 */
[C---:B------:R-:W-:Y:S01]  /*4ddb0*/  IMAD R15, R3.reuse, c[0x0][0x198], RZ ;  /* 0x00006600030f7a24 */ /* 0x040fe200078e02ff */
[----:B------:R-:W-:-:S03]  /*4ddc0*/  ISETP.GE.AND P1, PT, R3, c[0x0][0x17c], PT ;  /* 0x00005f0003007a0c */ /* 0x000fc60003f26270 */
[----:B------:R-:W-:Y:S01]  /*4ddd0*/  IMAD.WIDE R12, R15, 0x2, R16 ;  /* 0x000000020f0c7825 */ /* 0x000fe200078e0210 */
[----:B------:R-:W-:Y:S02]  /*4dde0*/  ISETP.LT.AND P1, PT, R29, c[0x0][0x178], !P1 ;  /* 0x00005e001d007a0c */ /* 0x000fe40004f21270 */
[----:B------:R-:W-:-:S04]  /*4ddf0*/  IADD3 R2, R3, 0x5, RZ ;  /* 0x0000000503027810 */ /* 0x000fc80007ffe0ff */
[----:B------:R-:W-:Y:S02]  /*4de00*/  ISETP.GE.AND P3, PT, R2, c[0x0][0x17c], PT ;  /* 0x00005f0002007a0c */ /* 0x000fe40003f66270 */
[----:B------:R-:W-:Y:S01]  /*4de10*/  IADD3 R2, R15, c[0x0][0x198], RZ ;  /* 0x000066000f027a10 */ /* 0x000fe20007ffe0ff */
[----:B--2---:R0:W-:Y:S01]  /*4de20*/  @P2 STG.E.U16 [R12.64], R14 ;  /* 0x0000000e0c002986 */ /* 0x0041e2000c101506 */
[----:B------:R-:W-:Y:S02]  /*4de30*/  ISETP.LT.AND P2, PT, R28, c[0x0][0x178], !P5 ;  /* 0x00005e001c007a0c */ /* 0x000fe40006f41270 */
[----:B------:R-:W-:Y:S01]  /*4de40*/  ISETP.LT.AND P5, PT, R29, c[0x0][0x178], !P5 ;  /* 0x00005e001d007a0c */ /* 0x000fe20006fa1270 */
[----:B0-----:R-:W-:Y:S01]  /*4de50*/  IMAD.WIDE R12, R15, 0x2, R18 ;  /* 0x000000020f0c7825 */ /* 0x001fe200078e0212 */
[----:B---3--:R-:W-:-:S04]  /*4de60*/  PRMT R20, R14, 0x7632, R20 ;  /* 0x000076320e147816 */ /* 0x008fc80000000014 */
[----:B------:R0:W-:Y:S01]  /*4de70*/  @P1 STG.E.U16 [R12.64], R22 ;  /* 0x000000160c001986 */ /* 0x0001e2000c101506 */
[----:B------:R-:W-:Y:S01]  /*4de80*/  ISETP.LT.AND P1, PT, R28, c[0x0][0x178], !P4 ;  /* 0x00005e001c007a0c */ /* 0x000fe20006721270 */
[----:B------:R-:W-:Y:S01]  /*4de90*/  IMAD.WIDE R14, R2, 0x2, R16 ;  /* 0x00000002020e7825 */ /* 0x000fe200078e0210 */
[----:B------:R-:W-:Y:S02]  /*4dea0*/  ISETP.LT.AND P4, PT, R29, c[0x0][0x178], !P4 ;  /* 0x00005e001d007a0c */ /* 0x000fe40006781270 */
[----:B------:R-:W-:Y:S02]  /*4deb0*/  PRMT R21, R22, 0x7632, R21 ;  /* 0x0000763216157816 */ /* 0x000fe40000000015 */
[----:B------:R1:W-:Y:S01]  /*4dec0*/  @P2 STG.E.U16 [R14.64], R20 ;  /* 0x000000140e002986 */ /* 0x0003e2000c101506 */
[C---:B0-----:R-:W-:Y:S01]  /*4ded0*/  IMAD.WIDE R12, R2.reuse, 0x2, R18 ;  /* 0x00000002020c7825 */ /* 0x041fe200078e0212 */
[----:B------:R-:W-:-:S04]  /*4dee0*/  IADD3 R2, R2, c[0x0][0x198], RZ ;  /* 0x0000660002027a10 */ /* 0x000fc80007ffe0ff */
[----:B------:R0:W-:Y:S01]  /*4def0*/  @P5 STG.E.U16 [R12.64], R21 ;  /* 0x000000150c005986 */ /* 0x0001e2000c101506 */
[----:B------:R-:W-:Y:S01]  /*4df00*/  ISETP.LT.AND P5, PT, R28, c[0x0][0x178], !P0 ;  /* 0x00005e001c007a0c */ /* 0x000fe200047a1270 */
[C---:B-1----:R-:W-:Y:S01]  /*4df10*/  IMAD.WIDE R14, R2.reuse, 0x2, R18 ;  /* 0x00000002020e7825 */ /* 0x042fe200078e0212 */
[----:B------:R-:W-:Y:S02]  /*4df20*/  ISETP.LT.AND P0, PT, R29, c[0x0][0x178], !P0 ;  /* 0x00005e001d007a0c */ /* 0x000fe40004701270 */
[----:B------:R-:W-:Y:S01]  /*4df30*/  IADD3 R20, R3, 0x7, RZ ;  /* 0x0000000703147810 */ /* 0x000fe20007ffe0ff */
[C---:B0-----:R-:W-:Y:S01]  /*4df40*/  IMAD.WIDE R12, R2.reuse, 0x2, R16 ;  /* 0x00000002020c7825 */ /* 0x041fe200078e0210 */
[----:B------:R-:W-:-:S04]  /*4df50*/  IADD3 R2, R2, c[0x0][0x198], RZ ;  /* 0x0000660002027a10 */ /* 0x000fc80007ffe0ff */
[----:B------:R0:W-:Y:S01]  /*4df60*/  @P1 STG.E.U16 [R12.64], R11 ;  /* 0x0000000b0c001986 */ /* 0x0001e2000c101506 */
[----:B------:R-:W-:-:S03]  /*4df70*/  PRMT R21, R11, 0x7632, R21 ;  /* 0x000076320b157816 */ /* 0x000fc60000000015 */
[----:B------:R1:W-:Y:S01]  /*4df80*/  @P4 STG.E.U16 [R14.64], R25 ;  /* 0x000000190e004986 */ /* 0x0003e2000c101506 */
[----:B------:R-:W-:Y:S02]  /*4df90*/  ISETP.LT.AND P4, PT, R28, c[0x0][0x178], !P6 ;  /* 0x00005e001c007a0c */ /* 0x000fe40007781270 */
[----:B------:R-:W-:Y:S02]  /*4dfa0*/  ISETP.GE.AND P1, PT, R20, c[0x0][0x17c], PT ;  /* 0x00005f0014007a0c */ /* 0x000fe40003f26270 */
[----:B------:R-:W-:Y:S01]  /*4dfb0*/  PRMT R20, R25, 0x7632, R20 ;  /* 0x0000763219147816 */ /* 0x000fe20000000014 */
[----:B0-----:R-:W-:-:S04]  /*4dfc0*/  IMAD.WIDE R12, R2, 0x2, R16 ;  /* 0x00000002020c7825 */ /* 0x001fc800078e0210 */
[C---:B-1----:R-:W-:Y:S01]  /*4dfd0*/  IMAD.WIDE R14, R2.reuse, 0x2, R18 ;  /* 0x00000002020e7825 */ /* 0x042fe200078e0212 */
[----:B------:R-:W-:Y:S01]  /*4dfe0*/  IADD3 R2, R2, c[0x0][0x198], RZ ;  /* 0x0000660002027a10 */ /* 0x000fe20007ffe0ff */
[----:B------:R0:W-:Y:S01]  /*4dff0*/  @P5 STG.E.U16 [R12.64], R21 ;  /* 0x000000150c005986 */ /* 0x0001e2000c101506 */
[----:B------:R-:W-:-:S03]  /*4e000*/  ISETP.LT.AND P6, PT, R29, c[0x0][0x178], !P6 ;  /* 0x00005e001d007a0c */ /* 0x000fc600077c1270 */
[----:B------:R1:W-:Y:S01]  /*4e010*/  @P0 STG.E.U16 [R14.64], R20 ;  /* 0x000000140e000986 */ /* 0x0003e2000c101506 */
[----:B------:R-:W-:Y:S02]  /*4e020*/  ISETP.LT.AND P0, PT, R28, c[0x0][0x178], !P3 ;  /* 0x00005e001c007a0c */ /* 0x000fe40005f01270 */
[C---:B------:R-:W-:Y:S01]  /*4e030*/  IADD3 R22, R3.reuse, 0x6, RZ ;  /* 0x0000000603167810 */ /* 0x040fe20007ffe0ff */
[----:B------:R-:W2:Y:S01]  /*4e040*/  LDL.LU R25, [R1+0x17fc] ;  /* 0x0017fc0001197983 */ /* 0x000ea20000300800 */
[----:B0-----:R-:W-:Y:S01]  /*4e050*/  IMAD.WIDE R12, R2, 0x2, R16 ;  /* 0x00000002020c7825 */ /* 0x001fe200078e0210 */
[----:B-1----:R-:W-:-:S04]  /*4e060*/  IADD3 R14, R3, 0x9, RZ ;  /* 0x00000009030e7810 */ /* 0x002fc80007ffe0ff */
[----:B------:R0:W-:Y:S01]  /*4e070*/  @P4 STG.E.U16 [R12.64], R24 ;  /* 0x000000180c004986 */ /* 0x0001e2000c101506 */
[----:B------:R-:W-:Y:S02]  /*4e080*/  IADD3 R20, R2, c[0x0][0x198], RZ ;  /* 0x0000660002147a10 */ /* 0x000fe40007ffe0ff */
[----:B------:R-:W-:Y:S01]  /*4e090*/  ISETP.GE.AND P2, PT, R22, c[0x0][0x17c], PT ;  /* 0x00005f0016007a0c */ /* 0x000fe20003f46270 */
[----:B------:R-:W3:Y:S01]  /*4e0a0*/  LDL.LU R11, [R1+0x60] ;  /* 0x00006000010b7983 */ /* 0x000ee20000300800 */
[----:B------:R-:W-:Y:S01]  /*4e0b0*/  ISETP.GE.AND P4, PT, R14, c[0x0][0x17c], PT ;  /* 0x00005f000e007a0c */ /* 0x000fe20003f86270 */
[----:B------:R-:W-:Y:S01]  /*4e0c0*/  IMAD.WIDE R14, R20, 0x2, R16 ;  /* 0x00000002140e7825 */ /* 0x000fe200078e0210 */
[----:B------:R-:W-:-:S03]  /*4e0d0*/  PRMT R22, R23, 0x7632, R22 ;  /* 0x0000763217167816 */ /* 0x000fc60000000016 */
[----:B0-----:R-:W-:Y:S01]  /*4e0e0*/  IMAD.WIDE R12, R2, 0x2, R18 ;  /* 0x00000002020c7825 */ /* 0x001fe200078e0212 */
[----:B------:R-:W-:-:S04]  /*4e0f0*/  PRMT R2, R24, 0x7632, R2 ;  /* 0x0000763218027816 */ /* 0x000fc80000000002 */
[----:B------:R0:W-:Y:S04]  /*4e100*/  @P6 STG.E.U16 [R12.64], R23 ;  /* 0x000000170c006986 */ /* 0x0001e8000c101506 */
[----:B------:R1:W-:Y:S01]  /*4e110*/  @P0 STG.E.U16 [R14.64], R2 ;  /* 0x000000020e000986 */ /* 0x0003e2000c101506 */
[----:B0-----:R-:W-:-:S04]  /*4e120*/  IADD3 R23, R3, 0xa, RZ ;  /* 0x0000000a03177810 */ /* 0x001fc80007ffe0ff */
[----:B------:R-:W-:Y:S02]  /*4e130*/  ISETP.GE.AND P0, PT, R23, c[0x0][0x17c], PT ;  /* 0x00005f0017007a0c */ /* 0x000fe40003f06270 */
[----:B------:R-:W2:Y:S01]  /*4e140*/  LDL.LU R23, [R1+0x1f0] ;  /* 0x0001f00001177983 */ /* 0x000ea20000300800 */
[C---:B------:R-:W-:Y:S02]  /*4e150*/  ISETP.LT.AND P3, PT, R29.reuse, c[0x0][0x178], !P3 ;  /* 0x00005e001d007a0c */ /* 0x040fe40005f61270 */
[----:B------:R-:W-:Y:S02]  /*4e160*/  ISETP.LT.AND P6, PT, R28, c[0x0][0x178], !P2 ;  /* 0x00005e001c007a0c */ /* 0x000fe400057c1270 */
[----:B------:R-:W-:Y:S02]  /*4e170*/  ISETP.LT.AND P2, PT, R29, c[0x0][0x178], !P2 ;  /* 0x00005e001d007a0c */ /* 0x000fe40005741270 */
[C---:B-1----:R-:W-:Y:S02]  /*4e180*/  IADD3 R2, R20.reuse, c[0x0][0x198], RZ ;  /* 0x0000660014027a10 */ /* 0x042fe40007ffe0ff */
[----:B------:R-:W-:Y:S01]  /*4e190*/  IADD3 R21, R3, 0x8, RZ ;  /* 0x0000000803157810 */ /* 0x000fe20007ffe0ff */
[----:B------:R-:W-:-:S03]  /*4e1a0*/  IMAD.WIDE R12, R20, 0x2, R18 ;  /* 0x00000002140c7825 */ /* 0x000fc600078e0212 */
[----:B------:R-:W-:Y:S01]  /*4e1b0*/  ISETP.GE.AND P5, PT, R21, c[0x0][0x17c], PT ;  /* 0x00005f0015007a0c */ /* 0x000fe20003fa6270 */
[C---:B------:R-:W-:Y:S01]  /*4e1c0*/  IMAD.WIDE R14, R2.reuse, 0x2, R16 ;  /* 0x00000002020e7825 */ /* 0x040fe200078e0210 */
[----:B------:R-:W-:Y:S03]  /*4e1d0*/  @P3 STG.E.U16 [R12.64], R22 ;  /* 0x000000160c003986 */ /* 0x000fe6000c101506 */
[----:B------:R-:W-:Y:S01]  /*4e1e0*/  IMAD.WIDE R20, R2, 0x2, R18 ;  /* 0x0000000202147825 */ /* 0x000fe200078e0212 */
[----:B------:R-:W-:-:S04]  /*4e1f0*/  IADD3 R24, R3, 0xb, RZ ;  /* 0x0000000b03187810 */ /* 0x000fc80007ffe0ff */
[----:B------:R-:W-:Y:S01]  /*4e200*/  ISETP.GE.AND P3, PT, R24, c[0x0][0x17c], PT ;  /* 0x00005f0018007a0c */ /* 0x000fe20003f66270 */
[----:B--2---:R0:W-:Y:S04]  /*4e210*/  @P6 STG.E.U16 [R14.64], R23 ;  /* 0x000000170e006986 */ /* 0x0041e8000c101506 */
[----:B------:R-:W-:Y:S01]  /*4e220*/  @P2 STG.E.U16 [R20.64], R26 ;  /* 0x0000001a14002986 */ /* 0x000fe2000c101506 */
[----:B------:R-:W-:Y:S02]  /*4e230*/  ISETP.LT.AND P2, PT, R28, c[0x0][0x178], !P1 ;  /* 0x00005e001c007a0c */ /* 0x000fe40004f41270 */
[----:B------:R-:W-:Y:S02]  /*4e240*/  PRMT R24, R23, 0x7632, R24 ;  /* 0x0000763217187816 */ /* 0x000fe40000000018 */
[----:B0-----:R-:W-:-:S05]  /*4e250*/  IADD3 R14, R2, c[0x0][0x198], RZ ;  /* 0x00006600020e7a10 */ /* 0x001fca0007ffe0ff */
[----:B------:R-:W-:-:S05]  /*4e260*/  IMAD.WIDE R12, R14, 0x2, R16 ;  /* 0x000000020e0c7825 */ /* 0x000fca00078e0210 */
[----:B------:R0:W-:Y:S04]  /*4e270*/  @P2 STG.E.U16 [R12.64], R24 ;  /* 0x000000180c002986 */ /* 0x0001e8000c101506 */
[----:B0-----:R-:W2:Y:S01]  /*4e280*/  LDL.LU R24, [R1+0x200] ;  /* 0x0002000001187983 */ /* 0x001ea20000300800 */
[----:B------:R-:W-:Y:S02]  /*4e290*/  ISETP.LT.AND P1, PT, R29, c[0x0][0x178], !P1 ;  /* 0x00005e001d007a0c */ /* 0x000fe40004f21270 */
[----:B------:R-:W-:Y:S02]  /*4e2a0*/  ISETP.LT.AND P6, PT, R28, c[0x0][0x178], !P5 ;  /* 0x00005e001c007a0c */ /* 0x000fe40006fc1270 */
[C---:B------:R-:W-:Y:S01]  /*4e2b0*/  IADD3 R2, R14.reuse, c[0x0][0x198], RZ ;  /* 0x000066000e027a10 */ /* 0x040fe20007ffe0ff */
[----:B------:R-:W-:Y:S01]  /*4e2c0*/  IMAD.WIDE R14, R14, 0x2, R18 ;  /* 0x000000020e0e7825 */ /* 0x000fe200078e0212 */
[----:B------:R-:W-:-:S03]  /*4e2d0*/  PRMT R25, R26, 0x7632, R25 ;  /* 0x000076321a197816 */ /* 0x000fc60000000019 */
[----:B------:R-:W-:Y:S01]  /*4e2e0*/  IMAD.WIDE R20, R2, 0x2, R16 ;  /* 0x0000000202147825 */ /* 0x000fe200078e0210 */
[----:B------:R-:W-:-:S03]  /*4e2f0*/  ISETP.LT.AND P5, PT, R29, c[0x0][0x178], !P5 ;  /* 0x00005e001d007a0c */ /* 0x000fc60006fa1270 */
[----:B------:R-:W-:Y:S01]  /*4e300*/  @P1 STG.E.U16 [R14.64], R25 ;  /* 0x000000190e001986 */ /* 0x000fe2000c101506 */
[----:B------:R-:W-:Y:S01]  /*4e310*/  IADD3 R26, R3, 0xc, RZ ;  /* 0x0000000c031a7810 */ /* 0x000fe20007ffe0ff */
[----:B------:R-:W-:Y:S01]  /*4e320*/  IMAD.WIDE R22, R2, 0x2, R18 ;  /* 0x0000000202167825 */ /* 0x000fe200078e0212 */
[----:B---3--:R-:W-:Y:S02]  /*4e330*/  PRMT R13, R11, 0x7632, R13 ;  /* 0x000076320b0d7816 */ /* 0x008fe4000000000d */
[----:B------:R-:W-:Y:S02]  /*4e340*/  ISETP.GE.AND P2, PT, R26, c[0x0][0x17c], PT ;  /* 0x00005f001a007a0c */ /* 0x000fe40003f46270 */
[----:B------:R-:W3:Y:S04]  /*4e350*/  LDL.LU R26, [R1+0x220] ;  /* 0x00022000011a7983 */ /* 0x000ee80000300800 */
[----:B--2---:R0:W-:Y:S01]  /*4e360*/  @P6 STG.E.U16 [R20.64], R24 ;  /* 0x0000001814006986 */ /* 0x0041e2000c101506 */
[----:B------:R-:W-:-:S02]  /*4e370*/  ISETP.LT.AND P6, PT, R28, c[0x0][0x178], !P4 ;  /* 0x00005e001c007a0c */ /* 0x000fc400067c1270 */
[----:B------:R-:W-:Y:S02]  /*4e380*/  PRMT R12, R24, 0x7632, R12 ;  /* 0x00007632180c7816 */ /* 0x000fe4000000000c */
[----:B0-----:R-:W-:Y:S01]  /*4e390*/  IADD3 R20, R2, c[0x0][0x198], RZ ;  /* 0x0000660002147a10 */ /* 0x001fe20007ffe0ff */
[----:B------:R0:W-:Y:S04]  /*4e3a0*/  @P5 STG.E.U16 [R22.64], R11 ;  /* 0x0000000b16005986 */ /* 0x0001e8000c101506 */
[----:B------:R-:W-:-:S05]  /*4e3b0*/  IMAD.WIDE R14, R20, 0x2, R16 ;  /* 0x00000002140e7825 */ /* 0x000fca00078e0210 */
[----:B------:R1:W-:Y:S04]  /*4e3c0*/  @P6 STG.E.U16 [R14.64], R12 ;  /* 0x0000000c0e006986 */ /* 0x0003e8000c101506 */
[----:B0-----:R-:W2:Y:S04]  /*4e3d0*/  LDL.LU R11, [R1+0x90] ;  /* 0x00009000010b7983 */ /* 0x001ea80000300800 */
[----:B-1----:R-:W2:Y:S04]  /*4e3e0*/  LDL.LU R14, [R1+0x210] ;  /* 0x00021000010e7983 */ /* 0x002ea80000300800 */
[----:B------:R-:W3:Y:S01]  /*4e3f0*/  LDL.LU R15, [R1+0xa0] ;  /* 0x0000a000010f7983 */ /* 0x000ee20000300800 */
[----:B------:R-:W-:-:S02]  /*4e400*/  ISETP.LT.AND P4, PT, R29, c[0x0][0x178], !P4 ;  /* 0x00005e001d007a0c */ /* 0x000fc40006781270 */
[----:B------:R-:W-:Y:S02]  /*4e410*/  ISETP.LT.AND P5, PT, R28, c[0x0][0x178], !P0 ;  /* 0x00005e001c007a0c */ /* 0x000fe400047a1270 */
[C---:B------:R-:W-:Y:S02]  /*4e420*/  IADD3 R22, R3.reuse, 0xd, RZ ;  /* 0x0000000d03167810 */ /* 0x040fe40007ffe0ff */
[C---:B------:R-:W-:Y:S02]  /*4e430*/  IADD3 R24, R20.reuse, c[0x0][0x198], RZ ;  /* 0x0000660014187a10 */ /* 0x040fe40007ffe0ff */
[----:B------:R-:W-:Y:S01]  /*4e440*/  IADD3 R2, R3, 0xe, RZ ;  /* 0x0000000e03027810 */ /* 0x000fe20007ffe0ff */
[----:B------:R-:W-:Y:S01]  /*4e450*/  IMAD.WIDE R20, R20, 0x2, R18 ;  /* 0x0000000214147825 */ /* 0x000fe200078e0212 */
[----:B------:R-:W-:Y:S02]  /*4e460*/  ISETP.LT.AND P0, PT, R29, c[0x0][0x178], !P0 ;  /* 0x00005e001d007a0c */ /* 0x000fe40004701270 */
[----:B------:R-:W-:Y:S01]  /*4e470*/  ISETP.GE.AND P1, PT, R22, c[0x0][0x17c], PT ;  /* 0x00005f0016007a0c */ /* 0x000fe20003f26270 */
[----:B------:R-:W-:Y:S01]  /*4e480*/  IMAD.WIDE R22, R24, 0x2, R16 ;  /* 0x0000000218167825 */ /* 0x000fe200078e0210 */
[----:B------:R-:W-:-:S02]  /*4e490*/  ISETP.GE.AND P6, PT, R2, c[0x0][0x17c], PT ;  /* 0x00005f0002007a0c */ /* 0x000fc40003fc6270 */
[----:B------:R-:W-:Y:S01]  /*4e4a0*/  IADD3 R2, R3, 0xf, RZ ;  /* 0x0000000f03027810 */ /* 0x000fe20007ffe0ff */
[----:B------:R0:W-:Y:S01]  /*4e4b0*/  @P4 STG.E.U16 [R20.64], R13 ;  /* 0x0000000d14004986 */ /* 0x0001e2000c101506 */
[----:B------:R-:W-:Y:S02]  /*4e4c0*/  ISETP.LT.AND P4, PT, R28, c[0x0][0x178], !P3 ;  /* 0x00005e001c007a0c */ /* 0x000fe40005f81270 */
[----:B------:R-:W-:Y:S01]  /*4e4d0*/  ISETP.LT.AND P3, PT, R29, c[0x0][0x178], !P3 ;  /* 0x00005e001d007a0c */ /* 0x000fe20005f61270 */
[----:B0-----:R-:W-:Y:S01]  /*4e4e0*/  IMAD.WIDE R12, R24, 0x2, R18 ;  /* 0x00000002180c7825 */ /* 0x001fe200078e0212 */
[----:B--2---:R0:W-:Y:S01]  /*4e4f0*/  @P5 STG.E.U16 [R22.64], R14 ;  /* 0x0000000e16005986 */ /* 0x0041e2000c101506 */
[----:B------:R-:W-:Y:S02]  /*4e500*/  ISETP.GE.AND P5, PT, R2, c[0x0][0x17c], PT ;  /* 0x00005f0002007a0c */ /* 0x000fe40003fa6270 */
[----:B------:R-:W-:Y:S02]  /*4e510*/  IADD3 R2, R24, c[0x0][0x198], RZ ;  /* 0x0000660018027a10 */ /* 0x000fe40007ffe0ff */
[----:B------:R-:W2:Y:S01]  /*4e520*/  LDL.LU R24, [R1+0x2e0] ;  /* 0x0002e00001187983 */ /* 0x000ea20000300800 */
[----:B------:R-:W-:-:S02]  /*4e530*/  PRMT R20, R14, 0x7632, R20 ;  /* 0x000076320e147816 */ /* 0x000fc40000000014 */
[----:B---3--:R-:W-:Y:S01]  /*4e540*/  PRMT R21, R15, 0x7632, R21 ;  /* 0x000076320f157816 */ /* 0x008fe20000000015 */
[----:B------:R1:W-:Y:S01]  /*4e550*/  @P0 STG.E.U16 [R12.64], R15 ;  /* 0x0000000f0c000986 */ /* 0x0003e2000c101506 */
[----:B------:R-:W-:Y:S02]  /*4e560*/  ISETP.LT.AND P0, PT, R28, c[0x0][0x178], !P2 ;  /* 0x00005e001c007a0c */ /* 0x000fe40005701270 */
[----:B------:R-:W-:Y:S01]  /*4e570*/  ISETP.LT.AND P2, PT, R29, c[0x0][0x178], !P2 ;  /* 0x00005e001d007a0c */ /* 0x000fe20005741270 */
[----:B0-----:R-:W3:Y:S01]  /*4e580*/  LDL.LU R23, [R1+0xb0] ;  /* 0x0000b00001177983 */ /* 0x001ee20000300800 */
[----:B-1----:R-:W-:-:S04]  /*4e590*/  IMAD.WIDE R14, R2, 0x2, R16 ;  /* 0x00000002020e7825 */ /* 0x002fc800078e0210 */
[C-C-:B------:R-:W-:Y:S01]  /*4e5a0*/  IMAD.WIDE R12, R2.reuse, 0x2, R18.reuse ;  /* 0x00000002020c7825 */ /* 0x140fe200078e0212 */
[----:B------:R-:W-:Y:S01]  /*4e5b0*/  IADD3 R2, R2, c[0x0][0x198], RZ ;  /* 0x0000660002027a10 */ /* 0x000fe20007ffe0ff */
[----:B------:R0:W-:Y:S04]  /*4e5c0*/  @P4 STG.E.U16 [R14.64], R20 ;  /* 0x000000140e004986 */ /* 0x0001e8000c101506 */
[----:B------:R1:W-:Y:S01]  /*4e5d0*/  @P3 STG.E.U16 [R12.64], R21 ;  /* 0x000000150c003986 */ /* 0x0003e2000c101506 */
[----:B0-----:R-:W-:Y:S01]  /*4e5e0*/  IADD3 R20, R3, 0x11, RZ ;  /* 0x0000001103147810 */ /* 0x001fe20007ffe0ff */
[----:B------:R-:W-:-:S04]  /*4e5f0*/  IMAD.WIDE R14, R2, 0x2, R18 ;  /* 0x00000002020e7825 */ /* 0x000fc800078e0212 */
[----:B-1----:R-:W-:Y:S01]  /*4e600*/  IMAD.WIDE R12, R2, 0x2, R16 ;  /* 0x00000002020c7825 */ /* 0x002fe200078e0210 */
[----:B------:R-:W-:-:S04]  /*4e610*/  PRMT R21, R26, 0x7632, R21 ;  /* 0x000076321a157816 */ /* 0x000fc80000000015 */
[----:B------:R0:W-:Y:S01]  /*4e620*/  @P0 STG.E.U16 [R12.64], R26 ;  /* 0x0000001a0c000986 */ /* 0x0001e2000c101506 */
[----:B------:R-:W-:Y:S02]  /*4e630*/  ISETP.GE.AND P0, PT, R20, c[0x0][0x17c], PT ;  /* 0x00005f0014007a0c */ /* 0x000fe40003f06270 */
[----:B------:R-:W-:Y:S01]  /*4e640*/  PRMT R20, R11, 0x7632, R20 ;  /* 0x000076320b147816 */ /* 0x000fe20000000014 */
[----:B------:R1:W-:Y:S04]  /*4e650*/  @P2 STG.E.U16 [R14.64], R11 ;  /* 0x0000000b0e002986 */ /* 0x0003e8000c101506 */
[----:B0-----:R-:W4:Y:S04]  /*4e660*/  LDL.LU R26, [R1+0x2f0] ;  /* 0x0002f000011a7983 */ /* 0x001f280000300800 */
[----:B-1----:R-:W4:Y:S01]  /*4e670*/  LDL.LU R11, [R1+0xc0] ;  /* 0x0000c000010b7983 */ /* 0x002f220000300800 */
[----:B------:R-:W-:-:S02]  /*4e680*/  ISETP.LT.AND P3, PT, R28, c[0x0][0x178], !P1 ;  /* 0x00005e001c007a0c */ /* 0x000fc40004f61270 */
[----:B------:R-:W-:Y:S02]  /*4e690*/  ISETP.LT.AND P1, PT, R29, c[0x0][0x178], !P1 ;  /* 0x00005e001d007a0c */ /* 0x000fe40004f21270 */
[----:B------:R-:W-:Y:S02]  /*4e6a0*/  IADD3 R2, R2, c[0x0][0x198], RZ ;  /* 0x0000660002027a10 */ /* 0x000fe40007ffe0ff */
[----:B------:R-:W-:-:S03]  /*4e6b0*/  ISETP.LT.AND P2, PT, R28, c[0x0][0x178], !P6 ;  /* 0x00005e001c007a0c */ /* 0x000fc60007741270 */
[----:B------:R-:W-:-:S04]  /*4e6c0*/  IMAD.WIDE R12, R2, 0x2, R16 ;  /* 0x00000002020c7825 */ /* 0x000fc800078e0210 */
[C---:B------:R-:W-:Y:S01]  /*4e6d0*/  IMAD.WIDE R14, R2.reuse, 0x2, R18 ;  /* 0x00000002020e7825 */ /* 0x040fe200078e0212 */
[----:B------:R-:W-:Y:S01]  /*4e6e0*/  IADD3 R2, R2, c[0x0][0x198], RZ ;  /* 0x0000660002027a10 */ /* 0x000fe20007ffe0ff */
[----:B------:R0:W-:Y:S01]  /*4e6f0*/  @P3 STG.E.U16 [R12.64], R21 ;  /* 0x000000150c003986 */ /* 0x0001e2000c101506 */
[----:B------:R-:W-:-:S03]  /*4e700*/  ISETP.LT.AND P6, PT, R29, c[0x0][0x178], !P6 ;  /* 0x00005e001d007a0c */ /* 0x000fc600077c1270 */
[----:B------:R1:W-:Y:S01]  /*4e710*/  @P1 STG.E.U16 [R14.64], R20 ;  /* 0x000000140e001986 */ /* 0x0003e2000c101506 */
[----:B------:R-:W-:Y:S02]  /*4e720*/  ISETP.LT.AND P1, PT, R28, c[0x0][0x178], !P5 ;  /* 0x00005e001c007a0c */ /* 0x000fe40006f21270 */
[C---:B------:R-:W-:Y:S01]  /*4e730*/  IADD3 R22, R3.reuse, 0x10, RZ ;  /* 0x0000001003167810 */ /* 0x040fe20007ffe0ff */
[C---:B0-----:R-:W-:Y:S01]  /*4e740*/  IMAD.WIDE R12, R2.reuse, 0x2, R16 ;  /* 0x00000002020c7825 */ /* 0x041fe200078e0210 */
[----:B-1----:R-:W-:Y:S02]  /*4e750*/  IADD3 R14, R3, 0x13, RZ ;  /* 0x00000013030e7810 */ /* 0x002fe40007ffe0ff */
[----:B------:R-:W-:Y:S02]  /*4e760*/  IADD3 R20, R2, c[0x0][0x198], RZ ;  /* 0x0000660002147a10 */ /* 0x000fe40007ffe0ff */
[----:B------:R-:W-:Y:S02]  /*4e770*/  ISETP.GE.AND P4, PT, R22, c[0x0][0x17c], PT ;  /* 0x00005f0016007a0c */ /* 0x000fe40003f86270 */
[----:B------:R-:W-:-:S02]  /*4e780*/  ISETP.LT.AND P5, PT, R29, c[0x0][0x178], !P5 ;  /* 0x00005e001d007a0c */ /* 0x000fc40006fa1270 */
[----:B------:R-:W-:-:S04]  /*4e790*/  IADD3 R21, R3, 0x12, RZ ;  /* 0x0000001203157810 */ /* 0x000fc80007ffe0ff */
[----:B------:R-:W-:Y:S01]  /*4e7a0*/  ISETP.GE.AND P3, PT, R21, c[0x0][0x17c], PT ;  /* 0x00005f0015007a0c */ /* 0x000fe20003f66270 */
[----:B--2---:R0:W-:Y:S01]  /*4e7b0*/  @P2 STG.E.U16 [R12.64], R24 ;  /* 0x000000180c002986 */ /* 0x0041e2000c101506 */
[----:B------:R-:W-:Y:S01]  /*4e7c0*/  ISETP.GE.AND P2, PT, R14, c[0x0][0x17c], PT ;  /* 0x00005f000e007a0c */ /* 0x000fe20003f46270 */
[----:B------:R-:W-:-:S04]  /*4e7d0*/  IMAD.WIDE R14, R20, 0x2, R16 ;  /* 0x00000002140e7825 */ /* 0x000fc800078e0210 */
[----:B0-----:R-:W-:Y:S01]  /*4e7e0*/  IMAD.WIDE R12, R2, 0x2, R18 ;  /* 0x00000002020c7825 */ /* 0x001fe200078e0212 */
[----:B------:R-:W-:-:S04]  /*4e7f0*/  PRMT R2, R24, 0x7632, R2 ;  /* 0x0000763218027816 */ /* 0x000fc80000000002 */
[----:B---3--:R0:W-:Y:S01]  /*4e800*/  @P6 STG.E.U16 [R12.64], R23 ;  /* 0x000000170c006986 */ /* 0x0081e2000c101506 */
[----:B------:R-:W-:Y:S02]  /*4e810*/  ISETP.LT.AND P6, PT, R28, c[0x0][0x178], !P4 ;  /* 0x00005e001c007a0c */ /* 0x000fe400067c1270 */
[----:B------:R-:W-:Y:S01]  /*4e820*/  ISETP.LT.AND P4, PT, R29, c[0x0][0x178], !P4 ;  /* 0x00005e001d007a0c */ /* 0x000fe20006781270 */
[----:B------:R1:W-:Y:S01]  /*4e830*/  @P1 STG.E.U16 [R14.64], R2 ;  /* 0x000000020e001986 */ /* 0x0003e2000c101506 */
[----:B------:R-:W-:Y:S01]  /*4e840*/  PRMT R22, R23, 0x7632, R22 ;  /* 0x0000763217167816 */ /* 0x000fe20000000016 */
[C---:B0-----:R-:W-:Y:S01]  /*4e850*/  IMAD.WIDE R12, R20.reuse, 0x2, R18 ;  /* 0x00000002140c7825 */ /* 0x041fe200078e0212 */
[----:B-1----:R-:W-:-:S04]  /*4e860*/  IADD3 R2, R20, c[0x0][0x198], RZ ;  /* 0x0000660014027a10 */ /* 0x002fc80007ffe0ff */
[----:B------:R-:W-:Y:S01]  /*4e870*/  @P5 STG.E.U16 [R12.64], R22 ;  /* 0x000000160c005986 */ /* 0x000fe2000c101506 */
[----:B------:R-:W-:-:S04]  /*4e880*/  IMAD.WIDE R14, R2, 0x2, R16 ;  /* 0x00000002020e7825 */ /* 0x000fc800078e0210 */
[----:B------:R-:W-:Y:S01]  /*4e890*/  IMAD.WIDE R20, R2, 0x2, R18 ;  /* 0x0000000202147825 */ /* 0x000fe200078e0212 */
[----:B------:R-:W-:-:S04]  /*4e8a0*/  IADD3 R24, R3, 0x15, RZ ;  /* 0x0000001503187810 */ /* 0x000fc80007ffe0ff */
[----:B------:R-:W-:Y:S01]  /*4e8b0*/  ISETP.GE.AND P5, PT, R24, c[0x0][0x17c], PT ;  /* 0x00005f0018007a0c */ /* 0x000fe20003fa6270 */
[----:B----4-:R0:W-:Y:S04]  /*4e8c0*/  @P6 STG.E.U16 [R14.64], R26 ;  /* 0x0000001a0e006986 */ /* 0x0101e8000c101506 */
[----:B------:R1:W-:Y:S01]  /*4e8d0*/  @P4 STG.E.U16 [R20.64], R11 ;  /* 0x0000000b14004986 */ /* 0x0003e2000c101506 */
[----:B------:R-:W-:Y:S02]  /*4e8e0*/  ISETP.LT.AND P4, PT, R28, c[0x0][0x178], !P0 ;  /* 0x00005e001c007a0c */ /* 0x000fe40004781270 */
[----:B------:R-:W-:Y:S02]  /*4e8f0*/  PRMT R24, R26, 0x7632, R24 ;  /* 0x000076321a187816 */ /* 0x000fe40000000018 */
[----:B0-----:R-:W-:-:S02]  /*4e900*/  IADD3 R14, R2, c[0x0][0x198], RZ ;  /* 0x00006600020e7a10 */ /* 0x001fc40007ffe0ff */
[----:B------:R-:W-:-:S03]  /*4e910*/  IADD3 R26, R3, 0x16, RZ ;  /* 0x00000016031a7810 */ /* 0x000fc60007ffe0ff */
[----:B------:R-:W-:Y:S01]  /*4e920*/  IMAD.WIDE R12, R14, 0x2, R16 ;  /* 0x000000020e0c7825 */ /* 0x000fe200078e0210 */
[----:B------:R-:W-:Y:S02]  /*4e930*/  PRMT R25, R11, 0x7632, R25 ;  /* 0x000076320b197816 */ /* 0x000fe40000000019 */
[----:B-1----:R-:W2:Y:S04]  /*4e940*/  LDL.LU R11, [R1+0xd0] ;  /* 0x0000d000010b7983 */ /* 0x002ea80000300800 */
[----:B------:R0:W-:Y:S01]  /*4e950*/  @P4 STG.E.U16 [R12.64], R24 ;  /* 0x000000180c004986 */ /* 0x0001e2000c101506 */
[----:B------:R-:W-:-:S03]  /*4e960*/  ISETP.GE.AND P4, PT, R26, c[0x0][0x17c], PT ;  /* 0x00005f001a007a0c */ /* 0x000fc60003f86270 */
[----:B0-----:R-:W3:Y:S04]  /*4e970*/  LDL.LU R24, [R1+0xe0] ;  /* 0x0000e00001187983 */ /* 0x001ee80000300800 */
[----:B------:R-:W4:Y:S01]  /*4e980*/  LDL.LU R26, [R1+0x300] ;  /* 0x00030000011a7983 */ /* 0x000f220000300800 */
[----:B------:R-:W-:Y:S02]  /*4e990*/  ISETP.LT.AND P0, PT, R29, c[0x0][0x178], !P0 ;  /* 0x00005e001d007a0c */ /* 0x000fe40004701270 */
[----:B------:R-:W-:Y:S02]  /*4e9a0*/  ISETP.LT.AND P6, PT, R28, c[0x0][0x178], !P3 ;  /* 0x00005e001c007a0c */ /* 0x000fe40005fc1270 */
[C---:B------:R-:W-:Y:S01]  /*4e9b0*/  IADD3 R2, R14.reuse, c[0x0][0x198], RZ ;  /* 0x000066000e027a10 */ /* 0x040fe20007ffe0ff */
[----:B------:R-:W-:-:S04]  /*4e9c0*/  IMAD.WIDE R14, R14, 0x2, R18 ;  /* 0x000000020e0e7825 */ /* 0x000fc800078e0212 */
[----:B------:R-:W-:Y:S01]  /*4e9d0*/  IMAD.WIDE R20, R2, 0x2, R16 ;  /* 0x0000000202147825 */ /* 0x000fe200078e0210 */
[----:B------:R-:W-:-:S03]  /*4e9e0*/  ISETP.LT.AND P3, PT, R29, c[0x0][0x178], !P3 ;  /* 0x00005e001d007a0c */ /* 0x000fc60005f61270 */
[----:B------:R-:W-:Y:S01]  /*4e9f0*/  @P0 STG.E.U16 [R14.64], R25 ;  /* 0x000000190e000986 */ /* 0x000fe2000c101506 */
[----:B------:R-:W-:-:S04]  /*4ea00*/  IADD3 R23, R3, 0x14, RZ ;  /* 0x0000001403177810 */ /* 0x000fc80007ffe0ff */
[----:B------:R-:W-:Y:S01]  /*4ea10*/  ISETP.GE.AND P1, PT, R23, c[0x0][0x17c], PT ;  /* 0x00005f0017007a0c */ /* 0x000fe20003f26270 */
[----:B------:R-:W-:Y:S01]  /*4ea20*/  IMAD.WIDE R22, R2, 0x2, R18 ;  /* 0x0000000202167825 */ /* 0x000fe200078e0212 */
[----:B----4-:R0:W-:Y:S01]  /*4ea30*/  @P6 STG.E.U16 [R20.64], R26 ;  /* 0x0000001a14006986 */ /* 0x0101e2000c101506 */
[----:B------:R-:W-:Y:S02]  /*4ea40*/  ISETP.LT.AND P6, PT, R28, c[0x0][0x178], !P2 ;  /* 0x00005e001c007a0c */ /* 0x000fe400057c1270 */
[----:B------:R-:W-:Y:S02]  /*4ea50*/  PRMT R12, R26, 0x7632, R12 ;  /* 0x000076321a0c7816 */ /* 0x000fe4000000000c */
[----:B0-----:R-:W-:Y:S01]  /*4ea60*/  IADD3 R20, R2, c[0x0][0x198], RZ ;  /* 0x0000660002147a10 */ /* 0x001fe20007ffe0ff */
[----:B---3--:R-:W-:Y:S04]  /*4ea70*/  @P3 STG.E.U16 [R22.64], R24 ;  /* 0x0000001816003986 */ /* 0x008fe8000c101506 */
[----:B------:R-:W-:Y:S01]  /*4ea80*/  IMAD.WIDE R14, R20, 0x2, R16 ;  /* 0x00000002140e7825 */ /* 0x000fe200078e0210 */
[----:B------:R-:W3:Y:S04]  /*4ea90*/  LDL.LU R26, [R1+0xf0] ;  /* 0x0000f000011a7983 */ /* 0x000ee80000300800 */
[----:B------:R0:W-:Y:S04]  /*4eaa0*/  @P6 STG.E.U16 [R14.64], R12 ;  /* 0x0000000c0e006986 */ /* 0x0001e8000c101506 */
[----:B0-----:R-:W4:Y:S01]  /*4eab0*/  LDL.LU R15, [R1+0x310] ;  /* 0x00031000010f7983 */ /* 0x001f220000300800 */
[----:B------:R-:W-:-:S02]  /*4eac0*/  ISETP.LT.AND P2, PT, R29, c[0x0][0x178], !P2 ;  /* 0x00005e001d007a0c */ /* 0x000fc40005741270 */
[----:B------:R-:W-:Y:S02]  /*4ead0*/  ISETP.LT.AND P3, PT, R28, c[0x0][0x178], !P1 ;  /* 0x00005e001c007a0c */ /* 0x000fe40004f61270 */
[----:B------:R-:W-:Y:S02]  /*4eae0*/  PRMT R13, R24, 0x7632, R13 ;  /* 0x00007632180d7816 */ /* 0x000fe4000000000d */
[C---:B------:R-:W-:Y:S02]  /*4eaf0*/  IADD3 R22, R3.reuse, 0x17, RZ ;  /* 0x0000001703167810 */ /* 0x040fe40007ffe0ff */
[C---:B------:R-:W-:Y:S02]  /*4eb00*/  IADD3 R24, R20.reuse, c[0x0][0x198], RZ ;  /* 0x0000660014187a10 */ /* 0x040fe40007ffe0ff */
[----:B------:R-:W-:Y:S01]  /*4eb10*/  IADD3 R2, R3, 0x18, RZ ;  /* 0x0000001803027810 */ /* 0x000fe20007ffe0ff */
[----:B------:R-:W-:Y:S01]  /*4eb20*/  IMAD.WIDE R20, R20, 0x2, R18 ;  /* 0x0000000214147825 */ /* 0x000fe200078e0212 */
[----:B------:R-:W-:-:S02]  /*4eb30*/  ISETP.GE.AND P0, PT, R22, c[0x0][0x17c], PT ;  /* 0x00005f0016007a0c */ /* 0x000fc40003f06270 */
[----:B------:R-:W-:Y:S01]  /*4eb40*/  ISETP.GE.AND P6, PT, R2, c[0x0][0x17c], PT ;  /* 0x00005f0002007a0c */ /* 0x000fe20003fc6270 */
[C---:B------:R-:W-:Y:S01]  /*4eb50*/  IMAD.WIDE R22, R24.reuse, 0x2, R16 ;  /* 0x0000000218167825 */ /* 0x040fe200078e0210 */
[----:B------:R-:W-:Y:S01]  /*4eb60*/  IADD3 R2, R3, 0x19, RZ ;  /* 0x0000001903027810 */ /* 0x000fe20007ffe0ff */
[----:B------:R0:W-:Y:S01]  /*4eb70*/  @P2 STG.E.U16 [R20.64], R13 ;  /* 0x0000000d14002986 */ /* 0x0001e2000c101506 */
[----:B------:R-:W-:Y:S01]  /*4eb80*/  ISETP.LT.AND P1, PT, R29, c[0x0][0x178], !P1 ;  /* 0x00005e001d007a0c */ /* 0x000fe20004f21270 */
[----:B0-----:R-:W-:Y:S01]  /*4eb90*/  IMAD.WIDE R12, R24, 0x2, R18 ;  /* 0x00000002180c7825 */ /* 0x001fe200078e0212 */
[----:B--2---:R-:W-:Y:S01]  /*4eba0*/  PRMT R21, R11, 0x7632, R21 ;  /* 0x000076320b157816 */ /* 0x004fe20000000015 */
[----:B----4-:R-:W-:Y:S01]  /*4ebb0*/  @P3 STG.E.U16 [R22.64], R15 ;  /* 0x0000000f16003986 */ /* 0x010fe2000c101506 */
[----:B------:R-:W-:Y:S02]  /*4ebc0*/  ISETP.GE.AND P3, PT, R2, c[0x0][0x17c], PT ;  /* 0x00005f0002007a0c */ /* 0x000fe40003f66270 */
[----:B------:R-:W-:-:S02]  /*4ebd0*/  IADD3 R2, R24, c[0x0][0x198], RZ ;  /* 0x0000660018027a10 */ /* 0x000fc40007ffe0ff */
[----:B------:R-:W2:Y:S05]  /*4ebe0*/  LDL.LU R24, [R1+0x3c0] ;  /* 0x0003c00001187983 */ /* 0x000eaa0000300800 */
[----:B------:R0:W-:Y:S04]  /*4ebf0*/  @P1 STG.E.U16 [R12.64], R11 ;  /* 0x0000000b0c001986 */ /* 0x0001e8000c101506 */
[----:B0-----:R-:W4:Y:S04]  /*4ec00*/  LDL.LU R11, [R1+0x3d0] ;  /* 0x0003d000010b7983 */ /* 0x001f280000300800 */
[----:B------:R-:W4:Y:S01]  /*4ec10*/  LDL.LU R23, [R1+0x100] ;  /* 0x0001000001177983 */ /* 0x000f220000300800 */
[----:B------:R-:W-:-:S02]  /*4ec20*/  ISETP.LT.AND P2, PT, R28, c[0x0][0x178], !P5 ;  /* 0x00005e001c007a0c */ /* 0x000fc40006f41270 */
[----:B------:R-:W-:Y:S02]  /*4ec30*/  ISETP.LT.AND P5, PT, R29, c[0x0][0x178], !P5 ;  /* 0x00005e001d007a0c */ /* 0x000fe40006fa1270 */
[----:B------:R-:W-:Y:S01]  /*4ec40*/  PRMT R20, R15, 0x7632, R20 ;  /* 0x000076320f147816 */ /* 0x000fe20000000014 */
[----:B------:R-:W-:Y:S01]  /*4ec50*/  IMAD.WIDE R14, R2, 0x2, R16 ;  /* 0x00000002020e7825 */ /* 0x000fe200078e0210 */
[----:B------:R-:W-:Y:S02]  /*4ec60*/  ISETP.LT.AND P1, PT, R28, c[0x0][0x178], !P4 ;  /* 0x00005e001c007a0c */ /* 0x000fe40006721270 */
[----:B------:R-:W-:Y:S01]  /*4ec70*/  ISETP.LT.AND P4, PT, R29, c[0x0][0x178], !P4 ;  /* 0x00005e001d007a0c */ /* 0x000fe20006781270 */
[C---:B------:R-:W-:Y:S01]  /*4ec80*/  IMAD.WIDE R12, R2.reuse, 0x2, R18 ;  /* 0x00000002020c7825 */ /* 0x040fe200078e0212 */
[----:B------:R-:W-:-:S03]  /*4ec90*/  IADD3 R2, R2, c[0x0][0x198], RZ ;  /* 0x0000660002027a10 */ /* 0x000fc60007ffe0ff */
[----:B------:R0:W-:Y:S04]  /*4eca0*/  @P2 STG.E.U16 [R14.64], R20 ;  /* 0x000000140e002986 */ /* 0x0001e8000c101506 */
[----:B------:R1:W-:Y:S01]  /*4ecb0*/  @P5 STG.E.U16 [R12.64], R21 ;  /* 0x000000150c005986 */ /* 0x0003e2000c101506 */
[----:B------:R-:W-:Y:S02]  /*4ecc0*/  ISETP.LT.AND P5, PT, R28, c[0x0][0x178], !P0 ;  /* 0x00005e001c007a0c */ /* 0x000fe400047a1270 */
[----:B------:R-:W-:Y:S01]  /*4ecd0*/  ISETP.LT.AND P0, PT, R29, c[0x0][0x178], !P0 ;  /* 0x00005e001d007a0c */ /* 0x000fe20004701270 */
[----:B0-----:R-:W-:-:S04]  /*4ece0*/  IMAD.WIDE R14, R2, 0x2, R18 ;  /* 0x00000002020e7825 */ /* 0x001fc800078e0212 */
[C---:B-1----:R-:W-:Y:S01]  /*4ecf0*/  IMAD.WIDE R12, R2.reuse, 0x2, R16 ;  /* 0x00000002020c7825 */ /* 0x042fe200078e0210 */
[----:B------:R-:W-:Y:S02]  /*4ed00*/  IADD3 R2, R2, c[0x0][0x198], RZ ;  /* 0x0000660002027a10 */ /* 0x000fe40007ffe0ff */
[C---:B------:R-:W-:Y:S02]  /*4ed10*/  IADD3 R20, R3.reuse, 0x1b, RZ ;  /* 0x0000001b03147810 */ /* 0x040fe40007ffe0ff */
[----:B------:R-:W-:-:S04]  /*4ed20*/  IADD3 R22, R3, 0x1a, RZ ;  /* 0x0000001a03167810 */ /* 0x000fc80007ffe0ff */
[----:B------:R-:W-:Y:S01]  /*4ed30*/  ISETP.GE.AND P2, PT, R22, c[0x0][0x17c], PT ;  /* 0x00005f0016007a0c */ /* 0x000fe20003f46270 */
[----:B--2---:R0:W-:Y:S01]  /*4ed40*/  @P1 STG.E.U16 [R12.64], R24 ;  /* 0x000000180c001986 */ /* 0x0041e2000c101506 */
[----:B------:R-:W-:-:S03]  /*4ed50*/  PRMT R21, R24, 0x7632, R21 ;  /* 0x0000763218157816 */ /* 0x000fc60000000015 */
[----:B---3--:R1:W-:Y:S01]  /*4ed60*/  @P4 STG.E.U16 [R14.64], R26 ;  /* 0x0000001a0e004986 */ /* 0x0083e2000c101506 */
        /* <DEDUP_REMOVED lines=10> */
[----:B----4-:R-:W-:Y:S01]  /*4ee10*/  PRMT R22, R23, 0x7632, R22 ;  /* 0x0000763217167816 */ /* 0x010fe20000000016 */
[----:B------:R-:W2:Y:S01]  /*4ee20*/  LDL.LU R26, [R1+0x120] ;  /* 0x00012000011a7983 */ /* 0x000ea20000300800 */
[----:B0-----:R-:W-:Y:S01]  /*4ee30*/  IMAD.WIDE R12, R2, 0x2, R16 ;  /* 0x00000002020c7825 */ /* 0x001fe200078e0210 */
[----:B-1----:R-:W-:-:S04]  /*4ee40*/  IADD3 R14, R3, 0x1d, RZ ;  /* 0x0000001d030e7810 */ /* 0x002fc80007ffe0ff */
[----:B------:R0:W-:Y:S01]  /*4ee50*/  @P4 STG.E.U16 [R12.64], R11 ;  /* 0x0000000b0c004986 */ /* 0x0001e2000c101506 */
[----:B------:R-:W-:Y:S02]  /*4ee60*/  IADD3 R20, R2, c[0x0][0x198], RZ ;  /* 0x0000660002147a10 */ /* 0x000fe40007ffe0ff */
[----:B------:R-:W-:-:S03]  /*4ee70*/  ISETP.GE.AND P4, PT, R14, c[0x0][0x17c], PT ;  /* 0x00005f000e007a0c */ /* 0x000fc60003f86270 */
[----:B------:R-:W-:-:S04]  /*4ee80*/  IMAD.WIDE R14, R20, 0x2, R16 ;  /* 0x00000002140e7825 */ /* 0x000fc800078e0210 */
[----:B0-----:R-:W-:Y:S01]  /*4ee90*/  IMAD.WIDE R12, R2, 0x2, R18 ;  /* 0x00000002020c7825 */ /* 0x001fe200078e0212 */
[----:B------:R-:W-:Y:S02]  /*4eea0*/  PRMT R2, R11, 0x7632, R2 ;  /* 0x000076320b027816 */ /* 0x000fe40000000002 */
[----:B------:R-:W3:Y:S04]  /*4eeb0*/  LDL.LU R11, [R1+0x110] ;  /* 0x00011000010b7983 */ /* 0x000ee80000300800 */
[----:B------:R0:W-:Y:S04]  /*4eec0*/  @P6 STG.E.U16 [R12.64], R23 ;  /* 0x000000170c006986 */ /* 0x0001e8000c101506 */
[----:B------:R1:W-:Y:S01]  /*4eed0*/  @P0 STG.E.U16 [R14.64], R2 ;  /* 0x000000020e000986 */ /* 0x0003e2000c101506 */
[----:B0-----:R-:W-:-:S04]  /*4eee0*/  IADD3 R23, R3, 0x1e, RZ ;  /* 0x0000001e03177810 */ /* 0x001fc80007ffe0ff */
[----:B------:R-:W-:Y:S02]  /*4eef0*/  ISETP.GE.AND P0, PT, R23, c[0x0][0x17c], PT ;  /* 0x00005f0017007a0c */ /* 0x000fe40003f06270 */
[----:B------:R-:W4:Y:S01]  /*4ef00*/  LDL.LU R23, [R1+0x3e0] ;  /* 0x0003e00001177983 */ /* 0x000f220000300800 */
        /* <DEDUP_REMOVED lines=12> */
[----:B----4-:R0:W-:Y:S04]  /*4efd0*/  @P6 STG.E.U16 [R14.64], R23 ;  /* 0x000000170e006986 */ /* 0x0101e8000c101506 */
[----:B--2---:R-:W-:Y:S01]  /*4efe0*/  @P2 STG.E.U16 [R20.64], R26 ;  /* 0x0000001a14002986 */ /* 0x004fe2000c101506 */
        /* <DEDUP_REMOVED lines=27> */
[----:B-1----:R-:W4:Y:S04]  /*4f1a0*/  LDL.LU R14, [R1+0x400] ;  /* 0x00040000010e7983 */ /* 0x002f280000300800 */
[----:B------:R-:W2:Y:S01]  /*4f1b0*/  LDL.LU R15, [R1] ;  /* 0x00000000010f7983 */ /* 0x000ea20000300800 */
        /* <DEDUP_REMOVED lines=15> */
[----:B----4-:R0:W-:Y:S01]  /*4f2b0*/  @P5 STG.E.U16 [R22.64], R14 ;  /* 0x0000000e16005986 */ /* 0x0101e2000c101506 */
[----:B------:R-:W-:Y:S02]  /*4f2c0*/  ISETP.GE.AND P5, PT, R2, c[0x0][0x17c], PT ;  /* 0x00005f0002007a0c */ /* 0x000fe40003fa6270 */
[----:B------:R-:W-:Y:S02]  /*4f2d0*/  IADD3 R2, R24, c[0x0][0x198], RZ ;  /* 0x0000660018027a10 */ /* 0x000fe40007ffe0ff */
[----:B------:R-:W4:Y:S01]  /*4f2e0*/  LDL.LU R24, [R1+0x74] ;  /* 0x0000740001187983 */ /* 0x000f220000300800 */
[----:B------:R-:W-:-:S02]  /*4f2f0*/  PRMT R20, R14, 0x7632, R20 ;  /* 0x000076320e147816 */ /* 0x000fc40000000014 */
[----:B--2---:R-:W-:Y:S01]  /*4f300*/  PRMT R21, R15, 0x7632, R21 ;  /* 0x000076320f157816 */ /* 0x004fe20000000015 */
[----:B------:R1:W-:Y:S01]  /*4f310*/  @P0 STG.E.U16 [R12.64], R15 ;  /* 0x0000000f0c000986 */ /* 0x0003e2000c101506 */
[----:B------:R-:W-:Y:S02]  /*4f320*/  ISETP.LT.AND P0, PT, R28, c[0x0][0x178], !P2 ;  /* 0x00005e001c007a0c */ /* 0x000fe40005701270 */
[----:B------:R-:W-:Y:S01]  /*4f330*/  ISETP.LT.AND P2, PT, R29, c[0x0][0x178], !P2 ;  /* 0x00005e001d007a0c */ /* 0x000fe20005741270 */
[----:B0-----:R-:W2:Y:S01]  /*4f340*/  LDL.LU R23, [R1+0x34] ;  /* 0x0000340001177983 */ /* 0x001ea20000300800 */
        /* <DEDUP_REMOVED lines=8> */
[----:B---3--:R-:W-:-:S04]  /*4f3d0*/  PRMT R21, R26, 0x7632, R21 ;  /* 0x000076321a157816 */ /* 0x008fc80000000015 */
[----:B------:R0:W-:Y:S01]  /*4f3e0*/  @P0 STG.E.U16 [R12.64], R26 ;  /* 0x0000001a0c000986 */ /* 0x0001e2000c101506 */
[----:B------:R-:W-:Y:S02]  /*4f3f0*/  ISETP.GE.AND P0, PT, R20, c[0x0][0x17c], PT ;  /* 0x00005f0014007a0c */ /* 0x000fe40003f06270 */
[----:B------:R-:W-:Y:S01]  /*4f400*/  PRMT R20, R11, 0x7632, R20 ;  /* 0x000076320b147816 */ /* 0x000fe20000000014 */
[----:B------:R1:W-:Y:S04]  /*4f410*/  @P2 STG.E.U16 [R14.64], R11 ;  /* 0x0000000b0e002986 */ /* 0x0003e8000c101506 */
[----:B0-----:R-:W3:Y:S04]  /*4f420*/  LDL.LU R26, [R1+0x84] ;  /* 0x00008400011a7983 */ /* 0x001ee80000300800 */
[----:B-1----:R-:W3:Y:S01]  /*4f430*/  LDL.LU R11, [R1+0x24] ;  /* 0x00002400010b7983 */ /* 0x002ee20000300800 */
        /* <DEDUP_REMOVED lines=19> */
[----:B----4-:R0:W-:Y:S01]  /*4f570*/  @P2 STG.E.U16 [R12.64], R24 ;  /* 0x000000180c002986 */ /* 0x0101e2000c101506 */
[----:B------:R-:W-:Y:S01]  /*4f580*/  ISETP.GE.AND P2, PT, R14, c[0x0][0x17c], PT ;  /* 0x00005f000e007a0c */ /* 0x000fe20003f46270 */
[----:B------:R-:W-:-:S04]  /*4f590*/  IMAD.WIDE R14, R20, 0x2, R16 ;  /* 0x00000002140e7825 */ /* 0x000fc800078e0210 */
[----:B0-----:R-:W-:Y:S01]  /*4f5a0*/  IMAD.WIDE R12, R2, 0x2, R18 ;  /* 0x00000002020c7825 */ /* 0x001fe200078e0212 */
[----:B------:R-:W-:-:S04]  /*4f5b0*/  PRMT R2, R24, 0x7632, R2 ;  /* 0x0000763218027816 */ /* 0x000fc80000000002 */
[----:B--2---:R0:W-:Y:S01]  /*4f5c0*/  @P6 STG.E.U16 [R12.64], R23 ;  /* 0x000000170c006986 */ /* 0x0041e2000c101506 */
        /* <DEDUP_REMOVED lines=9> */
[----:B---3--:R0:W-:Y:S04]  /*4f660*/  @P6 STG.E.U16 [R14.64], R26 ;  /* 0x0000001a0e006986 */ /* 0x0081e8000c101506 */
[----:B------:R1:W-:Y:S01]  /*4f670*/  @P4 STG.E.U16 [R20.64], R11 ;  /* 0x0000000b14004986 */ /* 0x0003e2000c101506 */
[----:B------:R-:W-:Y:S02]  /*4f680*/  ISETP.LT.AND P4, PT, R28, c[0x0][0x178], !P0 ;  /* 0x00005e001c007a0c */ /* 0x000fe40004781270 */
[----:B0-----:R-:W-:Y:S02]  /*4f690*/  IADD3 R14, R2, c[0x0][0x198], RZ ;  /* 0x00006600020e7a10 */ /* 0x001fe40007ffe0ff */
[----:B------:R-:W-:-:S03]  /*4f6a0*/  PRMT R2, R26, 0x7632, R2 ;  /* 0x000076321a027816 */ /* 0x000fc60000000002 */
[----:B------:R-:W-:Y:S01]  /*4f6b0*/  IMAD.WIDE R12, R14, 0x2, R16 ;  /* 0x000000020e0c7825 */ /* 0x000fe200078e0210 */
[----:B------:R-:W-:Y:S02]  /*4f6c0*/  PRMT R25, R11, 0x7632, R25 ;  /* 0x000076320b197816 */ /* 0x000fe40000000019 */
[----:B-1----:R-:W2:Y:S04]  /*4f6d0*/  LDL.LU R11, [R1+0x64] ;  /* 0x00006400010b7983 */ /* 0x002ea80000300800 */
[----:B------:R0:W-:Y:S04]  /*4f6e0*/  @P4 STG.E.U16 [R12.64], R2 ;  /* 0x000000020c004986 */ /* 0x0001e8000c101506 */
[----:B0-----:R-:W3:Y:S04]  /*4f6f0*/  LDL.LU R12, [R1+0x1f4] ;  /* 0x0001f400010c7983 */ /* 0x001ee80000300800 */
[----:B------:R-:W4:Y:S01]  /*4f700*/  LDL.LU R13, [R1+0x54] ;  /* 0x00005400010d7983 */ /* 0x000f220000300800 */
[----:B------:R-:W-:-:S02]  /*4f710*/  IADD3 R24, R3, 0x29, RZ ;  /* 0x0000002903187810 */ /* 0x000fc40007ffe0ff */
[C---:B------:R-:W-:Y:S02]  /*4f720*/  ISETP.LT.AND P0, PT, R29.reuse, c[0x0][0x178], !P0 ;  /* 0x00005e001d007a0c */ /* 0x040fe40004701270 */
[----:B------:R-:W-:Y:S02]  /*4f730*/  ISETP.LT.AND P6, PT, R28, c[0x0][0x178], !P3 ;  /* 0x00005e001c007a0c */ /* 0x000fe40005fc1270 */
[----:B------:R-:W-:Y:S02]  /*4f740*/  ISETP.GE.AND P5, PT, R24, c[0x0][0x17c], PT ;  /* 0x00005f0018007a0c */ /* 0x000fe40003fa6270 */
[C---:B------:R-:W-:Y:S01]  /*4f750*/  IADD3 R24, R14.reuse, c[0x0][0x198], RZ ;  /* 0x000066000e187a10 */ /* 0x040fe20007ffe0ff */
[----:B------:R-:W-:Y:S01]  /*4f760*/  IMAD.WIDE R14, R14, 0x2, R18 ;  /* 0x000000020e0e7825 */ /* 0x000fe200078e0212 */
[----:B------:R-:W-:-:S03]  /*4f770*/  ISETP.LT.AND P3, PT, R29, c[0x0][0x178], !P3 ;  /* 0x00005e001d007a0c */ /* 0x000fc60005f61270 */
[C---:B------:R-:W-:Y:S01]  /*4f780*/  IMAD.WIDE R20, R24.reuse, 0x2, R16 ;  /* 0x0000000218147825 */ /* 0x040fe200078e0210 */
[----:B------:R-:W-:Y:S01]  /*4f790*/  IADD3 R23, R3, 0x28, RZ ;  /* 0x0000002803177810 */ /* 0x000fe20007ffe0ff */
[----:B------:R0:W-:Y:S03]  /*4f7a0*/  @P0 STG.E.U16 [R14.64], R25 ;  /* 0x000000190e000986 */ /* 0x0001e6000c101506 */
[----:B------:R-:W-:Y:S01]  /*4f7b0*/  ISETP.GE.AND P1, PT, R23, c[0x0][0x17c], PT ;  /* 0x00005f0017007a0c */ /* 0x000fe20003f26270 */
[C---:B------:R-:W-:Y:S01]  /*4f7c0*/  IMAD.WIDE R22, R24.reuse, 0x2, R18 ;  /* 0x0000000218167825 */ /* 0x040fe200078e0212 */
[----:B------:R-:W-:Y:S02]  /*4f7d0*/  IADD3 R26, R3, 0x2a, RZ ;  /* 0x0000002a031a7810 */ /* 0x000fe40007ffe0ff */
[----:B0-----:R-:W-:Y:S02]  /*4f7e0*/  IADD3 R14, R24, c[0x0][0x198], RZ ;  /* 0x00006600180e7a10 */ /* 0x001fe40007ffe0ff */
[----:B------:R-:W-:-:S02]  /*4f7f0*/  ISETP.GE.AND P4, PT, R26, c[0x0][0x17c], PT ;  /* 0x00005f001a007a0c */ /* 0x000fc40003f86270 */
[----:B------:R-:W2:Y:S04]  /*4f800*/  LDL.LU R26, [R1+0xa4] ;  /* 0x0000a400011a7983 */ /* 0x000ea80000300800 */
[----:B---3--:R-:W-:Y:S01]  /*4f810*/  @P6 STG.E.U16 [R20.64], R12 ;  /* 0x0000000c14006986 */ /* 0x008fe2000c101506 */
[----:B------:R-:W-:-:S03]  /*4f820*/  ISETP.LT.AND P6, PT, R28, c[0x0][0x178], !P2 ;  /* 0x00005e001c007a0c */ /* 0x000fc600057c1270 */
[----:B----4-:R0:W-:Y:S01]  /*4f830*/  @P3 STG.E.U16 [R22.64], R13 ;  /* 0x0000000d16003986 */ /* 0x0101e2000c101506 */
[----:B------:R-:W-:Y:S02]  /*4f840*/  PRMT R2, R13, 0x7632, R2 ;  /* 0x000076320d027816 */ /* 0x000fe40000000002 */
[----:B0-----:R-:W-:Y:S01]  /*4f850*/  PRMT R22, R12, 0x7632, R22 ;  /* 0x000076320c167816 */ /* 0x001fe20000000016 */
[----:B------:R-:W-:-:S06]  /*4f860*/  IMAD.WIDE R12, R14, 0x2, R16 ;  /* 0x000000020e0c7825 */ /* 0x000fcc00078e0210 */
[----:B------:R0:W-:Y:S04]  /*4f870*/  @P6 STG.E.U16 [R12.64], R22 ;  /* 0x000000160c006986 */ /* 0x0001e8000c101506 */
[----:B0-----:R-:W3:Y:S01]  /*4f880*/  LDL.LU R22, [R1+0x204] ;  /* 0x0002040001167983 */ /* 0x001ee20000300800 */
[----:B------:R-:W-:Y:S02]  /*4f890*/  ISETP.LT.AND P2, PT, R29, c[0x0][0x178], !P2 ;  /* 0x00005e001d007a0c */ /* 0x000fe40005741270 */
[----:B------:R-:W-:Y:S02]  /*4f8a0*/  ISETP.LT.AND P3, PT, R28, c[0x0][0x178], !P1 ;  /* 0x00005e001c007a0c */ /* 0x000fe40004f61270 */
[----:B------:R-:W-:Y:S02]  /*4f8b0*/  IADD3 R20, R3, 0x2b, RZ ;  /* 0x0000002b03147810 */ /* 0x000fe40007ffe0ff */
[C---:B------:R-:W-:Y:S01]  /*4f8c0*/  IADD3 R24, R14.reuse, c[0x0][0x198], RZ ;  /* 0x000066000e187a10 */ /* 0x040fe20007ffe0ff */
[----:B------:R-:W-:Y:S01]  /*4f8d0*/  IMAD.WIDE R14, R14, 0x2, R18 ;  /* 0x000000020e0e7825 */ /* 0x000fe200078e0212 */
[----:B------:R-:W-:-:S03]  /*4f8e0*/  ISETP.GE.AND P0, PT, R20, c[0x0][0x17c], PT ;  /* 0x00005f0014007a0c */ /* 0x000fc60003f06270 */
[C---:B------:R-:W-:Y:S02]  /*4f8f0*/  IMAD.WIDE R20, R24.reuse, 0x2, R16 ;  /* 0x0000000218147825 */ /* 0x040fe400078e0210 */
[----:B------:R0:W-:Y:S02]  /*4f900*/  @P2 STG.E.U16 [R14.64], R2 ;  /* 0x000000020e002986 */ /* 0x0001e4000c101506 */
[----:B------:R-:W-:Y:S01]  /*4f910*/  IMAD.WIDE R12, R24, 0x2, R18 ;  /* 0x00000002180c7825 */ /* 0x000fe200078e0212 */
[----:B------:R-:W-:Y:S02]  /*4f920*/  ISETP.LT.AND P1, PT, R29, c[0x0][0x178], !P1 ;  /* 0x00005e001d007a0c */ /* 0x000fe40004f21270 */
[C---:B0-----:R-:W-:Y:S02]  /*4f930*/  IADD3 R2, R3.reuse, 0x2d, RZ ;  /* 0x0000002d03027810 */ /* 0x041fe40007ffe0ff */
[----:B------:R-:W-:-:S04]  /*4f940*/  IADD3 R23, R3, 0x2c, RZ ;  /* 0x0000002c03177810 */ /* 0x000fc80007ffe0ff */
[----:B------:R-:W-:Y:S01]  /*4f950*/  ISETP.GE.AND P6, PT, R23, c[0x0][0x17c], PT ;  /* 0x00005f0017007a0c */ /* 0x000fe20003fc6270 */
[----:B---3--:R0:W-:Y:S01]  /*4f960*/  @P3 STG.E.U16 [R20.64], R22 ;  /* 0x0000001614003986 */ /* 0x0081e2000c101506 */
[----:B------:R-:W-:Y:S02]  /*4f970*/  ISETP.GE.AND P3, PT, R2, c[0x0][0x17c], PT ;  /* 0x00005f0002007a0c */ /* 0x000fe40003f66270 */
[----:B------:R-:W-:Y:S02]  /*4f980*/  IADD3 R2, R24, c[0x0][0x198], RZ ;  /* 0x0000660018027a10 */ /* 0x000fe40007ffe0ff */
[----:B------:R-:W3:Y:S04]  /*4f990*/  LDL.LU R24, [R1+0x214] ;  /* 0x0002140001187983 */ /* 0x000ee80000300800 */
[----:B--2---:R1:W-:Y:S01]  /*4f9a0*/  @P1 STG.E.U16 [R12.64], R11 ;  /* 0x0000000b0c001986 */ /* 0x0043e2000c101506 */
[----:B0-----:R-:W-:-:S03]  /*4f9b0*/  PRMT R21, R11, 0x7632, R21 ;  /* 0x000076320b157816 */ /* 0x001fc60000000015 */
[----:B-1----:R-:W2:Y:S04]  /*4f9c0*/  LDL.LU R11, [R1+0x224] ;  /* 0x00022400010b7983 */ /* 0x002ea80000300800 */
[----:B------:R-:W4:Y:S01]  /*4f9d0*/  LDL.LU R23, [R1+0x94] ;  /* 0x0000940001177983 */ /* 0x000f220000300800 */
[----:B------:R-:W-:Y:S02]  /*4f9e0*/  ISETP.LT.AND P2, PT, R28, c[0x0][0x178], !P5 ;  /* 0x00005e001c007a0c */ /* 0x000fe40006f41270 */
[C---:B------:R-:W-:Y:S01]  /*4f9f0*/  ISETP.LT.AND P5, PT, R29.reuse, c[0x0][0x178], !P5 ;  /* 0x00005e001d007a0c */ /* 0x040fe20006fa1270 */
[----:B------:R-:W-:Y:S01]  /*4fa00*/  IMAD.WIDE R14, R2, 0x2, R16 ;  /* 0x00000002020e7825 */ /* 0x000fe200078e0210 */
[----:B------:R-:W-:Y:S02]  /*4fa10*/  ISETP.LT.AND P1, PT, R28, c[0x0][0x178], !P4 ;  /* 0x00005e001c007a0c */ /* 0x000fe40006721270 */
[----:B------:R-:W-:Y:S01]  /*4fa20*/  PRMT R20, R22, 0x7632, R20 ;  /* 0x0000763216147816 */ /* 0x000fe20000000014 */
[----:B------:R-:W-:Y:S01]  /*4fa30*/  IMAD.WIDE R12, R2, 0x2, R18 ;  /* 0x00000002020c7825 */ /* 0x000fe200078e0212 */
[----:B------:R-:W-:-:S02]  /*4fa40*/  ISETP.LT.AND P4, PT, R29, c[0x0][0x178], !P4 ;  /* 0x00005e001d007a0c */ /* 0x000fc40006781270 */
        /* <DEDUP_REMOVED lines=11> */
[----:B---3--:R0:W-:Y:S01]  /*4fb00*/  @P1 STG.E.U16 [R12.64], R24 ;  /* 0x000000180c001986 */ /* 0x0081e2000c101506 */
        /* <DEDUP_REMOVED lines=13> */
[----:B------:R-:W3:Y:S01]  /*4fbe0*/  LDL.LU R26, [R1+0xb4] ;  /* 0x0000b400011a7983 */ /* 0x000ee20000300800 */
[----:B0-----:R-:W-:Y:S01]  /*4fbf0*/  IMAD.WIDE R12, R2, 0x2, R16 ;  /* 0x00000002020c7825 */ /* 0x001fe200078e0210 */
[----:B-1----:R-:W-:-:S04]  /*4fc00*/  IADD3 R14, R3, 0x31, RZ ;  /* 0x00000031030e7810 */ /* 0x002fc80007ffe0ff */
[----:B--2---:R0:W-:Y:S01]  /*4fc10*/  @P4 STG.E.U16 [R12.64], R11 ;  /* 0x0000000b0c004986 */ /* 0x0041e2000c101506 */
[----:B------:R-:W-:Y:S02]  /*4fc20*/  IADD3 R20, R2, c[0x0][0x198], RZ ;  /* 0x0000660002147a10 */ /* 0x000fe40007ffe0ff */
[----:B------:R-:W-:-:S03]  /*4fc30*/  ISETP.GE.AND P4, PT, R14, c[0x0][0x17c], PT ;  /* 0x00005f000e007a0c */ /* 0x000fc60003f86270 */
[----:B------:R-:W-:-:S04]  /*4fc40*/  IMAD.WIDE R14, R20, 0x2, R16 ;  /* 0x00000002140e7825 */ /* 0x000fc800078e0210 */
[----:B0-----:R-:W-:Y:S01]  /*4fc50*/  IMAD.WIDE R12, R2, 0x2, R18 ;  /* 0x00000002020c7825 */ /* 0x001fe200078e0212 */
[----:B------:R-:W-:Y:S02]  /*4fc60*/  PRMT R2, R11, 0x7632, R2 ;  /* 0x000076320b027816 */ /* 0x000fe40000000002 */
[----:B------:R-:W2:Y:S04]  /*4fc70*/  LDL.LU R11, [R1+0xc4] ;  /* 0x0000c400010b7983 */ /* 0x000ea80000300800 */
        /* <DEDUP_REMOVED lines=15> */
[----:B----4-:R0:W-:Y:S04]  /*4fd70*/  @P6 STG.E.U16 [R14.64], R23 ;  /* 0x000000170e006986 */ /* 0x0101e8000c101506 */
[----:B---3--:R-:W-:Y:S01]  /*4fd80*/  @P2 STG.E.U16 [R20.64], R26 ;  /* 0x0000001a14002986 */ /* 0x008fe2000c101506 */
[----:B------:R-:W-:-:S02]  /*4fd90*/  ISETP.LT.AND P2, PT, R28, c[0x0][0x178], !P1 ;  /* 0x00005e001c007a0c */ /* 0x000fc40004f41270 */
[----:B0-----:R-:W-:Y:S02]  /*4fda0*/  IADD3 R14, R2, c[0x0][0x198], RZ ;  /* 0x00006600020e7a10 */ /* 0x001fe40007ffe0ff */
[----:B------:R-:W-:-:S03]  /*4fdb0*/  PRMT R2, R23, 0x7632, R2 ;  /* 0x0000763217027816 */ /* 0x000fc60000000002 */
[----:B------:R-:W-:-:S06]  /*4fdc0*/  IMAD.WIDE R12, R14, 0x2, R16 ;  /* 0x000000020e0c7825 */ /* 0x000fcc00078e0210 */
[----:B------:R0:W-:Y:S04]  /*4fdd0*/  @P2 STG.E.U16 [R12.64], R2 ;  /* 0x000000020c002986 */ /* 0x0001e8000c101506 */
[----:B0-----:R-:W3:Y:S01]  /*4fde0*/  LDL.LU R13, [R1+0x2f4] ;  /* 0x0002f400010d7983 */ /* 0x001ee20000300800 */
[----:B------:R-:W-:Y:S02]  /*4fdf0*/  IADD3 R24, R3, 0x33, RZ ;  /* 0x0000003303187810 */ /* 0x000fe40007ffe0ff */
[----:B------:R-:W-:Y:S02]  /*4fe00*/  ISETP.LT.AND P1, PT, R29, c[0x0][0x178], !P1 ;  /* 0x00005e001d007a0c */ /* 0x000fe40004f21270 */
[----:B------:R-:W-:Y:S02]  /*4fe10*/  ISETP.LT.AND P6, PT, R28, c[0x0][0x178], !P5 ;  /* 0x00005e001c007a0c */ /* 0x000fe40006fc1270 */
[----:B------:R-:W-:-:S02]  /*4fe20*/  ISETP.GE.AND P3, PT, R24, c[0x0][0x17c], PT ;  /* 0x00005f0018007a0c */ /* 0x000fc40003f66270 */
[C---:B------:R-:W-:Y:S01]  /*4fe30*/  IADD3 R24, R14.reuse, c[0x0][0x198], RZ ;  /* 0x000066000e187a10 */ /* 0x040fe20007ffe0ff */
[----:B------:R-:W-:Y:S01]  /*4fe40*/  IMAD.WIDE R14, R14, 0x2, R18 ;  /* 0x000000020e0e7825 */ /* 0x000fe200078e0212 */
[----:B------:R-:W-:Y:S02]  /*4fe50*/  ISETP.LT.AND P5, PT, R29, c[0x0][0x178], !P5 ;  /* 0x00005e001d007a0c */ /* 0x000fe40006fa1270 */
[----:B------:R-:W-:Y:S01]  /*4fe60*/  PRMT R25, R26, 0x7632, R25 ;  /* 0x000076321a197816 */ /* 0x000fe20000000019 */
[----:B------:R-:W-:-:S04]  /*4fe70*/  IMAD.WIDE R20, R24, 0x2, R16 ;  /* 0x0000000218147825 */ /* 0x000fc800078e0210 */
[----:B------:R0:W-:Y:S01]  /*4fe80*/  @P1 STG.E.U16 [R14.64], R25 ;  /* 0x000000190e001986 */ /* 0x0001e2000c101506 */
[C---:B------:R-:W-:Y:S01]  /*4fe90*/  IMAD.WIDE R22, R24.reuse, 0x2, R18 ;  /* 0x0000000218167825 */ /* 0x040fe200078e0212 */
[----:B------:R-:W-:Y:S02]  /*4fea0*/  IADD3 R26, R3, 0x34, RZ ;  /* 0x00000034031a7810 */ /* 0x000fe40007ffe0ff */
[----:B0-----:R-:W-:Y:S02]  /*4feb0*/  IADD3 R14, R24, c[0x0][0x198], RZ ;  /* 0x00006600180e7a10 */ /* 0x001fe40007ffe0ff */
[----:B------:R-:W-:Y:S02]  /*4fec0*/  ISETP.GE.AND P2, PT, R26, c[0x0][0x17c], PT ;  /* 0x00005f001a007a0c */ /* 0x000fe40003f46270 */
[----:B--2---:R-:W-:Y:S01]  /*4fed0*/  PRMT R2, R11, 0x7632, R2 ;  /* 0x000076320b027816 */ /* 0x004fe20000000002 */
[----:B------:R-:W2:Y:S04]  /*4fee0*/  LDL.LU R26, [R1+0x314] ;  /* 0x00031400011a7983 */ /* 0x000ea80000300800 */
[----:B---3--:R-:W-:Y:S01]  /*4fef0*/  @P6 STG.E.U16 [R20.64], R13 ;  /* 0x0000000d14006986 */ /* 0x008fe2000c101506 */
[----:B------:R-:W-:-:S03]  /*4ff00*/  ISETP.LT.AND P6, PT, R28, c[0x0][0x178], !P4 ;  /* 0x00005e001c007a0c */ /* 0x000fc600067c1270 */
[----:B------:R0:W-:Y:S02]  /*4ff10*/  @P5 STG.E.U16 [R22.64], R11 ;  /* 0x0000000b16005986 */ /* 0x0001e4000c101506 */
[----:B0-----:R-:W-:Y:S01]  /*4ff20*/  PRMT R22, R13, 0x7632, R22 ;  /* 0x000076320d167816 */ /* 0x001fe20000000016 */
[----:B------:R-:W-:Y:S01]  /*4ff30*/  IMAD.WIDE R12, R14, 0x2, R16 ;  /* 0x000000020e0c7825 */ /* 0x000fe200078e0210 */
[----:B------:R-:W-:Y:S01]  /*4ff40*/  IADD3 R23, R3, 0x36, RZ ;  /* 0x0000003603177810 */ /* 0x000fe20007ffe0ff */
[----:B------:R-:W3:Y:S05]  /*4ff50*/  LDL.LU R11, [R1+0xd4] ;  /* 0x0000d400010b7983 */ /* 0x000eea0000300800 */
[----:B------:R0:W-:Y:S01]  /*4ff60*/  @P6 STG.E.U16 [R12.64], R22 ;  /* 0x000000160c006986 */ /* 0x0001e2000c101506 */
[----:B------:R-:W-:-:S03]  /*4ff70*/  ISETP.GE.AND P6, PT, R23, c[0x0][0x17c], PT ;  /* 0x00005f0017007a0c */ /* 0x000fc60003fc6270 */
[----:B0-----:R-:W4:Y:S04]  /*4ff80*/  LDL.LU R22, [R1+0xe4] ;  /* 0x0000e40001167983 */ /* 0x001f280000300800 */
[----:B------:R-:W2:Y:S01]  /*4ff90*/  LDL.LU R23, [R1+0x304] ;  /* 0x0003040001177983 */ /* 0x000ea20000300800 */
[----:B------:R-:W-:Y:S02]  /*4ffa0*/  ISETP.LT.AND P4, PT, R29, c[0x0][0x178], !P4 ;  /* 0x00005e001d007a0c */ /* 0x000fe40006781270 */
[----:B------:R-:W-:Y:S02]  /*4ffb0*/  ISETP.LT.AND P5, PT, R28, c[0x0][0x178], !P0 ;  /* 0x00005e001c007a0c */ /* 0x000fe400047a1270 */
[----:B------:R-:W-:Y:S02]  /*4ffc0*/  IADD3 R20, R3, 0x35, RZ ;  /* 0x0000003503147810 */ /* 0x000fe40007ffe0ff */
[C---:B------:R-:W-:Y:S01]  /*4ffd0*/  IADD3 R24, R14.reuse, c[0x0][0x198], RZ ;  /* 0x000066000e187a10 */ /* 0x040fe20007ffe0ff */
[----:B------:R-:W-:Y:S01]  /*4ffe0*/  IMAD.WIDE R14, R14, 0x2, R18 ;  /* 0x000000020e0e7825 */ /* 0x000fe200078e0212 */
[----:B------:R-:W-:-:S02]  /*4fff0*/  ISETP.LT.AND P0, PT, R29, c[0x0][0x178], !P0 ;  /* 0x00005e001d007a0c */ /* 0x000fc40004701270 */
[----:B------:R-:W-:Y:S01]  /*50000*/  ISETP.GE.AND P1, PT, R20, c[0x0][0x17c], PT ;  /* 0x00005f0014007a0c */ /* 0x000fe20003f26270 */
[----:B------:R-:W-:Y:S02]  /*50010*/  IMAD.WIDE R20, R24, 0x2, R16 ;  /* 0x0000000218147825 */ /* 0x000fe400078e0210 */
[----:B------:R0:W-:Y:S01]  /*50020*/  @P4 STG.E.U16 [R14.64], R2 ;  /* 0x000000020e004986 */ /* 0x0001e2000c101506 */
[----:B------:R-:W-:Y:S01]  /*50030*/  ISETP.LT.AND P4, PT, R28, c[0x0][0x178], !P3 ;  /* 0x00005e001c007a0c */ /* 0x000fe20005f81270 */
[----:B------:R-:W-:Y:S01]  /*50040*/  IMAD.WIDE R12, R24, 0x2, R18 ;  /* 0x00000002180c7825 */ /* 0x000fe200078e0212 */
[----:B------:R-:W-:Y:S02]  /*50050*/  ISETP.LT.AND P3, PT, R29, c[0x0][0x178], !P3 ;  /* 0x00005e001d007a0c */ /* 0x000fe40005f61270 */
[----:B0-----:R-:W-:Y:S01]  /*50060*/  IADD3 R2, R3, 0x37, RZ ;  /* 0x0000003703027810 */ /* 0x001fe20007ffe0ff */
[----:B--2---:R0:W-:Y:S03]  /*50070*/  @P5 STG.E.U16 [R20.64], R23 ;  /* 0x0000001714005986 */ /* 0x0041e6000c101506 */
[----:B------:R-:W-:-:S02]  /*50080*/  ISETP.GE.AND P5, PT, R2, c[0x0][0x17c], PT ;  /* 0x00005f0002007a0c */ /* 0x000fc40003fa6270 */
[----:B------:R-:W-:Y:S02]  /*50090*/  IADD3 R2, R24, c[0x0][0x198], RZ ;  /* 0x0000660018027a10 */ /* 0x000fe40007ffe0ff */
[----:B------:R-:W2:Y:S04]  /*500a0*/  LDL.LU R24, [R1+0x3c4] ;  /* 0x0003c40001187983 */ /* 0x000ea80000300800 */
[----:B----4-:R1:W-:Y:S01]  /*500b0*/  @P0 STG.E.U16 [R12.64], R22 ;  /* 0x000000160c000986 */ /* 0x0103e2000c101506 */
[----:B------:R-:W-:Y:S01]  /*500c0*/  ISETP.LT.AND P0, PT, R28, c[0x0][0x178], !P2 ;  /* 0x00005e001c007a0c */ /* 0x000fe20005701270 */
[----:B------:R-:W-:Y:S01]  /*500d0*/  IMAD.WIDE R14, R2, 0x2, R16 ;  /* 0x00000002020e7825 */ /* 0x000fe200078e0210 */
[----:B0-----:R-:W-:Y:S02]  /*500e0*/  PRMT R20, R23, 0x7632, R20 ;  /* 0x0000763217147816 */ /* 0x001fe40000000014 */
[----:B------:R-:W4:Y:S01]  /*500f0*/  LDL.LU R23, [R1+0xf4] ;  /* 0x0000f40001177983 */ /* 0x000f220000300800 */
[----:B------:R-:W-:-:S02]  /*50100*/  PRMT R21, R22, 0x7632, R21 ;  /* 0x0000763216157816 */ /* 0x000fc40000000015 */
[----:B------:R-:W-:Y:S01]  /*50110*/  ISETP.LT.AND P2, PT, R29, c[0x0][0x178], !P2 ;  /* 0x00005e001d007a0c */ /* 0x000fe20005741270 */
[C-C-:B-1----:R-:W-:Y:S01]  /*50120*/  IMAD.WIDE R12, R2.reuse, 0x2, R18.reuse ;  /* 0x00000002020c7825 */ /* 0x142fe200078e0212 */
        /* <DEDUP_REMOVED lines=9> */
[----:B---3--:R-:W-:Y:S01]  /*501c0*/  PRMT R20, R11, 0x7632, R20 ;  /* 0x000076320b147816 */ /* 0x008fe20000000014 */
        /* <DEDUP_REMOVED lines=27> */
[----:B----4-:R0:W-:Y:S01]  /*50380*/  @P6 STG.E.U16 [R12.64], R23 ;  /* 0x000000170c006986 */ /* 0x0101e2000c101506 */
        /* <DEDUP_REMOVED lines=45> */
[C---:B------:R-:W-:Y:S01]  /*50660*/  IADD3 R24, R14.reuse, c[0x0][0x198], RZ ;  /* 0x000066000e187a10 */ /* 0x040fe20007ffe0ff */
[--C-:B------:R-:W-:Y:S01]  /*50670*/  IMAD.WIDE R14, R14, 0x2, R18.reuse ;  /* 0x000000020e0e7825 */ /* 0x100fe200078e0212 */
[----:B------:R-:W-:Y:S02]  /*50680*/  IADD3 R20, R3, 0x3f, RZ ;  /* 0x0000003f03147810 */ /* 0x000fe40007ffe0ff */
[----:B------:R-:W-:Y:S01]  /*50690*/  ISETP.LT.AND P3, PT, R28, c[0x0][0x178], !P1 ;  /* 0x00005e001c007a0c */ /* 0x000fe20004f61270 */
[----:B------:R-:W-:Y:S01]  /*506a0*/  IMAD.WIDE R12, R24, 0x2, R18 ;  /* 0x00000002180c7825 */ /* 0x000fe200078e0212 */
[----:B------:R-:W-:-:S05]  /*506b0*/  ISETP.GE.AND P0, PT, R20, c[0x0][0x17c], PT ;  /* 0x00005f0014007a0c */ /* 0x000fca0003f06270 */
[----:B------:R0:W-:Y:S01]  /*506c0*/  @P2 STG.E.U16 [R14.64], R2 ;  /* 0x000000020e002986 */ /* 0x0001e2000c101506 */
[----:B------:R-:W-:Y:S01]  /*506d0*/  IMAD.WIDE R20, R24, 0x2, R16 ;  /* 0x0000000218147825 */ /* 0x000fe200078e0210 */
[----:B------:R-:W-:Y:S02]  /*506e0*/  ISETP.LT.AND P1, PT, R29, c[0x0][0x178], !P1 ;  /* 0x00005e001d007a0c */ /* 0x000fe40004f21270 */
[----:B0-----:R-:W-:-:S04]  /*506f0*/  IADD3 R2, R3, 0x41, RZ ;  /* 0x0000004103027810 */ /* 0x001fc80007ffe0ff */
[----:B------:R-:W-:Y:S02]  /*50700*/  ISETP.GE.AND P2, PT, R2, c[0x0][0x17c], PT ;  /* 0x00005f0002007a0c */ /* 0x000fe40003f46270 */
[----:B------:R-:W-:Y:S02]  /*50710*/  IADD3 R2, R24, c[0x0][0x198], RZ ;  /* 0x0000660018027a10 */ /* 0x000fe40007ffe0ff */
[----:B------:R-:W4:Y:S01]  /*50720*/  LDL.LU R24, [R1+0x404] ;  /* 0x0004040001187983 */ /* 0x000f220000300800 */
[----:B------:R-:W-:-:S04]  /*50730*/  IADD3 R23, R3, 0x40, RZ ;  /* 0x0000004003177810 */ /* 0x000fc80007ffe0ff */
[----:B------:R-:W-:Y:S01]  /*50740*/  ISETP.GE.AND P6, PT, R23, c[0x0][0x17c], PT ;  /* 0x00005f0017007a0c */ /* 0x000fe20003fc6270 */
[----:B---3--:R0:W-:Y:S04]  /*50750*/  @P3 STG.E.U16 [R20.64], R22 ;  /* 0x0000001614003986 */ /* 0x0081e8000c101506 */
[----:B--2---:R1:W-:Y:S01]  /*50760*/  @P1 STG.E.U16 [R12.64], R11 ;  /* 0x0000000b0c001986 */ /* 0x0043e2000c101506 */
[----:B0-----:R-:W-:-:S03]  /*50770*/  PRMT R21, R11, 0x7632, R21 ;  /* 0x000076320b157816 */ /* 0x001fc60000000015 */
[----:B-1----:R-:W2:Y:S04]  /*50780*/  LDL.LU R11, [R1+0x48] ;  /* 0x00004800010b7983 */ /* 0x002ea80000300800 */
[----:B------:R-:W3:Y:S01]  /*50790*/  LDL.LU R23, [R1+0x18] ;  /* 0x0000180001177983 */ /* 0x000ee20000300800 */
        /* <DEDUP_REMOVED lines=14> */
[----:B------:R-:W-:Y:S02]  /*50880*/  IADD3 R20, R3, 0x43, RZ ;  /* 0x0000004303147810 */ /* 0x000fe40007ffe0ff */
[----:B------:R-:W-:Y:S02]  /*50890*/  IADD3 R2, R2, c[0x0][0x198], RZ ;  /* 0x0000660002027a10 */ /* 0x000fe40007ffe0ff */
[----:B----4-:R0:W-:Y:S01]  /*508a0*/  @P1 STG.E.U16 [R12.64], R24 ;  /* 0x000000180c001986 */ /* 0x0101e2000c101506 */
[----:B------:R-:W-:-:S03]  /*508b0*/  ISETP.GE.AND P1, PT, R20, c[0x0][0x17c], PT ;  /* 0x00005f0014007a0c */ /* 0x000fc60003f26270 */
[----:B------:R1:W-:Y:S01]  /*508c0*/  @P4 STG.E.U16 [R14.64], R26 ;  /* 0x0000001a0e004986 */ /* 0x0003e2000c101506 */
[----:B------:R-:W-:Y:S02]  /*508d0*/  ISETP.LT.AND P4, PT, R28, c[0x0][0x178], !P6 ;  /* 0x00005e001c007a0c */ /* 0x000fe40007781270 */
[----:B------:R-:W-:Y:S02]  /*508e0*/  PRMT R20, R24, 0x7632, R20 ;  /* 0x0000763218147816 */ /* 0x000fe40000000014 */
        /* <DEDUP_REMOVED lines=9> */
[----:B------:R-:W4:Y:S01]  /*50980*/  LDL.LU R26, [R1+0x38] ;  /* 0x00003800011a7983 */ /* 0x000f220000300800 */
[----:B0-----:R-:W-:Y:S01]  /*50990*/  IMAD.WIDE R12, R2, 0x2, R16 ;  /* 0x00000002020c7825 */ /* 0x001fe200078e0210 */
[C---:B------:R-:W-:Y:S02]  /*509a0*/  IADD3 R20, R3.reuse, 0x44, RZ ;  /* 0x0000004403147810 */ /* 0x040fe40007ffe0ff */
[----:B-1----:R-:W-:Y:S02]  /*509b0*/  IADD3 R14, R3, 0x45, RZ ;  /* 0x00000045030e7810 */ /* 0x002fe40007ffe0ff */
[----:B------:R-:W-:-:S02]  /*509c0*/  ISETP.GE.AND P5, PT, R20, c[0x0][0x17c], PT ;  /* 0x00005f0014007a0c */ /* 0x000fc40003fa6270 */
[----:B------:R-:W-:Y:S02]  /*509d0*/  IADD3 R20, R2, c[0x0][0x198], RZ ;  /* 0x0000660002147a10 */ /* 0x000fe40007ffe0ff */
[----:B------:R-:W-:Y:S01]  /*509e0*/  ISETP.GE.AND P3, PT, R22, c[0x0][0x17c], PT ;  /* 0x00005f0016007a0c */ /* 0x000fe20003f66270 */
[----:B--2---:R0:W-:Y:S01]  /*509f0*/  @P4 STG.E.U16 [R12.64], R11 ;  /* 0x0000000b0c004986 */ /* 0x0041e2000c101506 */
[----:B------:R-:W-:Y:S01]  /*50a00*/  ISETP.GE.AND P4, PT, R14, c[0x0][0x17c], PT ;  /* 0x00005f000e007a0c */ /* 0x000fe20003f86270 */
[----:B------:R-:W-:Y:S01]  /*50a10*/  IMAD.WIDE R14, R20, 0x2, R16 ;  /* 0x00000002140e7825 */ /* 0x000fe200078e0210 */
[----:B---3--:R-:W-:-:S03]  /*50a20*/  PRMT R22, R23, 0x7632, R22 ;  /* 0x0000763217167816 */ /* 0x008fc60000000016 */
[----:B0-----:R-:W-:Y:S01]  /*50a30*/  IMAD.WIDE R12, R2, 0x2, R18 ;  /* 0x00000002020c7825 */ /* 0x001fe200078e0212 */
[----:B------:R-:W-:Y:S02]  /*50a40*/  PRMT R2, R11, 0x7632, R2 ;  /* 0x000076320b027816 */ /* 0x000fe40000000002 */
[----:B------:R-:W2:Y:S04]  /*50a50*/  LDL.LU R11, [R1+0x28] ;  /* 0x00002800010b7983 */ /* 0x000ea80000300800 */
[----:B------:R0:W-:Y:S04]  /*50a60*/  @P6 STG.E.U16 [R12.64], R23 ;  /* 0x000000170c006986 */ /* 0x0001e8000c101506 */
[----:B------:R1:W-:Y:S01]  /*50a70*/  @P0 STG.E.U16 [R14.64], R2 ;  /* 0x000000020e000986 */ /* 0x0003e2000c101506 */
[----:B0-----:R-:W-:-:S04]  /*50a80*/  IADD3 R23, R3, 0x46, RZ ;  /* 0x0000004603177810 */ /* 0x001fc80007ffe0ff */
[----:B------:R-:W-:Y:S02]  /*50a90*/  ISETP.GE.AND P0, PT, R23, c[0x0][0x17c], PT ;  /* 0x00005f0017007a0c */ /* 0x000fe40003f06270 */
[----:B------:R-:W3:Y:S01]  /*50aa0*/  LDL.LU R23, [R1+0x78] ;  /* 0x0000780001177983 */ /* 0x000ee20000300800 */
[C---:B------:R-:W-:Y:S02]  /*50ab0*/  ISETP.LT.AND P2, PT, R29.reuse, c[0x0][0x178], !P2 ;  /* 0x00005e001d007a0c */ /* 0x040fe40005741270 */
[----:B------:R-:W-:Y:S02]  /*50ac0*/  ISETP.LT.AND P6, PT, R28, c[0x0][0x178], !P3 ;  /* 0x00005e001c007a0c */ /* 0x000fe40005fc1270 */
[----:B------:R-:W-:Y:S02]  /*50ad0*/  ISETP.LT.AND P3, PT, R29, c[0x0][0x178], !P3 ;  /* 0x00005e001d007a0c */ /* 0x000fe40005f61270 */
[C---:B-1----:R-:W-:Y:S01]  /*50ae0*/  IADD3 R2, R20.reuse, c[0x0][0x198], RZ ;  /* 0x0000660014027a10 */ /* 0x042fe20007ffe0ff */
[----:B------:R-:W-:-:S04]  /*50af0*/  IMAD.WIDE R12, R20, 0x2, R18 ;  /* 0x00000002140c7825 */ /* 0x000fc800078e0212 */
[----:B------:R-:W-:-:S04]  /*50b00*/  IMAD.WIDE R14, R2, 0x2, R16 ;  /* 0x00000002020e7825 */ /* 0x000fc800078e0210 */
[----:B------:R-:W-:Y:S01]  /*50b10*/  IMAD.WIDE R20, R2, 0x2, R18 ;  /* 0x0000000202147825 */ /* 0x000fe200078e0212 */
[----:B------:R-:W-:Y:S04]  /*50b20*/  @P2 STG.E.U16 [R12.64], R22 ;  /* 0x000000160c002986 */ /* 0x000fe8000c101506 */
[----:B---3--:R0:W-:Y:S04]  /*50b30*/  @P6 STG.E.U16 [R14.64], R23 ;  /* 0x000000170e006986 */ /* 0x0081e8000c101506 */
[----:B----4-:R-:W-:Y:S01]  /*50b40*/  @P3 STG.E.U16 [R20.64], R26 ;  /* 0x0000001a14003986 */ /* 0x010fe2000c101506 */
[----:B------:R-:W-:-:S02]  /*50b50*/  ISETP.LT.AND P3, PT, R28, c[0x0][0x178], !P1 ;  /* 0x00005e001c007a0c */ /* 0x000fc40004f61270 */
[----:B0-----:R-:W-:Y:S02]  /*50b60*/  IADD3 R14, R2, c[0x0][0x198], RZ ;  /* 0x00006600020e7a10 */ /* 0x001fe40007ffe0ff */
[----:B------:R-:W-:-:S03]  /*50b70*/  PRMT R2, R23, 0x7632, R2 ;  /* 0x0000763217027816 */ /* 0x000fc60000000002 */
[----:B------:R-:W-:-:S06]  /*50b80*/  IMAD.WIDE R12, R14, 0x2, R16 ;  /* 0x000000020e0c7825 */ /* 0x000fcc00078e0210 */
[----:B------:R0:W-:Y:S04]  /*50b90*/  @P3 STG.E.U16 [R12.64], R2 ;  /* 0x000000020c003986 */ /* 0x0001e8000c101506 */
[----:B0-----:R-:W3:Y:S01]  /*50ba0*/  LDL.LU R13, [R1+0x88] ;  /* 0x00008800010d7983 */ /* 0x001ee20000300800 */
[----:B------:R-:W-:Y:S02]  /*50bb0*/  IADD3 R24, R3, 0x47, RZ ;  /* 0x0000004703187810 */ /* 0x000fe40007ffe0ff */
[C---:B------:R-:W-:Y:S02]  /*50bc0*/  ISETP.LT.AND P1, PT, R29.reuse, c[0x0][0x178], !P1 ;  /* 0x00005e001d007a0c */ /* 0x040fe40004f21270 */
[----:B------:R-:W-:Y:S02]  /*50bd0*/  ISETP.LT.AND P6, PT, R28, c[0x0][0x178], !P5 ;  /* 0x00005e001c007a0c */ /* 0x000fe40006fc1270 */
[----:B------:R-:W-:-:S02]  /*50be0*/  ISETP.LT.AND P5, PT, R29, c[0x0][0x178], !P5 ;  /* 0x00005e001d007a0c */ /* 0x000fc40006fa1270 */
[----:B------:R-:W-:Y:S02]  /*50bf0*/  ISETP.GE.AND P2, PT, R24, c[0x0][0x17c], PT ;  /* 0x00005f0018007a0c */ /* 0x000fe40003f46270 */
[C---:B------:R-:W-:Y:S01]  /*50c00*/  IADD3 R24, R14.reuse, c[0x0][0x198], RZ ;  /* 0x000066000e187a10 */ /* 0x040fe20007ffe0ff */
[----:B------:R-:W-:Y:S01]  /*50c10*/  IMAD.WIDE R14, R14, 0x2, R18 ;  /* 0x000000020e0e7825 */ /* 0x000fe200078e0212 */
[----:B------:R-:W-:-:S03]  /*50c20*/  PRMT R25, R26, 0x7632, R25 ;  /* 0x000076321a197816 */ /* 0x000fc60000000019 */
[----:B------:R-:W-:-:S04]  /*50c30*/  IMAD.WIDE R20, R24, 0x2, R16 ;  /* 0x0000000218147825 */ /* 0x000fc800078e0210 */
[C---:B------:R-:W-:Y:S01]  /*50c40*/  IMAD.WIDE R22, R24.reuse, 0x2, R18 ;  /* 0x0000000218167825 */ /* 0x040fe200078e0212 */
[----:B------:R0:W-:Y:S01]  /*50c50*/  @P1 STG.E.U16 [R14.64], R25 ;  /* 0x000000190e001986 */ /* 0x0001e2000c101506 */
[C---:B------:R-:W-:Y:S02]  /*50c60*/  IADD3 R26, R3.reuse, 0x48, RZ ;  /* 0x00000048031a7810 */ /* 0x040fe40007ffe0ff */
[----:B0-----:R-:W-:Y:S02]  /*50c70*/  IADD3 R14, R24, c[0x0][0x198], RZ ;  /* 0x00006600180e7a10 */ /* 0x001fe40007ffe0ff */
[----:B------:R-:W-:Y:S02]  /*50c80*/  IADD3 R24, R3, 0x4a, RZ ;  /* 0x0000004a03187810 */ /* 0x000fe40007ffe0ff */
[----:B------:R-:W-:Y:S02]  /*50c90*/  ISETP.GE.AND P3, PT, R26, c[0x0][0x17c], PT ;  /* 0x00005f001a007a0c */ /* 0x000fe40003f66270 */
[----:B------:R-:W4:Y:S04]  /*50ca0*/  LDL.LU R26, [R1+0x208] ;  /* 0x00020800011a7983 */ /* 0x000f280000300800 */
[----:B---3--:R0:W-:Y:S04]  /*50cb0*/  @P6 STG.E.U16 [R20.64], R13 ;  /* 0x0000000d14006986 */ /* 0x0081e8000c101506 */
[----:B--2---:R1:W-:Y:S01]  /*50cc0*/  @P5 STG.E.U16 [R22.64], R11 ;  /* 0x0000000b16005986 */ /* 0x0043e2000c101506 */
[----:B------:R-:W-:-:S02]  /*50cd0*/  ISETP.LT.AND P5, PT, R28, c[0x0][0x178], !P4 ;  /* 0x00005e001c007a0c */ /* 0x000fc400067a1270 */
[----:B------:R-:W-:Y:S02]  /*50ce0*/  ISETP.LT.AND P4, PT, R29, c[0x0][0x178], !P4 ;  /* 0x00005e001d007a0c */ /* 0x000fe40006781270 */
[----:B------:R-:W-:Y:S01]  /*50cf0*/  PRMT R2, R13, 0x7632, R2 ;  /* 0x000076320d027816 */ /* 0x000fe20000000002 */
[C---:B0-----:R-:W-:Y:S01]  /*50d00*/  IMAD.WIDE R12, R14.reuse, 0x2, R16 ;  /* 0x000000020e0c7825 */ /* 0x041fe200078e0210 */
[----:B-1----:R-:W-:-:S03]  /*50d10*/  IADD3 R23, R14, c[0x0][0x198], RZ ;  /* 0x000066000e177a10 */ /* 0x002fc60007ffe0ff */
[----:B------:R-:W-:Y:S01]  /*50d20*/  IMAD.WIDE R14, R14, 0x2, R18 ;  /* 0x000000020e0e7825 */ /* 0x000fe200078e0212 */
[----:B------:R-:W-:-:S03]  /*50d30*/  PRMT R22, R11, 0x7632, R22 ;  /* 0x000076320b167816 */ /* 0x000fc60000000016 */
[----:B------:R-:W-:Y:S01]  /*50d40*/  @P5 STG.E.U16 [R12.64], R2 ;  /* 0x000000020c005986 */ /* 0x000fe2000c101506 */
[----:B------:R-:W-:-:S03]  /*50d50*/  ISETP.GE.AND P5, PT, R24, c[0x0][0x17c], PT ;  /* 0x00005f0018007a0c */ /* 0x000fc60003fa6270 */
[----:B------:R-:W2:Y:S04]  /*50d60*/  LDL.LU R11, [R1+0x68] ;  /* 0x00006800010b7983 */ /* 0x000ea80000300800 */
[----:B------:R-:W3:Y:S04]  /*50d70*/  LDL.LU R24, [R1+0x58] ;  /* 0x0000580001187983 */ /* 0x000ee80000300800 */
[----:B------:R0:W-:Y:S04]  /*50d80*/  @P4 STG.E.U16 [R14.64], R22 ;  /* 0x000000160e004986 */ /* 0x0001e8000c101506 */
[----:B0-----:R-:W2:Y:S01]  /*50d90*/  LDL.LU R15, [R1+0x1f8] ;  /* 0x0001f800010f7983 */ /* 0x001ea20000300800 */
[----:B------:R-:W-:-:S02]  /*50da0*/  ISETP.LT.AND P6, PT, R28, c[0x0][0x178], !P0 ;  /* 0x00005e001c007a0c */ /* 0x000fc400047c1270 */
[----:B------:R-:W-:Y:S02]  /*50db0*/  IADD3 R20, R3, 0x49, RZ ;  /* 0x0000004903147810 */ /* 0x000fe40007ffe0ff */
[----:B------:R-:W-:Y:S02]  /*50dc0*/  ISETP.LT.AND P0, PT, R29, c[0x0][0x178], !P0 ;  /* 0x00005e001d007a0c */ /* 0x000fe40004701270 */
[----:B------:R-:W-:Y:S01]  /*50dd0*/  ISETP.GE.AND P1, PT, R20, c[0x0][0x17c], PT ;  /* 0x00005f0014007a0c */ /* 0x000fe20003f26270 */
[----:B------:R-:W-:Y:S01]  /*50de0*/  IMAD.WIDE R20, R23, 0x2, R16 ;  /* 0x0000000217147825 */ /* 0x000fe200078e0210 */
[----:B------:R-:W-:Y:S02]  /*50df0*/  IADD3 R2, R3, 0x4b, RZ ;  /* 0x0000004b03027810 */ /* 0x000fe40007ffe0ff */
[----:B------:R-:W-:Y:S01]  /*50e00*/  ISETP.LT.AND P4, PT, R28, c[0x0][0x178], !P2 ;  /* 0x00005e001c007a0c */ /* 0x000fe20005781270 */
[----:B------:R-:W-:Y:S01]  /*50e10*/  IMAD.WIDE R12, R23, 0x2, R18 ;  /* 0x00000002170c7825 */ /* 0x000fe200078e0212 */
[----:B------:R-:W-:Y:S01]  /*50e20*/  ISETP.LT.AND P2, PT, R29, c[0x0][0x178], !P2 ;  /* 0x00005e001d007a0c */ /* 0x000fe20005741270 */
[----:B--2---:R0:W-:Y:S01]  /*50e30*/  @P6 STG.E.U16 [R20.64], R15 ;  /* 0x0000000f14006986 */ /* 0x0041e2000c101506 */
[----:B------:R-:W-:-:S02]  /*50e40*/  ISETP.GE.AND P6, PT, R2, c[0x0][0x17c], PT ;  /* 0x00005f0002007a0c */ /* 0x000fc40003fc6270 */
[----:B------:R-:W-:Y:S02]  /*50e50*/  IADD3 R2, R23, c[0x0][0x198], RZ ;  /* 0x0000660017027a10 */ /* 0x000fe40007ffe0ff */
[----:B------:R-:W2:Y:S04]  /*50e60*/  LDL.LU R23, [R1+0x218] ;  /* 0x0002180001177983 */ /* 0x000ea80000300800 */
[----:B---3--:R1:W-:Y:S01]  /*50e70*/  @P0 STG.E.U16 [R12.64], R24 ;  /* 0x000000180c000986 */ /* 0x0083e2000c101506 */
[----:B------:R-:W-:Y:S02]  /*50e80*/  ISETP.LT.AND P0, PT, R28, c[0x0][0x178], !P3 ;  /* 0x00005e001c007a0c */ /* 0x000fe40005f01270 */
[----:B0-----:R-:W-:Y:S01]  /*50e90*/  PRMT R20, R15, 0x7632, R20 ;  /* 0x000076320f147816 */ /* 0x001fe20000000014 */
[----:B------:R-:W-:Y:S01]  /*50ea0*/  IMAD.WIDE R14, R2, 0x2, R18 ;  /* 0x00000002020e7825 */ /* 0x000fe200078e0212 */
[----:B------:R-:W-:-:S02]  /*50eb0*/  PRMT R21, R24, 0x7632, R21 ;  /* 0x0000763218157816 */ /* 0x000fc40000000015 */
[----:B-1----:R-:W3:Y:S01]  /*50ec0*/  LDL.LU R24, [R1+0xa8] ;  /* 0x0000a80001187983 */ /* 0x002ee20000300800 */
[C---:B------:R-:W-:Y:S01]  /*50ed0*/  IMAD.WIDE R12, R2.reuse, 0x2, R16 ;  /* 0x00000002020c7825 */ /* 0x040fe200078e0210 */
[----:B------:R-:W-:-:S04]  /*50ee0*/  IADD3 R2, R2, c[0x0][0x198], RZ ;  /* 0x0000660002027a10 */ /* 0x000fc80007ffe0ff */
[----:B------:R0:W-:Y:S01]  /*50ef0*/  @P4 STG.E.U16 [R12.64], R20 ;  /* 0x000000140c004986 */ /* 0x0001e2000c101506 */
[----:B------:R-:W-:-:S03]  /*50f00*/  ISETP.LT.AND P3, PT, R29, c[0x0][0x178], !P3 ;  /* 0x00005e001d007a0c */ /* 0x000fc60005f61270 */
[----:B------:R1:W-:Y:S01]  /*50f10*/  @P2 STG.E.U16 [R14.64], R21 ;  /* 0x000000150e002986 */ /* 0x0003e2000c101506 */
[----:B0-----:R-:W-:Y:S01]  /*50f20*/  IMAD.WIDE R12, R2, 0x2, R16 ;  /* 0x00000002020c7825 */ /* 0x001fe200078e0210 */
[----:B------:R-:W-:-:S04]  /*50f30*/  IADD3 R20, R3, 0x4d, RZ ;  /* 0x0000004d03147810 */ /* 0x000fc80007ffe0ff */
[----:B----4-:R0:W-:Y:S01]  /*50f40*/  @P0 STG.E.U16 [R12.64], R26 ;  /* 0x0000001a0c000986 */ /* 0x0101e2000c101506 */
[----:B------:R-:W-:Y:S02]  /*50f50*/  ISETP.GE.AND P0, PT, R20, c[0x0][0x17c], PT ;  /* 0x00005f0014007a0c */ /* 0x000fe40003f06270 */
[----:B------:R-:W-:Y:S01]  /*50f60*/  PRMT R20, R26, 0x7632, R20 ;  /* 0x000076321a147816 */ /* 0x000fe20000000014 */
[----:B-1----:R-:W-:Y:S01]  /*50f70*/  IMAD.WIDE R14, R2, 0x2, R18 ;  /* 0x00000002020e7825 */ /* 0x002fe200078e0212 */
[----:B0-----:R-:W4:Y:S01]  /*50f80*/  LDL.LU R26, [R1+0x228] ;  /* 0x00022800011a7983 */ /* 0x001f220000300800 */
[----:B------:R-:W-:-:S03]  /*50f90*/  PRMT R21, R11, 0x7632, R21 ;  /* 0x000076320b157816 */ /* 0x000fc60000000015 */
[----:B------:R0:W-:Y:S04]  /*50fa0*/  @P3 STG.E.U16 [R14.64], R11 ;  /* 0x0000000b0e003986 */ /* 0x0001e8000c101506 */
[----:B0-----:R-:W4:Y:S01]  /*50fb0*/  LDL.LU R11, [R1+0x98] ;  /* 0x00009800010b7983 */ /* 0x001f220000300800 */
[----:B------:R-:W-:Y:S02]  /*50fc0*/  ISETP.LT.AND P2, PT, R28, c[0x0][0x178], !P1 ;  /* 0x00005e001c007a0c */ /* 0x000fe40004f41270 */
        /* <DEDUP_REMOVED lines=10> */
[C---:B------:R-:W-:Y:S02]  /*51070*/  IADD3 R22, R3.reuse, 0x4c, RZ ;  /* 0x0000004c03167810 */ /* 0x040fe40007ffe0ff */
[----:B0-----:R-:W-:Y:S01]  /*51080*/  IADD3 R20, R3, 0x4e, RZ ;  /* 0x0000004e03147810 */ /* 0x001fe20007ffe0ff */
[----:B------:R-:W-:-:S03]  /*51090*/  IMAD.WIDE R12, R2, 0x2, R16 ;  /* 0x00000002020c7825 */ /* 0x000fc600078e0210 */
[----:B------:R-:W-:Y:S02]  /*510a0*/  ISETP.GE.AND P2, PT, R20, c[0x0][0x17c], PT ;  /* 0x00005f0014007a0c */ /* 0x000fe40003f46270 */
[----:B-1----:R-:W-:Y:S02]  /*510b0*/  IADD3 R14, R3, 0x4f, RZ ;  /* 0x0000004f030e7810 */ /* 0x002fe40007ffe0ff */
[----:B------:R-:W-:Y:S02]  /*510c0*/  IADD3 R20, R2, c[0x0][0x198], RZ ;  /* 0x0000660002147a10 */ /* 0x000fe40007ffe0ff */
[----:B------:R-:W-:Y:S02]  /*510d0*/  ISETP.GE.AND P4, PT, R22, c[0x0][0x17c], PT ;  /* 0x00005f0016007a0c */ /* 0x000fe40003f86270 */
[----:B------:R-:W-:Y:S01]  /*510e0*/  ISETP.LT.AND P6, PT, R29, c[0x0][0x178], !P6 ;  /* 0x00005e001d007a0c */ /* 0x000fe200077c1270 */
[----:B--2---:R0:W-:Y:S01]  /*510f0*/  @P3 STG.E.U16 [R12.64], R23 ;  /* 0x000000170c003986 */ /* 0x0041e2000c101506 */
[----:B------:R-:W-:Y:S01]  /*51100*/  ISETP.GE.AND P3, PT, R14, c[0x0][0x17c], PT ;  /* 0x00005f000e007a0c */ /* 0x000fe20003f66270 */
[----:B------:R-:W-:-:S04]  /*51110*/  IMAD.WIDE R14, R20, 0x2, R16 ;  /* 0x00000002140e7825 */ /* 0x000fc800078e0210 */
[----:B0-----:R-:W-:Y:S01]  /*51120*/  IMAD.WIDE R12, R2, 0x2, R18 ;  /* 0x00000002020c7825 */ /* 0x001fe200078e0212 */
[----:B------:R-:W-:-:S04]  /*51130*/  PRMT R2, R23, 0x7632, R2 ;  /* 0x0000763217027816 */ /* 0x000fc80000000002 */
[----:B---3--:R0:W-:Y:S01]  /*51140*/  @P5 STG.E.U16 [R12.64], R24 ;  /* 0x000000180c005986 */ /* 0x0081e2000c101506 */
[----:B------:R-:W-:-:S03]  /*51150*/  ISETP.LT.AND P5, PT, R28, c[0x0][0x178], !P4 ;  /* 0x00005e001c007a0c */ /* 0x000fc600067a1270 */
[----:B------:R1:W-:Y:S01]  /*51160*/  @P1 STG.E.U16 [R14.64], R2 ;  /* 0x000000020e001986 */ /* 0x0003e2000c101506 */
[----:B------:R-:W-:Y:S01]  /*51170*/  PRMT R22, R24, 0x7632, R22 ;  /* 0x0000763218167816 */ /* 0x000fe20000000016 */
[C---:B0-----:R-:W-:Y:S01]  /*51180*/  IMAD.WIDE R12, R20.reuse, 0x2, R18 ;  /* 0x00000002140c7825 */ /* 0x041fe200078e0212 */
[----:B-1----:R-:W-:-:S04]  /*51190*/  IADD3 R2, R20, c[0x0][0x198], RZ ;  /* 0x0000660014027a10 */ /* 0x002fc80007ffe0ff */
[----:B------:R-:W-:Y:S01]  /*511a0*/  @P6 STG.E.U16 [R12.64], R22 ;  /* 0x000000160c006986 */ /* 0x000fe2000c101506 */
[----:B------:R-:W-:Y:S01]  /*511b0*/  IMAD.WIDE R14, R2, 0x2, R16 ;  /* 0x00000002020e7825 */ /* 0x000fe200078e0210 */
[----:B------:R-:W-:-:S03]  /*511c0*/  ISETP.LT.AND P4, PT, R29, c[0x0][0x178], !P4 ;  /* 0x00005e001d007a0c */ /* 0x000fc60006781270 */
[----:B------:R-:W-:Y:S01]  /*511d0*/  IMAD.WIDE R20, R2, 0x2, R18 ;  /* 0x0000000202147825 */ /* 0x000fe200078e0212 */
[----:B----4-:R0:W-:Y:S01]  /*511e0*/  @P5 STG.E.U16 [R14.64], R26 ;  /* 0x0000001a0e005986 */ /* 0x0101e2000c101506 */
[----:B------:R-:W-:Y:S02]  /*511f0*/  ISETP.LT.AND P5, PT, R28, c[0x0][0x178], !P0 ;  /* 0x00005e001c007a0c */ /* 0x000fe400047a1270 */
[----:B0-----:R-:W-:Y:S02]  /*51200*/  IADD3 R14, R2, c[0x0][0x198], RZ ;  /* 0x00006600020e7a10 */ /* 0x001fe40007ffe0ff */
[----:B------:R-:W-:-:S03]  /*51210*/  PRMT R2, R26, 0x7632, R2 ;  /* 0x000076321a027816 */ /* 0x000fc60000000002 */
[----:B------:R-:W-:Y:S01]  /*51220*/  IMAD.WIDE R12, R14, 0x2, R16 ;  /* 0x000000020e0c7825 */ /* 0x000fe200078e0210 */
[----:B------:R0:W-:Y:S01]  /*51230*/  @P4 STG.E.U16 [R20.64], R11 ;  /* 0x0000000b14004986 */ /* 0x0001e2000c101506 */
[----:B------:R-:W-:-:S04]  /*51240*/  PRMT R25, R11, 0x7632, R25 ;  /* 0x000076320b197816 */ /* 0x000fc80000000019 */
[----:B------:R1:W-:Y:S04]  /*51250*/  @P5 STG.E.U16 [R12.64], R2 ;  /* 0x000000020c005986 */ /* 0x0003e8000c101506 */
[----:B0-----:R-:W2:Y:S04]  /*51260*/  LDL.LU R11, [R1+0xc8] ;  /* 0x0000c800010b7983 */ /* 0x001ea80000300800 */
[----:B-1----:R-:W3:Y:S04]  /*51270*/  LDL.LU R12, [R1+0x2e8] ;  /* 0x0002e800010c7983 */ /* 0x002ee80000300800 */
[----:B------:R-:W4:Y:S01]  /*51280*/  LDL.LU R13, [R1+0xb8] ;  /* 0x0000b800010d7983 */ /* 0x000f220000300800 */
[----:B------:R-:W-:-:S04]  /*51290*/  IADD3 R26, R3, 0x52, RZ ;  /* 0x00000052031a7810 */ /* 0x000fc80007ffe0ff */
[----:B------:R-:W-:Y:S02]  /*512a0*/  ISETP.GE.AND P5, PT, R26, c[0x0][0x17c], PT ;  /* 0x00005f001a007a0c */ /* 0x000fe40003fa6270 */
[----:B------:R-:W2:Y:S01]  /*512b0*/  LDL.LU R26, [R1+0x2f8] ;  /* 0x0002f800011a7983 */ /* 0x000ea20000300800 */
[----:B------:R-:W-:Y:S02]  /*512c0*/  IADD3 R24, R3, 0x51, RZ ;  /* 0x0000005103187810 */ /* 0x000fe40007ffe0ff */
[C---:B------:R-:W-:Y:S02]  /*512d0*/  ISETP.LT.AND P0, PT, R29.reuse, c[0x0][0x178], !P0 ;  /* 0x00005e001d007a0c */ /* 0x040fe40004701270 */
[----:B------:R-:W-:Y:S02]  /*512e0*/  ISETP.LT.AND P4, PT, R28, c[0x0][0x178], !P2 ;  /* 0x00005e001c007a0c */ /* 0x000fe40005781270 */
[----:B------:R-:W-:Y:S02]  /*512f0*/  ISETP.GE.AND P6, PT, R24, c[0x0][0x17c], PT ;  /* 0x00005f0018007a0c */ /* 0x000fe40003fc6270 */
[C---:B------:R-:W-:Y:S01]  /*51300*/  IADD3 R24, R14.reuse, c[0x0][0x198], RZ ;  /* 0x000066000e187a10 */ /* 0x040fe20007ffe0ff */
[----:B------:R-:W-:Y:S01]  /*51310*/  IMAD.WIDE R14, R14, 0x2, R18 ;  /* 0x000000020e0e7825 */ /* 0x000fe200078e0212 */
[----:B------:R-:W-:-:S03]  /*51320*/  ISETP.LT.AND P2, PT, R29, c[0x0][0x178], !P2 ;  /* 0x00005e001d007a0c */ /* 0x000fc60005741270 */
[----:B------:R-:W-:Y:S01]  /*51330*/  IMAD.WIDE R20, R24, 0x2, R16 ;  /* 0x0000000218147825 */ /* 0x000fe200078e0210 */
[----:B------:R-:W-:Y:S01]  /*51340*/  IADD3 R23, R3, 0x50, RZ ;  /* 0x0000005003177810 */ /* 0x000fe20007ffe0ff */
[----:B------:R0:W-:Y:S01]  /*51350*/  @P0 STG.E.U16 [R14.64], R25 ;  /* 0x000000190e000986 */ /* 0x0001e2000c101506 */
[----:B------:R-:W-:Y:S02]  /*51360*/  ISETP.LT.AND P0, PT, R28, c[0x0][0x178], !P3 ;  /* 0x00005e001c007a0c */ /* 0x000fe40005f01270 */
[----:B------:R-:W-:Y:S02]  /*51370*/  ISETP.LT.AND P3, PT, R29, c[0x0][0x178], !P3 ;  /* 0x00005e001d007a0c */ /* 0x000fe40005f61270 */
[----:B------:R-:W-:Y:S01]  /*51380*/  ISETP.GE.AND P1, PT, R23, c[0x0][0x17c], PT ;  /* 0x00005f0017007a0c */ /* 0x000fe20003f26270 */
[----:B------:R-:W-:Y:S01]  /*51390*/  IMAD.WIDE R22, R24, 0x2, R18 ;  /* 0x0000000218167825 */ /* 0x000fe200078e0212 */
[----:B0-----:R-:W2:Y:S04]  /*513a0*/  LDL.LU R25, [R1+0xe8] ;  /* 0x0000e80001197983 */ /* 0x001ea80000300800 */
[----:B---3--:R0:W-:Y:S01]  /*513b0*/  @P4 STG.E.U16 [R20.64], R12 ;  /* 0x0000000c14004986 */ /* 0x0081e2000c101506 */
[----:B------:R-:W-:-:S02]  /*513c0*/  ISETP.LT.AND P4, PT, R28, c[0x0][0x178], !P1 ;  /* 0x00005e001c007a0c */ /* 0x000fc40004f81270 */
[----:B------:R-:W-:Y:S01]  /*513d0*/  ISETP.LT.AND P1, PT, R29, c[0x0][0x178], !P1 ;  /* 0x00005e001d007a0c */ /* 0x000fe20004f21270 */
[----:B----4-:R1:W-:Y:S01]  /*513e0*/  @P2 STG.E.U16 [R22.64], R13 ;  /* 0x0000000d16002986 */ /* 0x0103e2000c101506 */
[----:B0-----:R-:W-:Y:S02]  /*513f0*/  PRMT R21, R12, 0x7632, R21 ;  /* 0x000076320c157816 */ /* 0x001fe40000000015 */
[----:B------:R-:W-:Y:S02]  /*51400*/  IADD3 R12, R24, c[0x0][0x198], RZ ;  /* 0x00006600180c7a10 */ /* 0x000fe40007ffe0ff */
[----:B------:R-:W-:Y:S02]  /*51410*/  PRMT R20, R13, 0x7632, R20 ;  /* 0x000076320d147816 */ /* 0x000fe40000000014 */
[C---:B------:R-:W-:Y:S01]  /*51420*/  IADD3 R2, R12.reuse, c[0x0][0x198], RZ ;  /* 0x000066000c027a10 */ /* 0x040fe20007ffe0ff */
[----:B------:R-:W-:-:S04]  /*51430*/  IMAD.WIDE R14, R12, 0x2, R16 ;  /* 0x000000020c0e7825 */ /* 0x000fc800078e0210 */
[----:B-1----:R-:W-:Y:S01]  /*51440*/  IMAD.WIDE R12, R12, 0x2, R18 ;  /* 0x000000020c0c7825 */ /* 0x002fe200078e0212 */
[----:B------:R0:W-:Y:S04]  /*51450*/  @P0 STG.E.U16 [R14.64], R21 ;  /* 0x000000150e000986 */ /* 0x0001e8000c101506 */
[----:B------:R1:W-:Y:S01]  /*51460*/  @P3 STG.E.U16 [R12.64], R20 ;  /* 0x000000140c003986 */ /* 0x0003e2000c101506 */
[----:B------:R-:W-:Y:S02]  /*51470*/  ISETP.LT.AND P3, PT, R28, c[0x0][0x178], !P6 ;  /* 0x00005e001c007a0c */ /* 0x000fe40007761270 */
[----:B------:R-:W-:Y:S01]  /*51480*/  IADD3 R22, R3, 0x53, RZ ;  /* 0x0000005303167810 */ /* 0x000fe20007ffe0ff */
[----:B0-----:R-:W-:-:S04]  /*51490*/  IMAD.WIDE R14, R2, 0x2, R16 ;  /* 0x00000002020e7825 */ /* 0x001fc800078e0210 */
[C---:B-1----:R-:W-:Y:S01]  /*514a0*/  IMAD.WIDE R12, R2.reuse, 0x2, R18 ;  /* 0x00000002020c7825 */ /* 0x042fe200078e0212 */
[----:B------:R-:W-:Y:S01]  /*514b0*/  IADD3 R2, R2, c[0x0][0x198], RZ ;  /* 0x0000660002027a10 */ /* 0x000fe20007ffe0ff */
[----:B--2---:R0:W-:Y:S01]  /*514c0*/  @P4 STG.E.U16 [R14.64], R26 ;  /* 0x0000001a0e004986 */ /* 0x0041e2000c101506 */
[----:B------:R-:W-:Y:S02]  /*514d0*/  ISETP.GE.AND P2, PT, R22, c[0x0][0x17c], PT ;  /* 0x00005f0016007a0c */ /* 0x000fe40003f46270 */
[----:B------:R-:W-:Y:S01]  /*514e0*/  IADD3 R20, R3, 0x55, RZ ;  /* 0x0000005503147810 */ /* 0x000fe20007ffe0ff */
[----:B------:R1:W-:Y:S01]  /*514f0*/  @P1 STG.E.U16 [R12.64], R11 ;  /* 0x0000000b0c001986 */ /* 0x0003e2000c101506 */
[----:B------:R-:W-:Y:S02]  /*51500*/  PRMT R22, R26, 0x7632, R22 ;  /* 0x000076321a167816 */ /* 0x000fe40000000016 */
[----:B------:R-:W-:Y:S02]  /*51510*/  ISETP.GE.AND P4, PT, R20, c[0x0][0x17c], PT ;  /* 0x00005f0014007a0c */ /* 0x000fe40003f86270 */
[----:B------:R-:W-:Y:S01]  /*51520*/  PRMT R20, R11, 0x7632, R20 ;  /* 0x000076320b147816 */ /* 0x000fe20000000014 */
[----:B0-----:R-:W2:Y:S01]  /*51530*/  LDL.LU R26, [R1+0x318] ;  /* 0x00031800011a7983 */ /* 0x001ea20000300800 */
[----:B-1----:R-:W-:-:S03]  /*51540*/  IMAD.WIDE R12, R2, 0x2, R16 ;  /* 0x00000002020c7825 */ /* 0x002fc600078e0210 */
[----:B------:R-:W3:Y:S04]  /*51550*/  LDL.LU R11, [R1+0xd8] ;  /* 0x0000d800010b7983 */ /* 0x000ee80000300800 */
[----:B------:R0:W-:Y:S04]  /*51560*/  @P3 STG.E.U16 [R12.64], R22 ;  /* 0x000000160c003986 */ /* 0x0001e8000c101506 */
[----:B0-----:R-:W4:Y:S01]  /*51570*/  LDL.LU R22, [R1+0x308] ;  /* 0x0003080001167983 */ /* 0x001f220000300800 */
[----:B------:R-:W-:Y:S01]  /*51580*/  ISETP.LT.AND P6, PT, R29, c[0x0][0x178], !P6 ;  /* 0x00005e001d007a0c */ /* 0x000fe200077c1270 */
[----:B------:R-:W-:Y:S01]  /*51590*/  IMAD.WIDE R14, R2, 0x2, R18 ;  /* 0x00000002020e7825 */ /* 0x000fe200078e0212 */
[----:B------:R-:W-:-:S02]  /*515a0*/  ISETP.LT.AND P1, PT, R28, c[0x0][0x178], !P5 ;  /* 0x00005e001c007a0c */ /* 0x000fc40006f21270 */
[----:B------:R-:W-:Y:S02]  /*515b0*/  ISETP.LT.AND P5, PT, R29, c[0x0][0x178], !P5 ;  /* 0x00005e001d007a0c */ /* 0x000fe40006fa1270 */
[----:B------:R-:W-:Y:S02]  /*515c0*/  IADD3 R12, R2, c[0x0][0x198], RZ ;  /* 0x00006600020c7a10 */ /* 0x000fe40007ffe0ff */
[----:B------:R-:W-:Y:S02]  /*515d0*/  IADD3 R21, R3, 0x56, RZ ;  /* 0x0000005603157810 */ /* 0x000fe40007ffe0ff */
[----:B------:R-:W-:-:S03]  /*515e0*/  IADD3 R2, R12, c[0x0][0x198], RZ ;  /* 0x000066000c027a10 */ /* 0x000fc60007ffe0ff */
[----:B------:R0:W-:Y:S01]  /*515f0*/  @P6 STG.E.U16 [R14.64], R20 ;  /* 0x000000140e006986 */ /* 0x0001e2000c101506 */
[----:B------:R-:W-:Y:S02]  /*51600*/  ISETP.LT.AND P6, PT, R28, c[0x0][0x178], !P2 ;  /* 0x00005e001c007a0c */ /* 0x000fe400057c1270 */
[----:B------:R-:W-:Y:S02]  /*51610*/  ISETP.LT.AND P2, PT, R29, c[0x0][0x178], !P2 ;  /* 0x00005e001d007a0c */ /* 0x000fe40005741270 */
[----:B------:R-:W-:Y:S02]  /*51620*/  IADD3 R23, R3, 0x54, RZ ;  /* 0x0000005403177810 */ /* 0x000fe40007ffe0ff */
[----:B------:R-:W-:Y:S01]  /*51630*/  ISETP.GE.AND P3, PT, R21, c[0x0][0x17c], PT ;  /* 0x00005f0015007a0c */ /* 0x000fe20003f66270 */
[----:B0-----:R-:W-:Y:S01]  /*51640*/  IMAD.WIDE R14, R12, 0x2, R16 ;  /* 0x000000020c0e7825 */ /* 0x001fe200078e0210 */
[----:B------:R-:W-:-:S03]  /*51650*/  IADD3 R20, R3, 0x57, RZ ;  /* 0x0000005703147810 */ /* 0x000fc60007ffe0ff */
[----:B------:R-:W-:Y:S01]  /*51660*/  IMAD.WIDE R12, R12, 0x2, R18 ;  /* 0x000000020c0c7825 */ /* 0x000fe200078e0212 */
[----:B------:R-:W-:Y:S02]  /*51670*/  ISETP.GE.AND P0, PT, R23, c[0x0][0x17c], PT ;  /* 0x00005f0017007a0c */ /* 0x000fe40003f06270 */
[----:B--2---:R-:W-:Y:S01]  /*51680*/  PRMT R23, R26, 0x7632, R23 ;  /* 0x000076321a177816 */ /* 0x004fe20000000017 */
[----:B----4-:R0:W-:Y:S01]  /*51690*/  @P1 STG.E.U16 [R14.64], R22 ;  /* 0x000000160e001986 */ /* 0x0101e2000c101506 */
[----:B------:R-:W-:Y:S02]  /*516a0*/  PRMT R21, R22, 0x7632, R21 ;  /* 0x0000763216157816 */ /* 0x000fe40000000015 */
[----:B------:R-:W-:Y:S01]  /*516b0*/  ISETP.GE.AND P1, PT, R20, c[0x0][0x17c], PT ;  /* 0x00005f0014007a0c */ /* 0x000fe20003f26270 */
[----:B------:R1:W-:Y:S01]  /*516c0*/  @P5 STG.E.U16 [R12.64], R25 ;  /* 0x000000190c005986 */ /* 0x0003e2000c101506 */
[----:B------:R-:W-:Y:S02]  /*516d0*/  PRMT R20, R25, 0x7632, R20 ;  /* 0x0000763219147816 */ /* 0x000fe40000000014 */
[----:B------:R-:W-:Y:S01]  /*516e0*/  ISETP.LT.AND P5, PT, R28, c[0x0][0x178], !P0 ;  /* 0x00005e001c007a0c */ /* 0x000fe200047a1270 */
[----:B0-----:R-:W-:-:S04]  /*516f0*/  IMAD.WIDE R14, R2, 0x2, R16 ;  /* 0x00000002020e7825 */ /* 0x001fc800078e0210 */
[----:B-1----:R-:W-:Y:S01]  /*51700*/  IMAD.WIDE R12, R2, 0x2, R18 ;  /* 0x00000002020c7825 */ /* 0x002fe200078e0212 */
[----:B------:R0:W-:Y:S01]  /*51710*/  @P6 STG.E.U16 [R14.64], R21 ;  /* 0x000000150e006986 */ /* 0x0001e2000c101506 */
[----:B------:R-:W-:-:S03]  /*51720*/  ISETP.LT.AND P0, PT, R29, c[0x0][0x178], !P0 ;  /* 0x00005e001d007a0c */ /* 0x000fc60004701270 */
[----:B------:R1:W-:Y:S01]  /*51730*/  @P2 STG.E.U16 [R12.64], R20 ;  /* 0x000000140c002986 */ /* 0x0003e2000c101506 */
[----:B------:R-:W-:-:S03]  /*51740*/  ISETP.LT.AND P2, PT, R28, c[0x0][0x178], !P4 ;  /* 0x00005e001c007a0c */ /* 0x000fc60006741270 */
[----:B------:R-:W2:Y:S01]  /*51750*/  LDL.LU R25, [R1+0xf8] ;  /* 0x0000f80001197983 */ /* 0x000ea20000300800 */
[----:B0-----:R-:W-:Y:S02]  /*51760*/  IADD3 R15, R2, c[0x0][0x198], RZ ;  /* 0x00006600020f7a10 */ /* 0x001fe40007ffe0ff */
[----:B------:R-:W-:Y:S02]  /*51770*/  IADD3 R14, R3, 0x58, RZ ;  /* 0x00000058030e7810 */ /* 0x000fe40007ffe0ff */
[C---:B------:R-:W-:Y:S01]  /*51780*/  IADD3 R22, R15.reuse, c[0x0][0x198], RZ ;  /* 0x000066000f167a10 */ /* 0x040fe20007ffe0ff */
[----:B-1----:R-:W-:Y:S01]  /*51790*/  IMAD.WIDE R12, R15, 0x2, R16 ;  /* 0x000000020f0c7825 */ /* 0x002fe200078e0210 */
[----:B------:R-:W-:-:S03]  /*517a0*/  ISETP.GE.AND P6, PT, R14, c[0x0][0x17c], PT ;  /* 0x00005f000e007a0c */ /* 0x000fc60003fc6270 */
[----:B------:R-:W-:Y:S01]  /*517b0*/  IMAD.WIDE R14, R15, 0x2, R18 ;  /* 0x000000020f0e7825 */ /* 0x000fe200078e0212 */
[----:B------:R-:W-:Y:S03]  /*517c0*/  @P5 STG.E.U16 [R12.64], R26 ;  /* 0x0000001a0c005986 */ /* 0x000fe6000c101506 */
[----:B------:R-:W-:Y:S01]  /*517d0*/  IMAD.WIDE R20, R22, 0x2, R16 ;  /* 0x0000000216147825 */ /* 0x000fe200078e0210 */
[----:B---3--:R-:W-:Y:S04]  /*517e0*/  @P0 STG.E.U16 [R14.64], R11 ;  /* 0x0000000b0e000986 */ /* 0x008fe8000c101506 */
[----:B------:R0:W-:Y:S04]  /*517f0*/  @P2 STG.E.U16 [R20.64], R23 ;  /* 0x0000001714002986 */ /* 0x0001e8000c101506 */
[----:B0-----:R-:W3:Y:S04]  /*51800*/  LDL.LU R23, [R1+0x3c8] ;  /* 0x0003c80001177983 */ /* 0x001ee80000300800 */
[----:B------:R-:W4:Y:S01]  /*51810*/  LDL.LU R26, [R1+0x3d8] ;  /* 0x0003d800011a7983 */ /* 0x000f220000300800 */
[----:B------:R-:W-:-:S03]  /*51820*/  PRMT R20, R11, 0x7632, R20 ;  /* 0x000076320b147816 */ /* 0x000fc60000000014 */
[----:B------:R-:W4:Y:S01]  /*51830*/  LDL.LU R11, [R1+0x108] ;  /* 0x00010800010b7983 */ /* 0x000f220000300800 */
[----:B------:R-:W-:Y:S02]  /*51840*/  ISETP.LT.AND P4, PT, R29, c[0x0][0x178], !P4 ;  /* 0x00005e001d007a0c */ /* 0x000fe40006781270 */
[----:B------:R-:W-:Y:S02]  /*51850*/  IADD3 R2, R3, 0x59, RZ ;  /* 0x0000005903027810 */ /* 0x000fe40007ffe0ff */
[----:B------:R-:W-:Y:S01]  /*51860*/  ISETP.LT.AND P0, PT, R28, c[0x0][0x178], !P3 ;  /* 0x00005e001c007a0c */ /* 0x000fe20005f01270 */
[----:B------:R-:W-:Y:S01]  /*51870*/  IMAD.WIDE R12, R22, 0x2, R18 ;  /* 0x00000002160c7825 */ /* 0x000fe200078e0212 */
[----:B------:R-:W-:Y:S02]  /*51880*/  ISETP.GE.AND P5, PT, R2, c[0x0][0x17c], PT ;  /* 0x00005f0002007a0c */ /* 0x000fe40003fa6270 */
[----:B------:R-:W-:Y:S02]  /*51890*/  IADD3 R2, R22, c[0x0][0x198], RZ ;  /* 0x0000660016027a10 */ /* 0x000fe40007ffe0ff */
[----:B------:R-:W-:-:S02]  /*518a0*/  ISETP.LT.AND P3, PT, R29, c[0x0][0x178], !P3 ;  /* 0x00005e001d007a0c */ /* 0x000fc40005f61270 */
[----:B------:R-:W-:Y:S01]  /*518b0*/  ISETP.LT.AND P2, PT, R28, c[0x0][0x178], !P1 ;  /* 0x00005e001c007a0c */ /* 0x000fe20004f41270 */
[C---:B------:R-:W-:Y:S01]  /*518c0*/  IMAD.WIDE R14, R2.reuse, 0x2, R16 ;  /* 0x00000002020e7825 */ /* 0x040fe200078e0210 */
[----:B------:R0:W-:Y:S01]  /*518d0*/  @P4 STG.E.U16 [R12.64], R20 ;  /* 0x000000140c004986 */ /* 0x0001e2000c101506 */
[----:B------:R-:W-:Y:S02]  /*518e0*/  ISETP.LT.AND P1, PT, R29, c[0x0][0x178], !P1 ;  /* 0x00005e001d007a0c */ /* 0x000fe40004f21270 */
[----:B------:R-:W-:Y:S02]  /*518f0*/  IADD3 R21, R3, 0x5a, RZ ;  /* 0x0000005a03157810 */ /* 0x000fe40007ffe0ff */
[C---:B0-----:R-:W-:Y:S01]  /*51900*/  IADD3 R20, R2.reuse, c[0x0][0x198], RZ ;  /* 0x0000660002147a10 */ /* 0x041fe20007ffe0ff */
[----:B------:R-:W-:Y:S01]  /*51910*/  IMAD.WIDE R12, R2, 0x2, R18 ;  /* 0x00000002020c7825 */ /* 0x000fe200078e0212 */
[----:B------:R-:W-:Y:S02]  /*51920*/  ISETP.GE.AND P4, PT, R21, c[0x0][0x17c], PT ;  /* 0x00005f0015007a0c */ /* 0x000fe40003f86270 */
[----:B------:R-:W-:-:S02]  /*51930*/  IADD3 R21, R3, 0x5b, RZ ;  /* 0x0000005b03157810 */ /* 0x000fc40007ffe0ff */
[----:B--2---:R-:W-:Y:S01]  /*51940*/  PRMT R22, R25, 0x7632, R22 ;  /* 0x0000763219167816 */ /* 0x004fe20000000016 */
[----:B---3--:R0:W-:Y:S01]  /*51950*/  @P0 STG.E.U16 [R14.64], R23 ;  /* 0x000000170e000986 */ /* 0x0081e2000c101506 */
[----:B------:R-:W-:-:S03]  /*51960*/  PRMT R2, R23, 0x7632, R2 ;  /* 0x0000763217027816 */ /* 0x000fc60000000002 */
[----:B------:R1:W-:Y:S01]  /*51970*/  @P3 STG.E.U16 [R12.64], R25 ;  /* 0x000000190c003986 */ /* 0x0003e2000c101506 */
[----:B------:R-:W-:Y:S01]  /*51980*/  ISETP.LT.AND P3, PT, R28, c[0x0][0x178], !P6 ;  /* 0x00005e001c007a0c */ /* 0x000fe20007761270 */
[----:B0-----:R-:W-:Y:S01]  /*51990*/  IMAD.WIDE R14, R20, 0x2, R16 ;  /* 0x00000002140e7825 */ /* 0x001fe200078e0210 */
[----:B------:R-:W-:Y:S02]  /*519a0*/  ISETP.GE.AND P0, PT, R21, c[0x0][0x17c], PT ;  /* 0x00005f0015007a0c */ /* 0x000fe40003f06270 */
[----:B----4-:R-:W-:Y:S01]  /*519b0*/  PRMT R24, R26, 0x7632, R24 ;  /* 0x000076321a187816 */ /* 0x010fe20000000018 */
[----:B-1----:R-:W2:Y:S04]  /*519c0*/  LDL.LU R25, [R1+0x128] ;  /* 0x0001280001197983 */ /* 0x002ea80000300800 */
[----:B------:R0:W-:Y:S01]  /*519d0*/  @P2 STG.E.U16 [R14.64], R2 ;  /* 0x000000020e002986 */ /* 0x0001e2000c101506 */
[----:B------:R-:W-:Y:S01]  /*519e0*/  IMAD.WIDE R12, R20, 0x2, R18 ;  /* 0x00000002140c7825 */ /* 0x000fe200078e0212 */
[----:B------:R-:W-:-:S02]  /*519f0*/  ISETP.LT.AND P6, PT, R29, c[0x0][0x178], !P6 ;  /* 0x00005e001d007a0c */ /* 0x000fc400077c1270 */
[----:B------:R-:W-:Y:S02]  /*51a00*/  IADD3 R21, R3, 0x5c, RZ ;  /* 0x0000005c03157810 */ /* 0x000fe40007ffe0ff */
[----:B0-----:R-:W-:Y:S01]  /*51a10*/  IADD3 R2, R20, c[0x0][0x198], RZ ;  /* 0x0000660014027a10 */ /* 0x001fe20007ffe0ff */
[----:B------:R-:W-:Y:S04]  /*51a20*/  @P1 STG.E.U16 [R12.64], R22 ;  /* 0x000000160c001986 */ /* 0x000fe8000c101506 */
[----:B------:R-:W-:Y:S01]  /*51a30*/  IMAD.WIDE R14, R2, 0x2, R16 ;  /* 0x00000002020e7825 */ /* 0x000fe200078e0210 */
[----:B------:R-:W-:-:S04]  /*51a40*/  ISETP.GE.AND P2, PT, R21, c[0x0][0x17c], PT ;  /* 0x00005f0015007a0c */ /* 0x000fc80003f46270 */
[----:B------:R0:W-:Y:S01]  /*51a50*/  @P3 STG.E.U16 [R14.64], R26 ;  /* 0x0000001a0e003986 */ /* 0x0001e2000c101506 */
[----:B------:R-:W-:Y:S01]  /*51a60*/  ISETP.LT.AND P3, PT, R28, c[0x0][0x178], !P5 ;  /* 0x00005e001c007a0c */ /* 0x000fe20006f61270 */
[----:B------:R-:W-:-:S05]  /*51a70*/  IMAD.WIDE R20, R2, 0x2, R18 ;  /* 0x0000000202147825 */ /* 0x000fca00078e0212 */
[----:B------:R1:W-:Y:S01]  /*51a80*/  @P6 STG.E.U16 [R20.64], R11 ;  /* 0x0000000b14006986 */ /* 0x0003e2000c101506 */
[----:B0-----:R-:W-:-:S03]  /*51a90*/  IADD3 R14, R2, c[0x0][0x198], RZ ;  /* 0x00006600020e7a10 */ /* 0x001fc60007ffe0ff */
[----:B------:R-:W3:Y:S01]  /*51aa0*/  LDL.LU R26, [R1+0x3f8] ;  /* 0x0003f800011a7983 */ /* 0x000ee20000300800 */
[----:B------:R-:W-:Y:S01]  /*51ab0*/  PRMT R22, R11, 0x7632, R22 ;  /* 0x000076320b167816 */ /* 0x000fe20000000016 */
[----:B-1----:R-:W-:Y:S02]  /*51ac0*/  IMAD.WIDE R20, R14, 0x2, R16 ;  /* 0x000000020e147825 */ /* 0x002fe400078e0210 */
[----:B------:R-:W4:Y:S04]  /*51ad0*/  LDL.LU R11, [R1+0x118] ;  /* 0x00011800010b7983 */ /* 0x000f280000300800 */
[----:B------:R0:W-:Y:S04]  /*51ae0*/  @P3 STG.E.U16 [R20.64], R24 ;  /* 0x0000001814003986 */ /* 0x0001e8000c101506 */
[----:B0-----:R-:W2:Y:S01]  /*51af0*/  LDL.LU R24, [R1+0x3e8] ;  /* 0x0003e80001187983 */ /* 0x001ea20000300800 */
[----:B------:R-:W-:-:S02]  /*51b00*/  ISETP.LT.AND P5, PT, R29, c[0x0][0x178], !P5 ;  /* 0x00005e001d007a0c */ /* 0x000fc40006fa1270 */
[----:B------:R-:W-:Y:S02]  /*51b10*/  ISETP.LT.AND P6, PT, R28, c[0x0][0x178], !P4 ;  /* 0x00005e001c007a0c */ /* 0x000fe400067c1270 */
[----:B------:R-:W-:Y:S02]  /*51b20*/  ISETP.LT.AND P4, PT, R29, c[0x0][0x178], !P4 ;  /* 0x00005e001d007a0c */ /* 0x000fe40006781270 */
[C---:B------:R-:W-:Y:S01]  /*51b30*/  IADD3 R2, R14.reuse, c[0x0][0x198], RZ ;  /* 0x000066000e027a10 */ /* 0x040fe20007ffe0ff */
[----:B------:R-:W-:-:S04]  /*51b40*/  IMAD.WIDE R14, R14, 0x2, R18 ;  /* 0x000000020e0e7825 */ /* 0x000fc800078e0212 */
[----:B------:R-:W-:-:S04]  /*51b50*/  IMAD.WIDE R12, R2, 0x2, R16 ;  /* 0x00000002020c7825 */ /* 0x000fc800078e0210 */
[----:B------:R-:W-:Y:S01]  /*51b60*/  IMAD.WIDE R20, R2, 0x2, R18 ;  /* 0x0000000202147825 */ /* 0x000fe200078e0212 */
[----:B------:R0:W-:Y:S02]  /*51b70*/  @P5 STG.E.U16 [R14.64], R22 ;  /* 0x000000160e005986 */ /* 0x0001e4000c101506 */
[----:B0-----:R-:W-:-:S04]  /*51b80*/  IADD3 R22, R3, 0x5f, RZ ;  /* 0x0000005f03167810 */ /* 0x001fc80007ffe0ff */
[----:B------:R-:W-:Y:S01]  /*51b90*/  ISETP.GE.AND P5, PT, R22, c[0x0][0x17c], PT ;  /* 0x00005f0016007a0c */ /* 0x000fe20003fa6270 */
[----:B--2---:R0:W-:Y:S01]  /*51ba0*/  @P6 STG.E.U16 [R12.64], R24 ;  /* 0x000000180c006986 */ /* 0x0041e2000c101506 */
[----:B------:R-:W-:-:S03]  /*51bb0*/  ISETP.LT.AND P6, PT, R28, c[0x0][0x178], !P0 ;  /* 0x00005e001c007a0c */ /* 0x000fc600047c1270 */
[----:B------:R1:W-:Y:S01]  /*51bc0*/  @P4 STG.E.U16 [R20.64], R25 ;  /* 0x0000001914004986 */ /* 0x0003e2000c101506 */
[----:B------:R-:W-:Y:S02]  /*51bd0*/  ISETP.LT.AND P0, PT, R29, c[0x0][0x178], !P0 ;  /* 0x00005e001d007a0c */ /* 0x000fe40004701270 */
[----:B------:R-:W-:Y:S02]  /*51be0*/  ISETP.LT.AND P4, PT, R28, c[0x0][0x178], !P2 ;  /* 0x00005e001c007a0c */ /* 0x000fe40005781270 */
[----:B0-----:R-:W-:Y:S02]  /*51bf0*/  IADD3 R12, R2, c[0x0][0x198], RZ ;  /* 0x00006600020c7a10 */ /* 0x001fe40007ffe0ff */
[----:B-1----:R-:W-:Y:S02]  /*51c00*/  PRMT R21, R24, 0x7632, R21 ;  /* 0x0000763218157816 */ /* 0x002fe40000000015 */
[----:B------:R-:W2:Y:S01]  /*51c10*/  LDL.LU R24, [R1+0x408] ;  /* 0x0004080001187983 */ /* 0x000ea20000300800 */
[----:B------:R-:W-:Y:S01]  /*51c20*/  PRMT R20, R25, 0x7632, R20 ;  /* 0x0000763219147816 */ /* 0x000fe20000000014 */
[----:B------:R-:W-:-:S02]  /*51c30*/  IMAD.WIDE R14, R12, 0x2, R16 ;  /* 0x000000020c0e7825 */ /* 0x000fc400078e0210 */
[----:B------:R-:W2:Y:S01]  /*51c40*/  LDL.LU R25, [R1+0x8] ;  /* 0x0000080001197983 */ /* 0x000ea20000300800 */
[C---:B------:R-:W-:Y:S01]  /*51c50*/  IADD3 R2, R12.reuse, c[0x0][0x198], RZ ;  /* 0x000066000c027a10 */ /* 0x040fe20007ffe0ff */
[----:B------:R-:W-:Y:S02]  /*51c60*/  IMAD.WIDE R12, R12, 0x2, R18 ;  /* 0x000000020c0c7825 */ /* 0x000fe400078e0212 */
[----:B------:R0:W-:Y:S01]  /*51c70*/  @P6 STG.E.U16 [R14.64], R21 ;  /* 0x000000150e006986 */ /* 0x0001e2000c101506 */
[----:B------:R-:W-:-:S03]  /*51c80*/  ISETP.LT.AND P2, PT, R29, c[0x0][0x178], !P2 ;  /* 0x00005e001d007a0c */ /* 0x000fc60005741270 */
[----:B------:R1:W-:Y:S01]  /*51c90*/  @P0 STG.E.U16 [R12.64], R20 ;  /* 0x000000140c000986 */ /* 0x0003e2000c101506 */
[----:B0-----:R-:W-:-:S05]  /*51ca0*/  IMAD.WIDE R14, R2, 0x2, R16 ;  /* 0x00000002020e7825 */ /* 0x001fca00078e0210 */
[----:B---3--:R0:W-:Y:S01]  /*51cb0*/  @P4 STG.E.U16 [R14.64], R26 ;  /* 0x0000001a0e004986 */ /* 0x0081e2000c101506 */
[----:B-1----:R-:W-:Y:S01]  /*51cc0*/  IMAD.WIDE R12, R2, 0x2, R18 ;  /* 0x00000002020c7825 */ /* 0x002fe200078e0212 */
[----:B----4-:R-:W-:Y:S02]  /*51cd0*/  PRMT R22, R11, 0x7632, R22 ;  /* 0x000076320b167816 */ /* 0x010fe40000000016 */
[----:B0-----:R-:W-:Y:S02]  /*51ce0*/  PRMT R15, R26, 0x7632, R15 ;  /* 0x000076321a0f7816 */ /* 0x001fe4000000000f */
[----:B------:R-:W3:Y:S04]  /*51cf0*/  LDL.LU R26, [R1+0x4c] ;  /* 0x00004c00011a7983 */ /* 0x000ee80000300800 */
[----:B------:R0:W-:Y:S04]  /*51d00*/  @P2 STG.E.U16 [R12.64], R11 ;  /* 0x0000000b0c002986 */ /* 0x0001e8000c101506 */
[----:B0-----:R-:W4:Y:S01]  /*51d10*/  LDL.LU R11, [R1+0x1c] ;  /* 0x00001c00010b7983 */ /* 0x001f220000300800 */
[----:B------:R-:W-:-:S04]  /*51d20*/  IADD3 R23, R3, 0x5d, RZ ;  /* 0x0000005d03177810 */ /* 0x000fc80007ffe0ff */
[----:B------:R-:W-:Y:S02]  /*51d30*/  ISETP.GE.AND P1, PT, R23, c[0x0][0x17c], PT ;  /* 0x00005f0017007a0c */ /* 0x000fe40003f26270 */
[----:B------:R-:W-:Y:S02]  /*51d40*/  IADD3 R23, R3, 0x5e, RZ ;  /* 0x0000005e03177810 */ /* 0x000fe40007ffe0ff */
[----:B------:R-:W-:Y:S02]  /*51d50*/  ISETP.LT.AND P6, PT, R28, c[0x0][0x178], !P1 ;  /* 0x00005e001c007a0c */ /* 0x000fe40004fc1270 */
[----:B------:R-:W-:Y:S02]  /*51d60*/  ISETP.GE.AND P3, PT, R23, c[0x0][0x17c], PT ;  /* 0x00005f0017007a0c */ /* 0x000fe40003f66270 */
[----:B------:R-:W-:Y:S02]  /*51d70*/  IADD3 R14, R2, c[0x0][0x198], RZ ;  /* 0x00006600020e7a10 */ /* 0x000fe40007ffe0ff */
[----:B------:R-:W-:-:S02]  /*51d80*/  IADD3 R2, R3, 0x61, RZ ;  /* 0x0000006103027810 */ /* 0x000fc40007ffe0ff */
[C---:B------:R-:W-:Y:S01]  /*51d90*/  ISETP.LT.AND P1, PT, R29.reuse, c[0x0][0x178], !P1 ;  /* 0x00005e001d007a0c */ /* 0x040fe20004f21270 */
[----:B------:R-:W-:Y:S01]  /*51da0*/  IMAD.WIDE R12, R14, 0x2, R16 ;  /* 0x000000020e0c7825 */ /* 0x000fe200078e0210 */
[----:B------:R-:W-:Y:S02]  /*51db0*/  ISETP.LT.AND P2, PT, R28, c[0x0][0x178], !P3 ;  /* 0x00005e001c007a0c */ /* 0x000fe40005f41270 */
[----:B------:R-:W-:Y:S02]  /*51dc0*/  ISETP.GE.AND P4, PT, R2, c[0x0][0x17c], PT ;  /* 0x00005f0002007a0c */ /* 0x000fe40003f86270 */
[----:B------:R-:W-:Y:S01]  /*51dd0*/  IADD3 R2, R14, c[0x0][0x198], RZ ;  /* 0x000066000e027a10 */ /* 0x000fe20007ffe0ff */
[----:B------:R0:W-:Y:S01]  /*51de0*/  @P6 STG.E.U16 [R12.64], R15 ;  /* 0x0000000f0c006986 */ /* 0x0001e2000c101506 */
[----:B------:R-:W-:Y:S02]  /*51df0*/  ISETP.LT.AND P3, PT, R29, c[0x0][0x178], !P3 ;  /* 0x00005e001d007a0c */ /* 0x000fe40005f61270 */
[----:B------:R-:W-:-:S02]  /*51e00*/  IADD3 R21, R3, 0x60, RZ ;  /* 0x0000006003157810 */ /* 0x000fc40007ffe0ff */
[----:B------:R-:W-:Y:S01]  /*51e10*/  IADD3 R20, R3, 0x62, RZ ;  /* 0x0000006203147810 */ /* 0x000fe20007ffe0ff */
[----:B0-----:R-:W-:-:S04]  /*51e20*/  IMAD.WIDE R12, R14, 0x2, R18 ;  /* 0x000000020e0c7825 */ /* 0x001fc800078e0212 */
[----:B------:R-:W-:Y:S01]  /*51e30*/  IMAD.WIDE R14, R2, 0x2, R16 ;  /* 0x00000002020e7825 */ /* 0x000fe200078e0210 */
[----:B------:R0:W-:Y:S01]  /*51e40*/  @P1 STG.E.U16 [R12.64], R22 ;  /* 0x000000160c001986 */ /* 0x0001e2000c101506 */
[----:B------:R-:W-:Y:S02]  /*51e50*/  ISETP.GE.AND P0, PT, R21, c[0x0][0x17c], PT ;  /* 0x00005f0015007a0c */ /* 0x000fe40003f06270 */
[----:B------:R-:W-:Y:S01]  /*51e60*/  ISETP.GE.AND P6, PT, R20, c[0x0][0x17c], PT ;  /* 0x00005f0014007a0c */ /* 0x000fe20003fc6270 */
[C---:B------:R-:W-:Y:S01]  /*51e70*/  IMAD.WIDE R20, R2.reuse, 0x2, R18 ;  /* 0x0000000202147825 */ /* 0x040fe200078e0212 */
[----:B0-----:R-:W-:Y:S02]  /*51e80*/  IADD3 R12, R2, c[0x0][0x198], RZ ;  /* 0x00006600020c7a10 */ /* 0x001fe40007ffe0ff */
[C---:B------:R-:W-:Y:S02]  /*51e90*/  IADD3 R22, R3.reuse, 0x64, RZ ;  /* 0x0000006403167810 */ /* 0x040fe40007ffe0ff */
[----:B------:R-:W-:-:S04]  /*51ea0*/  IADD3 R23, R3, 0x63, RZ ;  /* 0x0000006303177810 */ /* 0x000fc80007ffe0ff */
[----:B------:R-:W-:Y:S01]  /*51eb0*/  ISETP.GE.AND P1, PT, R23, c[0x0][0x17c], PT ;  /* 0x00005f0017007a0c */ /* 0x000fe20003f26270 */
[----:B--2---:R0:W-:Y:S01]  /*51ec0*/  @P2 STG.E.U16 [R14.64], R24 ;  /* 0x000000180e002986 */ /* 0x0041e2000c101506 */
[C---:B------:R-:W-:Y:S02]  /*51ed0*/  ISETP.LT.AND P2, PT, R28.reuse, c[0x0][0x178], !P5 ;  /* 0x00005e001c007a0c */ /* 0x040fe40006f41270 */
[----:B------:R-:W-:Y:S01]  /*51ee0*/  ISETP.LT.AND P5, PT, R29, c[0x0][0x178], !P5 ;  /* 0x00005e001d007a0c */ /* 0x000fe20006fa1270 */
[----:B------:R1:W-:Y:S01]  /*51ef0*/  @P3 STG.E.U16 [R20.64], R25 ;  /* 0x0000001914003986 */ /* 0x0003e2000c101506 */
[----:B------:R-:W-:Y:S02]  /*51f00*/  ISETP.LT.AND P3, PT, R28, c[0x0][0x178], !P0 ;  /* 0x00005e001c007a0c */ /* 0x000fe40004761270 */
[----:B------:R-:W-:Y:S01]  /*51f10*/  PRMT R2, R25, 0x7632, R2 ;  /* 0x0000763219027816 */ /* 0x000fe20000000002 */
[----:B0-----:R-:W-:Y:S01]  /*51f20*/  IMAD.WIDE R14, R12, 0x2, R16 ;  /* 0x000000020c0e7825 */ /* 0x001fe200078e0210 */
[----:B-1----:R-:W-:-:S02]  /*51f30*/  PRMT R21, R24, 0x7632, R21 ;  /* 0x0000763218157816 */ /* 0x002fc40000000015 */
[C---:B------:R-:W-:Y:S01]  /*51f40*/  IADD3 R20, R12.reuse, c[0x0][0x198], RZ ;  /* 0x000066000c147a10 */ /* 0x040fe20007ffe0ff */
[----:B------:R-:W-:Y:S01]  /*51f50*/  IMAD.WIDE R12, R12, 0x2, R18 ;  /* 0x000000020c0c7825 */ /* 0x000fe200078e0212 */
[----:B------:R-:W-:Y:S01]  /*51f60*/  ISETP.LT.AND P0, PT, R29, c[0x0][0x178], !P0 ;  /* 0x00005e001d007a0c */ /* 0x000fe20004701270 */
[----:B------:R0:W-:Y:S04]  /*51f70*/  @P2 STG.E.U16 [R14.64], R21 ;  /* 0x000000150e002986 */ /* 0x0001e8000c101506 */
[----:B------:R1:W-:Y:S01]  /*51f80*/  @P5 STG.E.U16 [R12.64], R2 ;  /* 0x000000020c005986 */ /* 0x0003e2000c101506 */
[----:B0-----:R-:W-:-:S05]  /*51f90*/  IMAD.WIDE R14, R20, 0x2, R16 ;  /* 0x00000002140e7825 */ /* 0x001fca00078e0210 */
[----:B---3--:R0:W-:Y:S01]  /*51fa0*/  @P3 STG.E.U16 [R14.64], R26 ;  /* 0x0000001a0e003986 */ /* 0x0081e2000c101506 */
[----:B------:R-:W-:Y:S01]  /*51fb0*/  ISETP.LT.AND P3, PT, R28, c[0x0][0x178], !P4 ;  /* 0x00005e001c007a0c */ /* 0x000fe20006761270 */
[----:B-1----:R-:W-:Y:S01]  /*51fc0*/  IMAD.WIDE R12, R20, 0x2, R18 ;  /* 0x00000002140c7825 */ /* 0x002fe200078e0212 */
[----:B------:R-:W-:Y:S02]  /*51fd0*/  ISETP.LT.AND P4, PT, R29, c[0x0][0x178], !P4 ;  /* 0x00005e001d007a0c */ /* 0x000fe40006781270 */
[----:B------:R-:W-:Y:S02]  /*51fe0*/  ISETP.GE.AND P2, PT, R22, c[0x0][0x17c], PT ;  /* 0x00005f0016007a0c */ /* 0x000fe40003f46270 */
[----:B------:R-:W-:Y:S02]  /*51ff0*/  PRMT R2, R26, 0x7632, R2 ;  /* 0x000076321a027816 */ /* 0x000fe40000000002 */
[----:B0-----:R-:W-:Y:S01]  /*52000*/  IADD3 R14, R20, c[0x0][0x198], RZ ;  /* 0x00006600140e7a10 */ /* 0x001fe20007ffe0ff */
[----:B------:R-:W2:Y:S01]  /*52010*/  LDL.LU R26, [R1+0x8c] ;  /* 0x00008c00011a7983 */ /* 0x000ea20000300800 */
[----:B------:R-:W-:-:S03]  /*52020*/  IADD3 R24, R3, 0x66, RZ ;  /* 0x0000006603187810 */ /* 0x000fc60007ffe0ff */
[----:B----4-:R0:W-:Y:S01]  /*52030*/  @P0 STG.E.U16 [R12.64], R11 ;  /* 0x0000000b0c000986 */ /* 0x0101e2000c101506 */
[C---:B------:R-:W-:Y:S02]  /*52040*/  IADD3 R22, R14.reuse, c[0x0][0x198], RZ ;  /* 0x000066000e167a10 */ /* 0x040fe40007ffe0ff */
[----:B------:R-:W-:Y:S01]  /*52050*/  PRMT R23, R11, 0x7632, R23 ;  /* 0x000076320b177816 */ /* 0x000fe20000000017 */
[C---:B0-----:R-:W-:Y:S01]  /*52060*/  IMAD.WIDE R12, R14.reuse, 0x2, R16 ;  /* 0x000000020e0c7825 */ /* 0x041fe200078e0210 */
[----:B------:R-:W3:Y:S03]  /*52070*/  LDL.LU R11, [R1+0x2c] ;  /* 0x00002c00010b7983 */ /* 0x000ee60000300800 */
[----:B------:R-:W-:Y:S01]  /*52080*/  IMAD.WIDE R14, R14, 0x2, R18 ;  /* 0x000000020e0e7825 */ /* 0x000fe200078e0212 */
[----:B------:R-:W-:Y:S01]  /*52090*/  @P3 STG.E.U16 [R12.64], R2 ;  /* 0x000000020c003986 */ /* 0x000fe2000c101506 */
[----:B------:R-:W-:-:S03]  /*520a0*/  ISETP.GE.AND P3, PT, R24, c[0x0][0x17c], PT ;  /* 0x00005f0018007a0c */ /* 0x000fc60003f66270 */
[----:B------:R-:W4:Y:S04]  /*520b0*/  LDL.LU R24, [R1+0x3c] ;  /* 0x00003c0001187983 */ /* 0x000f280000300800 */
[----:B------:R0:W-:Y:S04]  /*520c0*/  @P4 STG.E.U16 [R14.64], R23 ;  /* 0x000000170e004986 */ /* 0x0001e8000c101506 */
[----:B0-----:R-:W2:Y:S01]  /*520d0*/  LDL.LU R15, [R1+0x7c] ;  /* 0x00007c00010f7983 */ /* 0x001ea20000300800 */
[----:B------:R-:W-:Y:S02]  /*520e0*/  ISETP.LT.AND P0, PT, R28, c[0x0][0x178], !P6 ;  /* 0x00005e001c007a0c */ /* 0x000fe40007701270 */
[----:B------:R-:W-:-:S02]  /*520f0*/  IADD3 R21, R3, 0x65, RZ ;  /* 0x0000006503157810 */ /* 0x000fc40007ffe0ff */
[----:B------:R-:W-:Y:S02]  /*52100*/  ISETP.LT.AND P6, PT, R29, c[0x0][0x178], !P6 ;  /* 0x00005e001d007a0c */ /* 0x000fe400077c1270 */
[----:B------:R-:W-:Y:S01]  /*52110*/  ISETP.GE.AND P5, PT, R21, c[0x0][0x17c], PT ;  /* 0x00005f0015007a0c */ /* 0x000fe20003fa6270 */
[----:B------:R-:W-:-:S04]  /*52120*/  IMAD.WIDE R20, R22, 0x2, R16 ;  /* 0x0000000216147825 */ /* 0x000fc800078e0210 */
[C---:B------:R-:W-:Y:S01]  /*52130*/  IMAD.WIDE R12, R22.reuse, 0x2, R18 ;  /* 0x00000002160c7825 */ /* 0x040fe200078e0212 */
[----:B------:R-:W-:Y:S02]  /*52140*/  IADD3 R22, R22, c[0x0][0x198], RZ ;  /* 0x0000660016167a10 */ /* 0x000fe40007ffe0ff */
[----:B------:R-:W-:Y:S02]  /*52150*/  IADD3 R23, R3, 0x68, RZ ;  /* 0x0000006803177810 */ /* 0x000fe40007ffe0ff */
[----:B----4-:R-:W-:Y:S01]  /*52160*/  PRMT R2, R24, 0x7632, R2 ;  /* 0x0000763218027816 */ /* 0x010fe20000000002 */
[----:B--2---:R0:W-:Y:S01]  /*52170*/  @P0 STG.E.U16 [R20.64], R15 ;  /* 0x0000000f14000986 */ /* 0x0041e2000c101506 */
[C---:B------:R-:W-:Y:S02]  /*52180*/  ISETP.LT.AND P0, PT, R28.reuse, c[0x0][0x178], !P1 ;  /* 0x00005e001c007a0c */ /* 0x040fe40004f01270 */
[----:B------:R-:W-:Y:S01]  /*52190*/  ISETP.LT.AND P1, PT, R29, c[0x0][0x178], !P1 ;  /* 0x00005e001d007a0c */ /* 0x000fe20004f21270 */
[----:B------:R1:W-:Y:S01]  /*521a0*/  @P6 STG.E.U16 [R12.64], R24 ;  /* 0x000000180c006986 */ /* 0x0003e2000c101506 */
[----:B------:R-:W-:-:S02]  /*521b0*/  ISETP.LT.AND P6, PT, R28, c[0x0][0x178], !P2 ;  /* 0x00005e001c007a0c */ /* 0x000fc400057c1270 */
[----:B0-----:R-:W-:Y:S01]  /*521c0*/  PRMT R21, R15, 0x7632, R21 ;  /* 0x000076320f157816 */ /* 0x001fe20000000015 */
[C---:B------:R-:W-:Y:S01]  /*521d0*/  IMAD.WIDE R14, R22.reuse, 0x2, R16 ;  /* 0x00000002160e7825 */ /* 0x040fe200078e0210 */
[C---:B------:R-:W-:Y:S02]  /*521e0*/  IADD3 R20, R22.reuse, c[0x0][0x198], RZ ;  /* 0x0000660016147a10 */ /* 0x040fe40007ffe0ff */
[----:B------:R-:W-:Y:S01]  /*521f0*/  ISETP.LT.AND P2, PT, R29, c[0x0][0x178], !P2 ;  /* 0x00005e001d007a0c */ /* 0x000fe20005741270 */
[----:B-1----:R-:W-:Y:S02]  /*52200*/  IMAD.WIDE R12, R22, 0x2, R18 ;  /* 0x00000002160c7825 */ /* 0x002fe400078e0212 */
[----:B------:R0:W-:Y:S04]  /*52210*/  @P0 STG.E.U16 [R14.64], R21 ;  /* 0x000000150e000986 */ /* 0x0001e8000c101506 */
[----:B------:R1:W-:Y:S01]  /*52220*/  @P1 STG.E.U16 [R12.64], R2 ;  /* 0x000000020c001986 */ /* 0x0003e2000c101506 */
[----:B0-----:R-:W-:-:S05]  /*52230*/  IMAD.WIDE R14, R20, 0x2, R16 ;  /* 0x00000002140e7825 */ /* 0x001fca00078e0210 */
[----:B------:R0:W-:Y:S01]  /*52240*/  @P6 STG.E.U16 [R14.64], R26 ;  /* 0x0000001a0e006986 */ /* 0x0001e2000c101506 */
[----:B------:R-:W-:Y:S01]  /*52250*/  ISETP.LT.AND P6, PT, R28, c[0x0][0x178], !P5 ;  /* 0x00005e001c007a0c */ /* 0x000fe20006fc1270 */
[----:B-1----:R-:W-:Y:S01]  /*52260*/  IMAD.WIDE R12, R20, 0x2, R18 ;  /* 0x00000002140c7825 */ /* 0x002fe200078e0212 */
[----:B------:R-:W-:Y:S02]  /*52270*/  ISETP.LT.AND P5, PT, R29, c[0x0][0x178], !P5 ;  /* 0x00005e001d007a0c */ /* 0x000fe40006fa1270 */
[----:B------:R-:W-:Y:S02]  /*52280*/  PRMT R2, R26, 0x7632, R2 ;  /* 0x000076321a027816 */ /* 0x000fe40000000002 */
[----:B---3--:R1:W-:Y:S01]  /*52290*/  @P2 STG.E.U16 [R12.64], R11 ;  /* 0x0000000b0c002986 */ /* 0x0083e2000c101506 */
[----:B0-----:R-:W-:-:S03]  /*522a0*/  IADD3 R14, R20, c[0x0][0x198], RZ ;  /* 0x00006600140e7a10 */ /* 0x001fc60007ffe0ff */
[----:B------:R-:W2:Y:S01]  /*522b0*/  LDL.LU R26, [R1+0x20c] ;  /* 0x00020c00011a7983 */ /* 0x000ea20000300800 */
[----:B------:R-:W-:Y:S02]  /*522c0*/  ISETP.GE.AND P0, PT, R23, c[0x0][0x17c], PT ;  /* 0x00005f0017007a0c */ /* 0x000fe40003f06270 */
[----:B------:R-:W-:Y:S02]  /*522d0*/  IADD3 R24, R3, 0x6a, RZ ;  /* 0x0000006a03187810 */ /* 0x000fe40007ffe0ff */
[C---:B------:R-:W-:Y:S01]  /*522e0*/  IADD3 R22, R14.reuse, c[0x0][0x198], RZ ;  /* 0x000066000e167a10 */ /* 0x040fe20007ffe0ff */
[C---:B-1----:R-:W-:Y:S01]  /*522f0*/  IMAD.WIDE R12, R14.reuse, 0x2, R16 ;  /* 0x000000020e0c7825 */ /* 0x042fe200078e0210 */
[----:B------:R-:W-:Y:S02]  /*52300*/  PRMT R23, R11, 0x7632, R23 ;  /* 0x000076320b177816 */ /* 0x000fe40000000017 */
[----:B------:R-:W3:Y:S01]  /*52310*/  LDL.LU R11, [R1+0x6c] ;  /* 0x00006c00010b7983 */ /* 0x000ee20000300800 */
[----:B------:R-:W-:-:S03]  /*52320*/  IMAD.WIDE R14, R14, 0x2, R18 ;  /* 0x000000020e0e7825 */ /* 0x000fc600078e0212 */
[----:B------:R-:W-:Y:S01]  /*52330*/  @P6 STG.E.U16 [R12.64], R2 ;  /* 0x000000020c006986 */ /* 0x000fe2000c101506 */
[----:B------:R-:W-:-:S03]  /*52340*/  ISETP.GE.AND P6, PT, R24, c[0x0][0x17c], PT ;  /* 0x00005f0018007a0c */ /* 0x000fc60003fc6270 */
[----:B------:R-:W4:Y:S04]  /*52350*/  LDL.LU R24, [R1+0x5c] ;  /* 0x00005c0001187983 */ /* 0x000f280000300800 */
[----:B------:R0:W-:Y:S04]  /*52360*/  @P5 STG.E.U16 [R14.64], R23 ;  /* 0x000000170e005986 */ /* 0x0001e8000c101506 */
[----:B0-----:R-:W2:Y:S01]  /*52370*/  LDL.LU R15, [R1+0x1fc] ;  /* 0x0001fc00010f7983 */ /* 0x001ea20000300800 */
[----:B------:R-:W-:Y:S02]  /*52380*/  ISETP.LT.AND P2, PT, R28, c[0x0][0x178], !P3 ;  /* 0x00005e001c007a0c */ /* 0x000fe40005f41270 */
[----:B------:R-:W-:-:S02]  /*52390*/  IADD3 R21, R3, 0x69, RZ ;  /* 0x0000006903157810 */ /* 0x000fc40007ffe0ff */
[----:B------:R-:W-:Y:S02]  /*523a0*/  IADD3 R25, R3, 0x67, RZ ;  /* 0x0000006703197810 */ /* 0x000fe40007ffe0ff */
[----:B------:R-:W-:Y:S02]  /*523b0*/  ISETP.LT.AND P3, PT, R29, c[0x0][0x178], !P3 ;  /* 0x00005e001d007a0c */ /* 0x000fe40005f61270 */
[----:B------:R-:W-:Y:S01]  /*523c0*/  ISETP.GE.AND P1, PT, R21, c[0x0][0x17c], PT ;  /* 0x00005f0015007a0c */ /* 0x000fe20003f26270 */
[----:B------:R-:W-:Y:S01]  /*523d0*/  IMAD.WIDE R20, R22, 0x2, R16 ;  /* 0x0000000216147825 */ /* 0x000fe200078e0210 */
[----:B------:R-:W-:-:S03]  /*523e0*/  ISETP.GE.AND P4, PT, R25, c[0x0][0x17c], PT ;  /* 0x00005f0019007a0c */ /* 0x000fc60003f86270 */
        /* <DEDUP_REMOVED lines=239> */
[C---:B-1----:R-:W-:Y:S01]  /*532e0*/  IMAD.WIDE R12, R20.reuse, 0x2, R18 ;  /* 0x00000002140c7825 */ /* 0x042fe200078e0212 */
[----:B------:R-:W-:Y:S02]  /*532f0*/  ISETP.LT.AND P5, PT, R29, c[0x0][0x178], !P5 ;  /* 0x00005e001d007a0c */ /* 0x000fe40006fa1270 */
[----:B------:R-:W-:Y:S02]  /*53300*/  ISETP.GE.AND P0, PT, R23, c[0x0][0x17c], PT ;  /* 0x00005f0017007a0c */ /* 0x000fe40003f06270 */
[----:B---3--:R1:W-:Y:S01]  /*53310*/  @P2 STG.E.U16 [R12.64], R11 ;  /* 0x0000000b0c002986 */ /* 0x0083e2000c101506 */
[----:B0-----:R-:W-:Y:S02]  /*53320*/  IADD3 R14, R20, c[0x0][0x198], RZ ;  /* 0x00006600140e7a10 */ /* 0x001fe40007ffe0ff */
[----:B------:R-:W-:-:S02]  /*53330*/  PRMT R2, R26, 0x7632, R2 ;  /* 0x000076321a027816 */ /* 0x000fc40000000002 */
[----:B------:R-:W-:Y:S01]  /*53340*/  IADD3 R23, R3, 0x82, RZ ;  /* 0x0000008203177810 */ /* 0x000fe20007ffe0ff */
[----:B------:R-:W2:Y:S01]  /*53350*/  LDL.LU R26, [R1+0x180] ;  /* 0x00018000011a7983 */ /* 0x000ea20000300800 */
        /* <DEDUP_REMOVED lines=15> */
[C---:B------:R-:W-:Y:S01]  /*53450*/  IMAD.WIDE R20, R24.reuse, 0x2, R16 ;  /* 0x0000000218147825 */ /* 0x040fe200078e0210 */
[----:B------:R-:W-:Y:S02]  /*53460*/  ISETP.GE.AND P4, PT, R25, c[0x0][0x17c], PT ;  /* 0x00005f0019007a0c */ /* 0x000fe40003f86270 */
[C---:B------:R-:W-:Y:S01]  /*53470*/  IADD3 R2, R24.reuse, c[0x0][0x198], RZ ;  /* 0x0000660018027a10 */ /* 0x040fe20007ffe0ff */
[----:B------:R-:W-:Y:S02]  /*53480*/  IMAD.WIDE R12, R24, 0x2, R18 ;  /* 0x00000002180c7825 */ /* 0x000fe400078e0212 */
[----:B------:R-:W3:Y:S01]  /*53490*/  LDL.LU R24, [R1+0x190] ;  /* 0x0001900001187983 */ /* 0x000ee20000300800 */
[----:B----4-:R-:W-:-:S03]  /*534a0*/  PRMT R15, R23, 0x7632, R15 ;  /* 0x00007632170f7816 */ /* 0x010fc6000000000f */
[----:B--2---:R0:W-:Y:S01]  /*534b0*/  @P2 STG.E.U16 [R20.64], R22 ;  /* 0x0000001614002986 */ /* 0x0041e2000c101506 */
[C---:B------:R-:W-:Y:S02]  /*534c0*/  ISETP.LT.AND P2, PT, R28.reuse, c[0x0][0x178], !P4 ;  /* 0x00005e001c007a0c */ /* 0x040fe40006741270 */
[C---:B------:R-:W-:Y:S01]  /*534d0*/  ISETP.LT.AND P4, PT, R29.reuse, c[0x0][0x178], !P4 ;  /* 0x00005e001d007a0c */ /* 0x040fe20006781270 */
[----:B------:R1:W-:Y:S01]  /*534e0*/  @P3 STG.E.U16 [R12.64], R23 ;  /* 0x000000170c003986 */ /* 0x0003e2000c101506 */
[----:B------:R-:W-:Y:S02]  /*534f0*/  ISETP.LT.AND P3, PT, R28, c[0x0][0x178], !P0 ;  /* 0x00005e001c007a0c */ /* 0x000fe40004761270 */
[----:B------:R-:W-:Y:S02]  /*53500*/  PRMT R14, R22, 0x7632, R14 ;  /* 0x00007632160e7816 */ /* 0x000fe4000000000e */
[----:B------:R-:W-:Y:S01]  /*53510*/  ISETP.LT.AND P0, PT, R29, c[0x0][0x178], !P0 ;  /* 0x00005e001d007a0c */ /* 0x000fe20004701270 */
[C---:B0-----:R-:W-:Y:S01]  /*53520*/  IMAD.WIDE R20, R2.reuse, 0x2, R18 ;  /* 0x0000000202147825 */ /* 0x041fe200078e0212 */
[----:B-1----:R-:W2:Y:S03]  /*53530*/  LDL.LU R23, [R1+0x140] ;  /* 0x0001400001177983 */ /* 0x002ea60000300800 */
[C---:B------:R-:W-:Y:S01]  /*53540*/  IMAD.WIDE R12, R2.reuse, 0x2, R16 ;  /* 0x00000002020c7825 */ /* 0x040fe200078e0210 */
[----:B------:R-:W-:-:S04]  /*53550*/  IADD3 R2, R2, c[0x0][0x198], RZ ;  /* 0x0000660002027a10 */ /* 0x000fc80007ffe0ff */
[----:B------:R0:W-:Y:S04]  /*53560*/  @P2 STG.E.U16 [R12.64], R14 ;  /* 0x0000000e0c002986 */ /* 0x0001e8000c101506 */
[----:B------:R1:W-:Y:S01]  /*53570*/  @P4 STG.E.U16 [R20.64], R15 ;  /* 0x0000000f14004986 */ /* 0x0003e2000c101506 */
[----:B0-----:R-:W-:Y:S01]  /*53580*/  IMAD.WIDE R12, R2, 0x2, R16 ;  /* 0x00000002020c7825 */ /* 0x001fe200078e0210 */
[----:B-1----:R-:W-:-:S03]  /*53590*/  IADD3 R20, R3, 0x85, RZ ;  /* 0x0000008503147810 */ /* 0x002fc60007ffe0ff */
[----:B------:R-:W-:Y:S01]  /*535a0*/  IMAD.WIDE R14, R2, 0x2, R18 ;  /* 0x00000002020e7825 */ /* 0x000fe200078e0212 */
[----:B------:R0:W-:Y:S01]  /*535b0*/  @P3 STG.E.U16 [R12.64], R26 ;  /* 0x0000001a0c003986 */ /* 0x0001e2000c101506 */
[----:B------:R-:W-:Y:S02]  /*535c0*/  PRMT R21, R26, 0x7632, R21 ;  /* 0x000076321a157816 */ /* 0x000fe40000000015 */
[----:B------:R-:W-:Y:S01]  /*535d0*/  ISETP.GE.AND P3, PT, R20, c[0x0][0x17c], PT ;  /* 0x00005f0014007a0c */ /* 0x000fe20003f66270 */
[----:B---3--:R1:W-:Y:S01]  /*535e0*/  @P0 STG.E.U16 [R14.64], R11 ;  /* 0x0000000b0e000986 */ /* 0x0083e2000c101506 */
[----:B------:R-:W-:-:S03]  /*535f0*/  PRMT R20, R11, 0x7632, R20 ;  /* 0x000076320b147816 */ /* 0x000fc60000000014 */
[----:B0-----:R-:W3:Y:S04]  /*53600*/  LDL.LU R26, [R1+0x1c0] ;  /* 0x0001c000011a7983 */ /* 0x001ee80000300800 */
[----:B-1----:R-:W4:Y:S01]  /*53610*/  LDL.LU R11, [R1+0x170] ;  /* 0x00017000010b7983 */ /* 0x002f220000300800 */
[----:B------:R-:W-:Y:S02]  /*53620*/  ISETP.LT.AND P4, PT, R28, c[0x0][0x178], !P1 ;  /* 0x00005e001c007a0c */ /* 0x000fe40004f81270 */
[----:B------:R-:W-:Y:S02]  /*53630*/  ISETP.LT.AND P1, PT, R29, c[0x0][0x178], !P1 ;  /* 0x00005e001d007a0c */ /* 0x000fe40004f21270 */
[----:B------:R-:W-:Y:S02]  /*53640*/  IADD3 R2, R2, c[0x0][0x198], RZ ;  /* 0x0000660002027a10 */ /* 0x000fe40007ffe0ff */
[----:B------:R-:W-:-:S02]  /*53650*/  ISETP.LT.AND P0, PT, R28, c[0x0][0x178], !P6 ;  /* 0x00005e001c007a0c */ /* 0x000fc40007701270 */
[----:B------:R-:W-:Y:S01]  /*53660*/  IADD3 R25, R3, 0x83, RZ ;  /* 0x0000008303197810 */ /* 0x000fe20007ffe0ff */
[----:B------:R-:W-:-:S04]  /*53670*/  IMAD.WIDE R12, R2, 0x2, R16 ;  /* 0x00000002020c7825 */ /* 0x000fc800078e0210 */
[C---:B------:R-:W-:Y:S01]  /*53680*/  IMAD.WIDE R14, R2.reuse, 0x2, R18 ;  /* 0x00000002020e7825 */ /* 0x040fe200078e0212 */
[----:B------:R-:W-:Y:S02]  /*53690*/  IADD3 R2, R2, c[0x0][0x198], RZ ;  /* 0x0000660002027a10 */ /* 0x000fe40007ffe0ff */
[----:B------:R-:W-:Y:S01]  /*536a0*/  ISETP.GE.AND P5, PT, R25, c[0x0][0x17c], PT ;  /* 0x00005f0019007a0c */ /* 0x000fe20003fa6270 */
[----:B------:R0:W-:Y:S01]  /*536b0*/  @P4 STG.E.U16 [R12.64], R21 ;  /* 0x000000150c004986 */ /* 0x0001e2000c101506 */
[----:B------:R-:W-:-:S03]  /*536c0*/  ISETP.LT.AND P6, PT, R29, c[0x0][0x178], !P6 ;  /* 0x00005e001d007a0c */ /* 0x000fc600077c1270 */
[----:B------:R1:W-:Y:S01]  /*536d0*/  @P1 STG.E.U16 [R14.64], R20 ;  /* 0x000000140e001986 */ /* 0x0003e2000c101506 */
[----:B------:R-:W-:Y:S02]  /*536e0*/  ISETP.LT.AND P1, PT, R28, c[0x0][0x178], !P5 ;  /* 0x00005e001c007a0c */ /* 0x000fe40006f21270 */
[C---:B------:R-:W-:Y:S01]  /*536f0*/  IADD3 R22, R3.reuse, 0x84, RZ ;  /* 0x0000008403167810 */ /* 0x040fe20007ffe0ff */
[----:B0-----:R-:W-:Y:S01]  /*53700*/  IMAD.WIDE R12, R2, 0x2, R16 ;  /* 0x00000002020c7825 */ /* 0x001fe200078e0210 */
[----:B-1----:R-:W-:-:S04]  /*53710*/  IADD3 R14, R3, 0x87, RZ ;  /* 0x00000087030e7810 */ /* 0x002fc80007ffe0ff */
[----:B------:R0:W-:Y:S01]  /*53720*/  @P0 STG.E.U16 [R12.64], R24 ;  /* 0x000000180c000986 */ /* 0x0001e2000c101506 */
[----:B------:R-:W-:Y:S02]  /*53730*/  IADD3 R20, R2, c[0x0][0x198], RZ ;  /* 0x0000660002147a10 */ /* 0x000fe40007ffe0ff */
[----:B------:R-:W-:Y:S02]  /*53740*/  ISETP.GE.AND P2, PT, R22, c[0x0][0x17c], PT ;  /* 0x00005f0016007a0c */ /* 0x000fe40003f46270 */
[----:B------:R-:W-:Y:S01]  /*53750*/  ISETP.GE.AND P0, PT, R14, c[0x0][0x17c], PT ;  /* 0x00005f000e007a0c */ /* 0x000fe20003f06270 */
[----:B------:R-:W-:Y:S01]  /*53760*/  IMAD.WIDE R14, R20, 0x2, R16 ;  /* 0x00000002140e7825 */ /* 0x000fe200078e0210 */
[----:B------:R-:W-:-:S03]  /*53770*/  ISETP.LT.AND P5, PT, R29, c[0x0][0x178], !P5 ;  /* 0x00005e001d007a0c */ /* 0x000fc60006fa1270 */
[----:B0-----:R-:W-:Y:S01]  /*53780*/  IMAD.WIDE R12, R2, 0x2, R18 ;  /* 0x00000002020c7825 */ /* 0x001fe200078e0212 */
[----:B------:R-:W-:Y:S02]  /*53790*/  PRMT R2, R24, 0x7632, R2 ;  /* 0x0000763218027816 */ /* 0x000fe40000000002 */
[----:B------:R-:W-:-:S04]  /*537a0*/  IADD3 R21, R3, 0x86, RZ ;  /* 0x0000008603157810 */ /* 0x000fc80007ffe0ff */
[----:B------:R-:W-:Y:S02]  /*537b0*/  ISETP.GE.AND P4, PT, R21, c[0x0][0x17c], PT ;  /* 0x00005f0015007a0c */ /* 0x000fe40003f86270 */
[----:B------:R-:W-:Y:S01]  /*537c0*/  IADD3 R24, R3, 0x89, RZ ;  /* 0x0000008903187810 */ /* 0x000fe20007ffe0ff */
        /* <DEDUP_REMOVED lines=10> */
[----:B------:R-:W-:Y:S01]  /*53870*/  ISETP.GE.AND P5, PT, R24, c[0x0][0x17c], PT ;  /* 0x00005f0018007a0c */ /* 0x000fe20003fa6270 */
[----:B---3--:R0:W-:Y:S04]  /*53880*/  @P6 STG.E.U16 [R14.64], R26 ;  /* 0x0000001a0e006986 */ /* 0x0081e8000c101506 */
[----:B----4-:R1:W-:Y:S01]  /*53890*/  @P2 STG.E.U16 [R20.64], R11 ;  /* 0x0000000b14002986 */ /* 0x0103e2000c101506 */
        /* <DEDUP_REMOVED lines=121> */
[----:B------:R-:W-:Y:S02]  /*54030*/  IADD3 R2, R14, c[0x0][0x198], RZ ;  /* 0x000066000e027a10 */ /* 0x000fe40007ffe0ff */
[----:B------:R-:W-:Y:S01]  /*54040*/  PRMT R25, R26, 0x7632, R25 ;  /* 0x000076321a197816 */ /* 0x000fe20000000019 */
[----:B------:R-:W-:Y:S01]  /*54050*/  IMAD.WIDE R14, R14, 0x2, R18 ;  /* 0x000000020e0e7825 */ /* 0x000fe200078e0212 */
[----:B------:R-:W-:-:S03]  /*54060*/  IADD3 R26, R3, 0x91, RZ ;  /* 0x00000091031a7810 */ /* 0x000fc60007ffe0ff */
[----:B------:R-:W-:Y:S01]  /*54070*/  IMAD.WIDE R20, R2, 0x2, R16 ;  /* 0x0000000202147825 */ /* 0x000fe200078e0210 */
[----:B------:R-:W-:Y:S01]  /*54080*/  ISETP.GE.AND P2, PT, R26, c[0x0][0x17c], PT ;  /* 0x00005f001a007a0c */ /* 0x000fe20003f46270 */
[----:B------:R-:W-:Y:S01]  /*54090*/  @P3 STG.E.U16 [R14.64], R25 ;  /* 0x000000190e003986 */ /* 0x000fe2000c101506 */
[----:B------:R-:W-:Y:S01]  /*540a0*/  ISETP.LT.AND P4, PT, R29, c[0x0][0x178], !P4 ;  /* 0x00005e001d007a0c */ /* 0x000fe20006781270 */
[----:B------:R-:W-:Y:S01]  /*540b0*/  IMAD.WIDE R22, R2, 0x2, R18 ;  /* 0x0000000202167825 */ /* 0x000fe200078e0212 */
[----:B---3--:R-:W-:Y:S01]  /*540c0*/  PRMT R13, R11, 0x7632, R13 ;  /* 0x000076320b0d7816 */ /* 0x008fe2000000000d */
        /* <DEDUP_REMOVED lines=10> */
[----:B------:R-:W2:Y:S01]  /*54170*/  LDL.LU R15, [R1+0x260] ;  /* 0x00026000010f7983 */ /* 0x000ea20000300800 */
        /* <DEDUP_REMOVED lines=11> */
[----:B------:R0:W-:Y:S03]  /*54230*/  @P2 STG.E.U16 [R20.64], R13 ;  /* 0x0000000d14002986 */ /* 0x0001e6000c101506 */
[----:B------:R-:W-:Y:S02]  /*54240*/  ISETP.GE.AND P2, PT, R2, c[0x0][0x17c], PT ;  /* 0x00005f0002007a0c */ /* 0x000fe40003f46270 */
[C---:B------:R-:W-:Y:S01]  /*54250*/  IADD3 R2, R24.reuse, c[0x0][0x198], RZ ;  /* 0x0000660018027a10 */ /* 0x040fe20007ffe0ff */
[----:B0-----:R-:W-:Y:S02]  /*54260*/  IMAD.WIDE R12, R24, 0x2, R18 ;  /* 0x00000002180c7825 */ /* 0x001fe400078e0212 */
[----:B------:R-:W3:Y:S04]  /*54270*/  LDL.LU R24, [R1+0x490] ;  /* 0x0004900001187983 */ /* 0x000ee80000300800 */
[----:B----4-:R0:W-:Y:S01]  /*54280*/  @P3 STG.E.U16 [R22.64], R14 ;  /* 0x0000000e16003986 */ /* 0x0101e2000c101506 */
[----:B------:R-:W-:-:S02]  /*54290*/  ISETP.LT.AND P3, PT, R28, c[0x0][0x178], !P6 ;  /* 0x00005e001c007a0c */ /* 0x000fc40007761270 */
[----:B------:R-:W-:Y:S01]  /*542a0*/  ISETP.LT.AND P6, PT, R29, c[0x0][0x178], !P6 ;  /* 0x00005e001d007a0c */ /* 0x000fe200077c1270 */
[----:B--2---:R1:W-:Y:S01]  /*542b0*/  @P5 STG.E.U16 [R12.64], R15 ;  /* 0x0000000f0c005986 */ /* 0x0043e2000c101506 */
[----:B------:R-:W-:Y:S02]  /*542c0*/  PRMT R20, R14, 0x7632, R20 ;  /* 0x000076320e147816 */ /* 0x000fe40000000014 */
[----:B------:R-:W-:Y:S02]  /*542d0*/  PRMT R21, R15, 0x7632, R21 ;  /* 0x000076320f157816 */ /* 0x000fe40000000015 */
        /* <DEDUP_REMOVED lines=17> */
[----:B-1----:R-:W4:Y:S01]  /*543f0*/  LDL.LU R11, [R1+0x330] ;  /* 0x00033000010b7983 */ /* 0x002f220000300800 */
[----:B------:R-:W-:-:S04]  /*54400*/  IADD3 R22, R3, 0x95, RZ ;  /* 0x0000009503167810 */ /* 0x000fc80007ffe0ff */
[----:B------:R-:W-:-:S04]  /*54410*/  ISETP.GE.AND P3, PT, R22, c[0x0][0x17c], PT ;  /* 0x00005f0016007a0c */ /* 0x000fc80003f66270 */
        /* <DEDUP_REMOVED lines=10> */
[----:B------:R-:W-:Y:S01]  /*544c0*/  ISETP.LT.AND P3, PT, R28, c[0x0][0x178], !P4 ;  /* 0x00005e001c007a0c */ /* 0x000fe20006761270 */
[----:B0-----:R-:W-:Y:S01]  /*544d0*/  IMAD.WIDE R12, R2, 0x2, R16 ;  /* 0x00000002020c7825 */ /* 0x001fe200078e0210 */
[----:B-1----:R-:W-:-:S04]  /*544e0*/  IADD3 R14, R3, 0x98, RZ ;  /* 0x00000098030e7810 */ /* 0x002fc80007ffe0ff */
[----:B------:R0:W-:Y:S01]  /*544f0*/  @P2 STG.E.U16 [R12.64], R24 ;  /* 0x000000180c002986 */ /* 0x0001e2000c101506 */
[----:B------:R-:W-:Y:S02]  /*54500*/  IADD3 R20, R2, c[0x0][0x198], RZ ;  /* 0x0000660002147a10 */ /* 0x000fe40007ffe0ff */
[----:B------:R-:W-:-:S03]  /*54510*/  ISETP.GE.AND P2, PT, R14, c[0x0][0x17c], PT ;  /* 0x00005f000e007a0c */ /* 0x000fc60003f46270 */
        /* <DEDUP_REMOVED lines=11> */
[----:B------:R-:W-:Y:S02]  /*545d0*/  PRMT R22, R23, 0x7632, R22 ;  /* 0x0000763217167816 */ /* 0x000fe40000000016 */
[----:B0-----:R-:W-:-:S02]  /*545e0*/  IADD3 R23, R3, 0x99, RZ ;  /* 0x0000009903177810 */ /* 0x001fc40007ffe0ff */
[C---:B-1----:R-:W-:Y:S01]  /*545f0*/  IADD3 R2, R20.reuse, c[0x0][0x198], RZ ;  /* 0x0000660014027a10 */ /* 0x042fe20007ffe0ff */
[----:B------:R-:W-:Y:S01]  /*54600*/  IMAD.WIDE R12, R20, 0x2, R18 ;  /* 0x00000002140c7825 */ /* 0x000fe200078e0212 */
[----:B------:R-:W-:-:S03]  /*54610*/  ISETP.GE.AND P3, PT, R23, c[0x0][0x17c], PT ;  /* 0x00005f0017007a0c */ /* 0x000fc60003f66270 */
[C---:B------:R-:W-:Y:S01]  /*54620*/  IMAD.WIDE R14, R2.reuse, 0x2, R16 ;  /* 0x00000002020e7825 */ /* 0x040fe200078e0210 */
[----:B------:R-:W-:Y:S03]  /*54630*/  @P4 STG.E.U16 [R12.64], R22 ;  /* 0x000000160c004986 */ /* 0x000fe6000c101506 */
[----:B------:R-:W-:Y:S01]  /*54640*/  IMAD.WIDE R20, R2, 0x2, R18 ;  /* 0x0000000202147825 */ /* 0x000fe200078e0212 */
[----:B------:R-:W-:Y:S01]  /*54650*/  ISETP.GE.AND P4, PT, R24, c[0x0][0x17c], PT ;  /* 0x00005f0018007a0c */ /* 0x000fe20003f86270 */
[----:B---3--:R0:W-:Y:S04]  /*54660*/  @P5 STG.E.U16 [R14.64], R26 ;  /* 0x0000001a0e005986 */ /* 0x0081e8000c101506 */
[----:B----4-:R1:W-:Y:S01]  /*54670*/  @P2 STG.E.U16 [R20.64], R11 ;  /* 0x0000000b14002986 */ /* 0x0103e2000c101506 */
[----:B------:R-:W-:-:S02]  /*54680*/  ISETP.LT.AND P2, PT, R28, c[0x0][0x178], !P3 ;  /* 0x00005e001c007a0c */ /* 0x000fc40005f41270 */
[----:B------:R-:W-:Y:S02]  /*54690*/  PRMT R24, R26, 0x7632, R24 ;  /* 0x000076321a187816 */ /* 0x000fe40000000018 */
[----:B0-----:R-:W-:Y:S02]  /*546a0*/  IADD3 R14, R2, c[0x0][0x198], RZ ;  /* 0x00006600020e7a10 */ /* 0x001fe40007ffe0ff */
        /* <DEDUP_REMOVED lines=15> */
[----:B------:R-:W-:-:S03]  /*547a0*/  IMAD.WIDE R22, R2, 0x2, R18 ;  /* 0x0000000202167825 */ /* 0x000fc600078e0212 */
        /* <DEDUP_REMOVED lines=10> */
[C---:B------:R-:W-:Y:S02]  /*54850*/  IADD3 R2, R3.reuse, 0x9d, RZ ;  /* 0x0000009d03027810 */ /* 0x040fe40007ffe0ff */
[----:B------:R-:W-:Y:S02]  /*54860*/  PRMT R13, R24, 0x7632, R13 ;  /* 0x00007632180d7816 */ /* 0x000fe4000000000d */
[C---:B------:R-:W-:Y:S01]  /*54870*/  IADD3 R24, R20.reuse, c[0x0][0x198], RZ ;  /* 0x0000660014187a10 */ /* 0x040fe20007ffe0ff */
[----:B------:R-:W-:Y:S01]  /*54880*/  IMAD.WIDE R20, R20, 0x2, R18 ;  /* 0x0000000214147825 */ /* 0x000fe200078e0212 */
[----:B------:R-:W-:Y:S02]  /*54890*/  ISETP.GE.AND P5, PT, R2, c[0x0][0x17c], PT ;  /* 0x00005f0002007a0c */ /* 0x000fe40003fa6270 */
[C---:B------:R-:W-:Y:S02]  /*548a0*/  IADD3 R22, R3.reuse, 0xa1, RZ ;  /* 0x000000a103167810 */ /* 0x040fe40007ffe0ff */
[----:B------:R-:W-:Y:S01]  /*548b0*/  IADD3 R2, R3, 0x9e, RZ ;  /* 0x0000009e03027810 */ /* 0x000fe20007ffe0ff */
[----:B------:R0:W-:Y:S01]  /*548c0*/  @P2 STG.E.U16 [R20.64], R13 ;  /* 0x0000000d14002986 */ /* 0x0001e2000c101506 */
[----:B------:R-:W-:Y:S01]  /*548d0*/  ISETP.GE.AND P4, PT, R22, c[0x0][0x17c], PT ;  /* 0x00005f0016007a0c */ /* 0x000fe20003f86270 */
[----:B------:R-:W-:Y:S01]  /*548e0*/  IMAD.WIDE R22, R24, 0x2, R16 ;  /* 0x0000000218167825 */ /* 0x000fe200078e0210 */
[----:B------:R-:W-:-:S02]  /*548f0*/  ISETP.GE.AND P2, PT, R2, c[0x0][0x17c], PT ;  /* 0x00005f0002007a0c */ /* 0x000fc40003f46270 */
[----:B------:R-:W-:Y:S02]  /*54900*/  IADD3 R2, R24, c[0x0][0x198], RZ ;  /* 0x0000660018027a10 */ /* 0x000fe40007ffe0ff */
[----:B------:R-:W-:Y:S01]  /*54910*/  ISETP.LT.AND P3, PT, R28, c[0x0][0x178], !P6 ;  /* 0x00005e001c007a0c */ /* 0x000fe20007761270 */
[----:B0-----:R-:W-:Y:S02]  /*54920*/  IMAD.WIDE R12, R24, 0x2, R18 ;  /* 0x00000002180c7825 */ /* 0x001fe400078e0212 */
[----:B------:R-:W3:Y:S01]  /*54930*/  LDL.LU R24, [R1+0x4c0] ;  /* 0x0004c00001187983 */ /* 0x000ee20000300800 */
[----:B------:R-:W-:Y:S02]  /*54940*/  ISETP.LT.AND P6, PT, R29, c[0x0][0x178], !P6 ;  /* 0x00005e001d007a0c */ /* 0x000fe400077c1270 */
[----:B--2---:R-:W-:-:S07]  /*54950*/  PRMT R21, R11, 0x7632, R21 ;  /* 0x000076320b157816 */ /* 0x004fce0000000015 */
[----:B----4-:R-:W-:Y:S04]  /*54960*/  @P3 STG.E.U16 [R22.64], R15 ;  /* 0x0000000f16003986 */ /* 0x010fe8000c101506 */
[----:B------:R0:W-:Y:S04]  /*54970*/  @P6 STG.E.U16 [R12.64], R11 ;  /* 0x0000000b0c006986 */ /* 0x0001e8000c101506 */
[----:B0-----:R-:W2:Y:S04]  /*54980*/  LDL.LU R11, [R1+0x184] ;  /* 0x00018400010b7983 */ /* 0x001ea80000300800 */
[----:B------:R-:W4:Y:S01]  /*54990*/  LDL.LU R23, [R1+0x154] ;  /* 0x0001540001177983 */ /* 0x000f220000300800 */
[----:B------:R-:W-:-:S02]  /*549a0*/  ISETP.LT.AND P3, PT, R28, c[0x0][0x178], !P5 ;  /* 0x00005e001c007a0c */ /* 0x000fc40006f61270 */
[----:B------:R-:W-:Y:S02]  /*549b0*/  ISETP.LT.AND P5, PT, R29, c[0x0][0x178], !P5 ;  /* 0x00005e001d007a0c */ /* 0x000fe40006fa1270 */
[----:B------:R-:W-:Y:S01]  /*549c0*/  PRMT R20, R15, 0x7632, R20 ;  /* 0x000076320f147816 */ /* 0x000fe20000000014 */
[----:B------:R-:W-:Y:S01]  /*549d0*/  IMAD.WIDE R14, R2, 0x2, R16 ;  /* 0x00000002020e7825 */ /* 0x000fe200078e0210 */
[----:B------:R-:W-:-:S03]  /*549e0*/  ISETP.LT.AND P6, PT, R28, c[0x0][0x178], !P2 ;  /* 0x00005e001c007a0c */ /* 0x000fc600057c1270 */
[C---:B------:R-:W-:Y:S01]  /*549f0*/  IMAD.WIDE R12, R2.reuse, 0x2, R18 ;  /* 0x00000002020c7825 */ /* 0x040fe200078e0212 */
[----:B------:R-:W-:Y:S02]  /*54a00*/  IADD3 R2, R2, c[0x0][0x198], RZ ;  /* 0x0000660002027a10 */ /* 0x000fe40007ffe0ff */
[----:B------:R-:W-:Y:S02]  /*54a10*/  IADD3 R22, R3, 0x9f, RZ ;  /* 0x0000009f03167810 */ /* 0x000fe40007ffe0ff */
[----:B------:R-:W-:Y:S01]  /*54a20*/  ISETP.LT.AND P2, PT, R29, c[0x0][0x178], !P2 ;  /* 0x00005e001d007a0c */ /* 0x000fe20005741270 */
[----:B------:R0:W-:Y:S01]  /*54a30*/  @P3 STG.E.U16 [R14.64], R20 ;  /* 0x000000140e003986 */ /* 0x0001e2000c101506 */
[----:B------:R-:W-:-:S03]  /*54a40*/  ISETP.GE.AND P3, PT, R22, c[0x0][0x17c], PT ;  /* 0x00005f0016007a0c */ /* 0x000fc60003f66270 */
[----:B------:R1:W-:Y:S01]  /*54a50*/  @P5 STG.E.U16 [R12.64], R21 ;  /* 0x000000150c005986 */ /* 0x0003e2000c101506 */
[----:B------:R-:W-:Y:S02]  /*54a60*/  ISETP.LT.AND P5, PT, R28, c[0x0][0x178], !P3 ;  /* 0x00005e001c007a0c */ /* 0x000fe40005fa1270 */
[----:B------:R-:W-:Y:S02]  /*54a70*/  ISETP.LT.AND P3, PT, R29, c[0x0][0x178], !P3 ;  /* 0x00005e001d007a0c */ /* 0x000fe40005f61270 */
[----:B0-----:R-:W-:Y:S01]  /*54a80*/  IADD3 R20, R3, 0xa0, RZ ;  /* 0x000000a003147810 */ /* 0x001fe20007ffe0ff */
[----:B-1----:R-:W-:-:S04]  /*54a90*/  IMAD.WIDE R12, R2, 0x2, R16 ;  /* 0x00000002020c7825 */ /* 0x002fc800078e0210 */
[----:B------:R-:W-:Y:S01]  /*54aa0*/  IMAD.WIDE R14, R2, 0x2, R18 ;  /* 0x00000002020e7825 */ /* 0x000fe200078e0212 */
[----:B---3--:R0:W-:Y:S01]  /*54ab0*/  @P6 STG.E.U16 [R12.64], R24 ;  /* 0x000000180c006986 */ /* 0x0081e2000c101506 */
[----:B------:R-:W-:Y:S02]  /*54ac0*/  ISETP.GE.AND P6, PT, R20, c[0x0][0x17c], PT ;  /* 0x00005f0014007a0c */ /* 0x000fe40003fc6270 */
[----:B------:R-:W-:Y:S01]  /*54ad0*/  IADD3 R2, R2, c[0x0][0x198], RZ ;  /* 0x0000660002027a10 */ /* 0x000fe20007ffe0ff */
        /* <DEDUP_REMOVED lines=10> */
[----:B------:R-:W-:-:S03]  /*54b80*/  ISETP.LT.AND P3, PT, R28, c[0x0][0x178], !P4 ;  /* 0x00005e001c007a0c */ /* 0x000fc60006761270 */
[----:B------:R-:W3:Y:S01]  /*54b90*/  LDL.LU R26, [R1+0x144] ;  /* 0x00014400011a7983 */ /* 0x000ee20000300800 */
[----:B0-----:R-:W-:Y:S01]  /*54ba0*/  IMAD.WIDE R12, R2, 0x2, R16 ;  /* 0x00000002020c7825 */ /* 0x001fe200078e0210 */
[C---:B------:R-:W-:Y:S02]  /*54bb0*/  IADD3 R20, R3.reuse, 0xa6, RZ ;  /* 0x000000a603147810 */ /* 0x040fe40007ffe0ff */
[----:B-1----:R-:W-:Y:S02]  /*54bc0*/  IADD3 R14, R3, 0xa2, RZ ;  /* 0x000000a2030e7810 */ /* 0x002fe40007ffe0ff */
[----:B------:R-:W-:Y:S02]  /*54bd0*/  ISETP.GE.AND P5, PT, R20, c[0x0][0x17c], PT ;  /* 0x00005f0014007a0c */ /* 0x000fe40003fa6270 */
[----:B------:R-:W-:Y:S01]  /*54be0*/  IADD3 R20, R2, c[0x0][0x198], RZ ;  /* 0x0000660002147a10 */ /* 0x000fe20007ffe0ff */
[----:B--2---:R0:W-:Y:S01]  /*54bf0*/  @P2 STG.E.U16 [R12.64], R11 ;  /* 0x0000000b0c002986 */ /* 0x0041e2000c101506 */
[----:B------:R-:W-:-:S03]  /*54c00*/  ISETP.GE.AND P2, PT, R14, c[0x0][0x17c], PT ;  /* 0x00005f000e007a0c */ /* 0x000fc60003f46270 */
[----:B------:R-:W-:Y:S01]  /*54c10*/  IMAD.WIDE R14, R20, 0x2, R16 ;  /* 0x00000002140e7825 */ /* 0x000fe200078e0210 */
[----:B----4-:R-:W-:-:S03]  /*54c20*/  PRMT R22, R23, 0x7632, R22 ;  /* 0x0000763217167816 */ /* 0x010fc60000000016 */
        /* <DEDUP_REMOVED lines=24> */
[----:B------:R-:W-:-:S04]  /*54db0*/  IADD3 R24, R3, 0xa4, RZ ;  /* 0x000000a403187810 */ /* 0x000fc80007ffe0ff */
[----:B------:R-:W-:Y:S02]  /*54dc0*/  ISETP.GE.AND P4, PT, R24, c[0x0][0x17c], PT ;  /* 0x00005f0018007a0c */ /* 0x000fe40003f86270 */
[----:B------:R-:W-:Y:S02]  /*54dd0*/  ISETP.LT.AND P3, PT, R29, c[0x0][0x178], !P3 ;  /* 0x00005e001d007a0c */ /* 0x000fe40005f61270 */
[----:B------:R-:W-:Y:S02]  /*54de0*/  ISETP.LT.AND P6, PT, R28, c[0x0][0x178], !P4 ;  /* 0x00005e001c007a0c */ /* 0x000fe400067c1270 */
[----:B------:R-:W-:Y:S02]  /*54df0*/  IADD3 R24, R14, c[0x0][0x198], RZ ;  /* 0x000066000e187a10 */ /* 0x000fe40007ffe0ff */
[----:B------:R-:W-:Y:S01]  /*54e00*/  PRMT R25, R26, 0x7632, R25 ;  /* 0x000076321a197816 */ /* 0x000fe20000000019 */
[----:B------:R-:W-:Y:S01]  /*54e10*/  IMAD.WIDE R14, R14, 0x2, R18 ;  /* 0x000000020e0e7825 */ /* 0x000fe200078e0212 */
[----:B------:R-:W-:-:S02]  /*54e20*/  IADD3 R26, R3, 0xa5, RZ ;  /* 0x000000a5031a7810 */ /* 0x000fc40007ffe0ff */
[----:B------:R-:W-:Y:S01]  /*54e30*/  ISETP.LT.AND P4, PT, R29, c[0x0][0x178], !P4 ;  /* 0x00005e001d007a0c */ /* 0x000fe20006781270 */
[----:B------:R-:W-:Y:S01]  /*54e40*/  IMAD.WIDE R20, R24, 0x2, R16 ;  /* 0x0000000218147825 */ /* 0x000fe200078e0210 */
[----:B------:R-:W-:Y:S01]  /*54e50*/  ISETP.GE.AND P2, PT, R26, c[0x0][0x17c], PT ;  /* 0x00005f001a007a0c */ /* 0x000fe20003f46270 */
[----:B------:R0:W-:Y:S02]  /*54e60*/  @P3 STG.E.U16 [R14.64], R25 ;  /* 0x000000190e003986 */ /* 0x0001e4000c101506 */
[C---:B------:R-:W-:Y:S01]  /*54e70*/  IMAD.WIDE R22, R24.reuse, 0x2, R18 ;  /* 0x0000000218167825 */ /* 0x040fe200078e0212 */
[----:B--2---:R-:W-:Y:S01]  /*54e80*/  PRMT R2, R11, 0x7632, R2 ;  /* 0x000076320b027816 */ /* 0x004fe20000000002 */
[----:B------:R-:W2:Y:S01]  /*54e90*/  LDL.LU R26, [R1+0x244] ;  /* 0x00024400011a7983 */ /* 0x000ea20000300800 */
[----:B0-----:R-:W-:-:S03]  /*54ea0*/  IADD3 R14, R24, c[0x0][0x198], RZ ;  /* 0x00006600180e7a10 */ /* 0x001fc60007ffe0ff */
        /* <DEDUP_REMOVED lines=18> */
[C---:B------:R-:W-:Y:S02]  /*54fd0*/  IMAD.WIDE R20, R24.reuse, 0x2, R16 ;  /* 0x0000000218147825 */ /* 0x040fe400078e0210 */
[----:B------:R0:W-:Y:S02]  /*54fe0*/  @P2 STG.E.U16 [R14.64], R2 ;  /* 0x000000020e002986 */ /* 0x0001e4000c101506 */
[----:B------:R-:W-:Y:S01]  /*54ff0*/  IMAD.WIDE R12, R24, 0x2, R18 ;  /* 0x00000002180c7825 */ /* 0x000fe200078e0212 */
[----:B0-----:R-:W-:-:S04]  /*55000*/  IADD3 R2, R3, 0xa8, RZ ;  /* 0x000000a803027810 */ /* 0x001fc80007ffe0ff */
[----:B------:R-:W-:Y:S02]  /*55010*/  ISETP.GE.AND P2, PT, R2, c[0x0][0x17c], PT ;  /* 0x00005f0002007a0c */ /* 0x000fe40003f46270 */
[----:B------:R-:W-:Y:S02]  /*55020*/  IADD3 R2, R24, c[0x0][0x198], RZ ;  /* 0x0000660018027a10 */ /* 0x000fe40007ffe0ff */
[----:B------:R-:W3:Y:S03]  /*55030*/  LDL.LU R24, [R1+0x254] ;  /* 0x0002540001187983 */ /* 0x000ee60000300800 */
[----:B------:R-:W-:Y:S01]  /*55040*/  IMAD.WIDE R14, R2, 0x2, R16 ;  /* 0x00000002020e7825 */ /* 0x000fe200078e0210 */
[----:B--2---:R0:W-:Y:S01]  /*55050*/  @P3 STG.E.U16 [R20.64], R23 ;  /* 0x0000001714003986 */ /* 0x0041e2000c101506 */
[C---:B------:R-:W-:Y:S02]  /*55060*/  ISETP.LT.AND P3, PT, R28.reuse, c[0x0][0x178], !P6 ;  /* 0x00005e001c007a0c */ /* 0x040fe40007761270 */
[----:B------:R-:W-:Y:S01]  /*55070*/  ISETP.LT.AND P6, PT, R29, c[0x0][0x178], !P6 ;  /* 0x00005e001d007a0c */ /* 0x000fe200077c1270 */
[----:B----4-:R1:W-:Y:S01]  /*55080*/  @P5 STG.E.U16 [R12.64], R22 ;  /* 0x000000160c005986 */ /* 0x0103e2000c101506 */
[----:B------:R-:W-:-:S02]  /*55090*/  ISETP.LT.AND P5, PT, R28, c[0x0][0x178], !P2 ;  /* 0x00005e001c007a0c */ /* 0x000fc400057a1270 */
[----:B------:R-:W-:Y:S02]  /*550a0*/  ISETP.LT.AND P2, PT, R29, c[0x0][0x178], !P2 ;  /* 0x00005e001d007a0c */ /* 0x000fe40005741270 */
[----:B0-----:R-:W-:Y:S02]  /*550b0*/  PRMT R20, R23, 0x7632, R20 ;  /* 0x0000763217147816 */ /* 0x001fe40000000014 */
[----:B------:R-:W2:Y:S01]  /*550c0*/  LDL.LU R23, [R1+0x1a4] ;  /* 0x0001a40001177983 */ /* 0x000ea20000300800 */
[----:B------:R-:W-:Y:S01]  /*550d0*/  PRMT R21, R22, 0x7632, R21 ;  /* 0x0000763216157816 */ /* 0x000fe20000000015 */
        /* <DEDUP_REMOVED lines=37> */
[----:B------:R-:W-:Y:S01]  /*55330*/  ISETP.GE.AND P6, PT, R21, c[0x0][0x17c], PT ;  /* 0x00005f0015007a0c */ /* 0x000fe20003fc6270 */
[----:B--2---:R0:W-:Y:S01]  /*55340*/  @P5 STG.E.U16 [R12.64], R23 ;  /* 0x000000170c005986 */ /* 0x0041e2000c101506 */
[----:B------:R-:W-:Y:S02]  /*55350*/  ISETP.LT.AND P5, PT, R28, c[0x0][0x178], !P2 ;  /* 0x00005e001c007a0c */ /* 0x000fe400057a1270 */
[----:B------:R-:W-:Y:S01]  /*55360*/  ISETP.LT.AND P2, PT, R29, c[0x0][0x178], !P2 ;  /* 0x00005e001d007a0c */ /* 0x000fe20005741270 */
[----:B------:R1:W-:Y:S01]  /*55370*/  @P3 STG.E.U16 [R14.64], R2 ;  /* 0x000000020e003986 */ /* 0x0003e2000c101506 */
[----:B------:R-:W-:Y:S02]  /*55380*/  PRMT R22, R23, 0x7632, R22 ;  /* 0x0000763217167816 */ /* 0x000fe40000000016 */
[----:B0-----:R-:W-:Y:S02]  /*55390*/  IADD3 R23, R3, 0xad, RZ ;  /* 0x000000ad03177810 */ /* 0x001fe40007ffe0ff */
[C---:B-1----:R-:W-:Y:S01]  /*553a0*/  IADD3 R2, R20.reuse, c[0x0][0x198], RZ ;  /* 0x0000660014027a10 */ /* 0x042fe20007ffe0ff */
[----:B------:R-:W-:Y:S01]  /*553b0*/  IMAD.WIDE R12, R20, 0x2, R18 ;  /* 0x00000002140c7825 */ /* 0x000fe200078e0212 */
[----:B------:R-:W-:-:S03]  /*553c0*/  ISETP.GE.AND P3, PT, R23, c[0x0][0x17c], PT ;  /* 0x00005f0017007a0c */ /* 0x000fc60003f66270 */
[C---:B------:R-:W-:Y:S01]  /*553d0*/  IMAD.WIDE R14, R2.reuse, 0x2, R16 ;  /* 0x00000002020e7825 */ /* 0x040fe200078e0210 */
[----:B------:R-:W-:Y:S03]  /*553e0*/  @P4 STG.E.U16 [R12.64], R22 ;  /* 0x000000160c004986 */ /* 0x000fe6000c101506 */
[----:B------:R-:W-:Y:S01]  /*553f0*/  IMAD.WIDE R20, R2, 0x2, R18 ;  /* 0x0000000202147825 */ /* 0x000fe200078e0212 */
[----:B---3--:R0:W-:Y:S04]  /*55400*/  @P5 STG.E.U16 [R14.64], R26 ;  /* 0x0000001a0e005986 */ /* 0x0081e8000c101506 */
[----:B----4-:R1:W-:Y:S01]  /*55410*/  @P2 STG.E.U16 [R20.64], R11 ;  /* 0x0000000b14002986 */ /* 0x0103e2000c101506 */
[----:B------:R-:W-:-:S02]  /*55420*/  ISETP.LT.AND P2, PT, R28, c[0x0][0x178], !P3 ;  /* 0x00005e001c007a0c */ /* 0x000fc40005f41270 */
        /* <DEDUP_REMOVED lines=8> */
[----:B------:R-:W-:-:S04]  /*554b0*/  IADD3 R24, R3, 0xae, RZ ;  /* 0x000000ae03187810 */ /* 0x000fc80007ffe0ff */
[----:B------:R-:W-:Y:S02]  /*554c0*/  ISETP.GE.AND P4, PT, R24, c[0x0][0x17c], PT ;  /* 0x00005f0018007a0c */ /* 0x000fe40003f86270 */
[----:B------:R-:W-:Y:S02]  /*554d0*/  ISETP.LT.AND P3, PT, R29, c[0x0][0x178], !P3 ;  /* 0x00005e001d007a0c */ /* 0x000fe40005f61270 */
[----:B------:R-:W-:Y:S02]  /*554e0*/  ISETP.LT.AND P5, PT, R28, c[0x0][0x178], !P4 ;  /* 0x00005e001c007a0c */ /* 0x000fe400067a1270 */
[C---:B------:R-:W-:Y:S01]  /*554f0*/  IADD3 R24, R14.reuse, c[0x0][0x198], RZ ;  /* 0x000066000e187a10 */ /* 0x040fe20007ffe0ff */
[----:B------:R-:W-:Y:S01]  /*55500*/  IMAD.WIDE R14, R14, 0x2, R18 ;  /* 0x000000020e0e7825 */ /* 0x000fe200078e0212 */
[----:B------:R-:W-:Y:S02]  /*55510*/  IADD3 R26, R3, 0xaf, RZ ;  /* 0x000000af031a7810 */ /* 0x000fe40007ffe0ff */
[----:B------:R-:W-:Y:S01]  /*55520*/  ISETP.LT.AND P4, PT, R29, c[0x0][0x178], !P4 ;  /* 0x00005e001d007a0c */ /* 0x000fe20006781270 */
[----:B------:R-:W-:Y:S01]  /*55530*/  IMAD.WIDE R20, R24, 0x2, R16 ;  /* 0x0000000218147825 */ /* 0x000fe200078e0210 */
[----:B------:R-:W-:-:S02]  /*55540*/  ISETP.GE.AND P2, PT, R26, c[0x0][0x17c], PT ;  /* 0x00005f001a007a0c */ /* 0x000fc40003f46270 */
[----:B------:R-:W2:Y:S01]  /*55550*/  LDL.LU R26, [R1+0x264] ;  /* 0x00026400011a7983 */ /* 0x000ea20000300800 */
[----:B------:R-:W-:-:S03]  /*55560*/  IMAD.WIDE R22, R24, 0x2, R18 ;  /* 0x0000000218167825 */ /* 0x000fc600078e0212 */
[----:B------:R0:W-:Y:S02]  /*55570*/  @P3 STG.E.U16 [R14.64], R25 ;  /* 0x000000190e003986 */ /* 0x0001e4000c101506 */
[----:B0-----:R-:W-:Y:S02]  /*55580*/  IADD3 R14, R24, c[0x0][0x198], RZ ;  /* 0x00006600180e7a10 */ /* 0x001fe40007ffe0ff */
        /* <DEDUP_REMOVED lines=10> */
[----:B------:R-:W-:Y:S01]  /*55630*/  IMAD.WIDE R14, R14, 0x2, R18 ;  /* 0x000000020e0e7825 */ /* 0x000fe200078e0212 */
[----:B------:R-:W-:-:S03]  /*55640*/  IADD3 R20, R3, 0xb5, RZ ;  /* 0x000000b503147810 */ /* 0x000fc60007ffe0ff */
        /* <DEDUP_REMOVED lines=9> */
[----:B------:R-:W-:Y:S02]  /*556e0*/  ISETP.LT.AND P6, PT, R29, c[0x0][0x178], !P6 ;  /* 0x00005e001d007a0c */ /* 0x000fe400077c1270 */
[----:B------:R-:W-:-:S04]  /*556f0*/  IADD3 R23, R3, 0xb1, RZ ;  /* 0x000000b103177810 */ /* 0x000fc80007ffe0ff */
[----:B------:R-:W-:Y:S01]  /*55700*/  ISETP.GE.AND P5, PT, R23, c[0x0][0x17c], PT ;  /* 0x00005f0017007a0c */ /* 0x000fe20003fa6270 */
[----:B---3--:R0:W-:Y:S06]  /*55710*/  @P3 STG.E.U16 [R20.64], R22 ;  /* 0x0000001614003986 */ /* 0x0081ec000c101506 */
[----:B--2---:R1:W-:Y:S01]  /*55720*/  @P6 STG.E.U16 [R12.64], R11 ;  /* 0x0000000b0c006986 */ /* 0x0043e2000c101506 */
[----:B0-----:R-:W-:-:S03]  /*55730*/  PRMT R21, R11, 0x7632, R21 ;  /* 0x000076320b157816 */ /* 0x001fc60000000015 */
[----:B-1----:R-:W2:Y:S04]  /*55740*/  LDL.LU R11, [R1+0x484] ;  /* 0x00048400010b7983 */ /* 0x002ea80000300800 */
[----:B------:R-:W3:Y:S01]  /*55750*/  LDL.LU R23, [R1+0x2b4] ;  /* 0x0002b40001177983 */ /* 0x000ee20000300800 */
[----:B------:R-:W-:Y:S02]  /*55760*/  ISETP.LT.AND P3, PT, R28, c[0x0][0x178], !P5 ;  /* 0x00005e001c007a0c */ /* 0x000fe40006f61270 */
[----:B------:R-:W-:Y:S01]  /*55770*/  ISETP.LT.AND P5, PT, R29, c[0x0][0x178], !P5 ;  /* 0x00005e001d007a0c */ /* 0x000fe20006fa1270 */
[----:B------:R-:W-:Y:S01]  /*55780*/  IMAD.WIDE R14, R2, 0x2, R16 ;  /* 0x00000002020e7825 */ /* 0x000fe200078e0210 */
[----:B------:R-:W-:Y:S02]  /*55790*/  ISETP.LT.AND P6, PT, R28, c[0x0][0x178], !P2 ;  /* 0x00005e001c007a0c */ /* 0x000fe400057c1270 */
[----:B------:R-:W-:Y:S01]  /*557a0*/  PRMT R20, R22, 0x7632, R20 ;  /* 0x0000763216147816 */ /* 0x000fe20000000014 */
[C---:B------:R-:W-:Y:S01]  /*557b0*/  IMAD.WIDE R12, R2.reuse, 0x2, R18 ;  /* 0x00000002020c7825 */ /* 0x040fe200078e0212 */
[----:B------:R-:W-:-:S02]  /*557c0*/  IADD3 R2, R2, c[0x0][0x198], RZ ;  /* 0x0000660002027a10 */ /* 0x000fc40007ffe0ff */
        /* <DEDUP_REMOVED lines=10> */
[----:B----4-:R0:W-:Y:S01]  /*55870*/  @P6 STG.E.U16 [R12.64], R24 ;  /* 0x000000180c006986 */ /* 0x0101e2000c101506 */
        /* <DEDUP_REMOVED lines=13> */
[----:B------:R-:W4:Y:S01]  /*55950*/  LDL.LU R26, [R1+0x2a4] ;  /* 0x0002a400011a7983 */ /* 0x000f220000300800 */
[C-C-:B0-----:R-:W-:Y:S01]  /*55960*/  IMAD.WIDE R12, R2.reuse, 0x2, R16.reuse ;  /* 0x00000002020c7825 */ /* 0x141fe200078e0210 */
[----:B-1----:R-:W-:Y:S02]  /*55970*/  IADD3 R14, R3, 0xb6, RZ ;  /* 0x000000b6030e7810 */ /* 0x002fe40007ffe0ff */
[----:B------:R-:W-:Y:S02]  /*55980*/  IADD3 R20, R2, c[0x0][0x198], RZ ;  /* 0x0000660002147a10 */ /* 0x000fe40007ffe0ff */
[----:B--2---:R0:W-:Y:S01]  /*55990*/  @P2 STG.E.U16 [R12.64], R11 ;  /* 0x0000000b0c002986 */ /* 0x0041e2000c101506 */
[----:B------:R-:W-:Y:S02]  /*559a0*/  ISETP.GE.AND P2, PT, R14, c[0x0][0x17c], PT ;  /* 0x00005f000e007a0c */ /* 0x000fe40003f46270 */
        /* <DEDUP_REMOVED lines=154> */
[----:B------:R-:W-:Y:S01]  /*56350*/  IADD3 R24, R3, 0xc5, RZ ;  /* 0x000000c503187810 */ /* 0x000fe20007ffe0ff */
[----:B---3--:R-:W-:Y:S01]  /*56360*/  @P5 STG.E.U16 [R20.64], R12 ;  /* 0x0000000c14005986 */ /* 0x008fe2000c101506 */
[----:B------:R-:W-:Y:S02]  /*56370*/  ISETP.LT.AND P5, PT, R28, c[0x0][0x178], !P2 ;  /* 0x00005e001c007a0c */ /* 0x000fe400057a1270 */
[----:B------:R-:W-:Y:S01]  /*56380*/  PRMT R2, R12, 0x7632, R2 ;  /* 0x000076320c027816 */ /* 0x000fe20000000002 */
[----:B----4-:R0:W-:Y:S02]  /*56390*/  @P4 STG.E.U16 [R22.64], R13 ;  /* 0x0000000d16004986 */ /* 0x0101e4000c101506 */
[----:B0-----:R-:W-:Y:S01]  /*563a0*/  PRMT R22, R13, 0x7632, R22 ;  /* 0x000076320d167816 */ /* 0x001fe20000000016 */
[----:B------:R-:W-:-:S07]  /*563b0*/  IMAD.WIDE R12, R14, 0x2, R16 ;  /* 0x000000020e0c7825 */ /* 0x000fce00078e0210 */
[----:B------:R0:W-:Y:S01]  /*563c0*/  @P5 STG.E.U16 [R12.64], R2 ;  /* 0x000000020c005986 */ /* 0x0001e2000c101506 */
[----:B------:R-:W-:-:S03]  /*563d0*/  ISETP.GE.AND P5, PT, R24, c[0x0][0x17c], PT ;  /* 0x00005f0018007a0c */ /* 0x000fc60003fa6270 */
[----:B------:R-:W3:Y:S01]  /*563e0*/  LDL.LU R24, [R1+0x1c8] ;  /* 0x0001c80001187983 */ /* 0x000ee20000300800 */
[----:B------:R-:W-:Y:S02]  /*563f0*/  ISETP.LT.AND P2, PT, R29, c[0x0][0x178], !P2 ;  /* 0x00005e001d007a0c */ /* 0x000fe40005741270 */
[C---:B------:R-:W-:Y:S01]  /*56400*/  IADD3 R23, R14.reuse, c[0x0][0x198], RZ ;  /* 0x000066000e177a10 */ /* 0x040fe20007ffe0ff */
[--C-:B------:R-:W-:Y:S01]  /*56410*/  IMAD.WIDE R14, R14, 0x2, R18.reuse ;  /* 0x000000020e0e7825 */ /* 0x100fe200078e0212 */
[C---:B------:R-:W-:Y:S02]  /*56420*/  IADD3 R20, R3.reuse, 0xc9, RZ ;  /* 0x000000c903147810 */ /* 0x040fe40007ffe0ff */
[----:B0-----:R-:W-:Y:S01]  /*56430*/  IADD3 R2, R3, 0xc6, RZ ;  /* 0x000000c603027810 */ /* 0x001fe20007ffe0ff */
[----:B------:R-:W-:Y:S01]  /*56440*/  IMAD.WIDE R12, R23, 0x2, R18 ;  /* 0x00000002170c7825 */ /* 0x000fe200078e0212 */
[----:B------:R-:W-:-:S05]  /*56450*/  ISETP.GE.AND P4, PT, R20, c[0x0][0x17c], PT ;  /* 0x00005f0014007a0c */ /* 0x000fca0003f86270 */
[----:B------:R0:W-:Y:S01]  /*56460*/  @P2 STG.E.U16 [R14.64], R22 ;  /* 0x000000160e002986 */ /* 0x0001e2000c101506 */
[----:B------:R-:W-:Y:S01]  /*56470*/  ISETP.GE.AND P2, PT, R2, c[0x0][0x17c], PT ;  /* 0x00005f0002007a0c */ /* 0x000fe20003f46270 */
[C---:B------:R-:W-:Y:S01]  /*56480*/  IMAD.WIDE R20, R23.reuse, 0x2, R16 ;  /* 0x0000000217147825 */ /* 0x040fe200078e0210 */
[----:B------:R-:W-:Y:S02]  /*56490*/  IADD3 R2, R23, c[0x0][0x198], RZ ;  /* 0x0000660017027a10 */ /* 0x000fe40007ffe0ff */
[----:B------:R-:W4:Y:S01]  /*564a0*/  LDL.LU R23, [R1+0x1d8] ;  /* 0x0001d80001177983 */ /* 0x000f220000300800 */
[----:B------:R-:W-:Y:S02]  /*564b0*/  ISETP.LT.AND P3, PT, R28, c[0x0][0x178], !P6 ;  /* 0x00005e001c007a0c */ /* 0x000fe40007761270 */
[----:B------:R-:W-:Y:S02]  /*564c0*/  ISETP.LT.AND P6, PT, R29, c[0x0][0x178], !P6 ;  /* 0x00005e001d007a0c */ /* 0x000fe400077c1270 */
[----:B0-----:R-:W-:Y:S01]  /*564d0*/  IADD3 R22, R3, 0xc7, RZ ;  /* 0x000000c703167810 */ /* 0x001fe20007ffe0ff */
[----:B------:R-:W-:-:S08]  /*564e0*/  IMAD.WIDE R14, R2, 0x2, R18 ;  /* 0x00000002020e7825 */ /* 0x000fd000078e0212 */
[----:B---3--:R0:W-:Y:S04]  /*564f0*/  @P3 STG.E.U16 [R20.64], R24 ;  /* 0x0000001814003986 */ /* 0x0081e8000c101506 */
[----:B--2---:R1:W-:Y:S01]  /*56500*/  @P6 STG.E.U16 [R12.64], R11 ;  /* 0x0000000b0c006986 */ /* 0x0043e2000c101506 */
[----:B0-----:R-:W-:-:S03]  /*56510*/  PRMT R21, R11, 0x7632, R21 ;  /* 0x000076320b157816 */ /* 0x001fc60000000015 */
[----:B-1----:R-:W2:Y:S01]  /*56520*/  LDL.LU R11, [R1+0x248] ;  /* 0x00024800010b7983 */ /* 0x002ea20000300800 */
[----:B------:R-:W-:-:S03]  /*56530*/  PRMT R20, R24, 0x7632, R20 ;  /* 0x0000763218147816 */ /* 0x000fc60000000014 */
[----:B------:R-:W3:Y:S01]  /*56540*/  LDL.LU R24, [R1+0x1b8] ;  /* 0x0001b80001187983 */ /* 0x000ee20000300800 */
[----:B------:R-:W-:Y:S02]  /*56550*/  ISETP.LT.AND P3, PT, R28, c[0x0][0x178], !P5 ;  /* 0x00005e001c007a0c */ /* 0x000fe40006f61270 */
[C---:B------:R-:W-:Y:S01]  /*56560*/  ISETP.LT.AND P5, PT, R29.reuse, c[0x0][0x178], !P5 ;  /* 0x00005e001d007a0c */ /* 0x040fe20006fa1270 */
[----:B------:R-:W-:Y:S01]  /*56570*/  IMAD.WIDE R12, R2, 0x2, R16 ;  /* 0x00000002020c7825 */ /* 0x000fe200078e0210 */
[----:B------:R-:W-:Y:S02]  /*56580*/  ISETP.LT.AND P6, PT, R28, c[0x0][0x178], !P2 ;  /* 0x00005e001c007a0c */ /* 0x000fe400057c1270 */
[----:B------:R-:W-:Y:S02]  /*56590*/  IADD3 R2, R2, c[0x0][0x198], RZ ;  /* 0x0000660002027a10 */ /* 0x000fe40007ffe0ff */
[----:B------:R-:W-:-:S05]  /*565a0*/  ISETP.LT.AND P2, PT, R29, c[0x0][0x178], !P2 ;  /* 0x00005e001d007a0c */ /* 0x000fca0005741270 */
[----:B------:R0:W-:Y:S01]  /*565b0*/  @P3 STG.E.U16 [R12.64], R20 ;  /* 0x000000140c003986 */ /* 0x0001e2000c101506 */
[----:B------:R-:W-:-:S03]  /*565c0*/  ISETP.GE.AND P3, PT, R22, c[0x0][0x17c], PT ;  /* 0x00005f0016007a0c */ /* 0x000fc60003f66270 */
[----:B------:R1:W-:Y:S01]  /*565d0*/  @P5 STG.E.U16 [R14.64], R21 ;  /* 0x000000150e005986 */ /* 0x0003e2000c101506 */
[----:B------:R-:W-:Y:S02]  /*565e0*/  ISETP.LT.AND P5, PT, R28, c[0x0][0x178], !P3 ;  /* 0x00005e001c007a0c */ /* 0x000fe40005fa1270 */
[----:B------:R-:W-:Y:S01]  /*565f0*/  ISETP.LT.AND P3, PT, R29, c[0x0][0x178], !P3 ;  /* 0x00005e001d007a0c */ /* 0x000fe20005f61270 */
[----:B0-----:R-:W-:Y:S01]  /*56600*/  IMAD.WIDE R12, R2, 0x2, R16 ;  /* 0x00000002020c7825 */ /* 0x001fe200078e0210 */
[----:B------:R-:W-:-:S03]  /*56610*/  IADD3 R20, R3, 0xc8, RZ ;  /* 0x000000c803147810 */ /* 0x000fc60007ffe0ff */
[C---:B-1----:R-:W-:Y:S01]  /*56620*/  IMAD.WIDE R14, R2.reuse, 0x2, R18 ;  /* 0x00000002020e7825 */ /* 0x042fe200078e0212 */
[----:B------:R-:W-:Y:S01]  /*56630*/  IADD3 R2, R2, c[0x0][0x198], RZ ;  /* 0x0000660002027a10 */ /* 0x000fe20007ffe0ff */
[----:B----4-:R0:W-:Y:S01]  /*56640*/  @P6 STG.E.U16 [R12.64], R23 ;  /* 0x000000170c006986 */ /* 0x0101e2000c101506 */
[----:B------:R-:W-:Y:S02]  /*56650*/  ISETP.GE.AND P6, PT, R20, c[0x0][0x17c], PT ;  /* 0x00005f0014007a0c */ /* 0x000fe40003fc6270 */
[----:B------:R-:W-:Y:S01]  /*56660*/  PRMT R20, R23, 0x7632, R20 ;  /* 0x0000763217147816 */ /* 0x000fe20000000014 */
[----:B------:R1:W-:Y:S01]  /*56670*/  @P2 STG.E.U16 [R14.64], R26 ;  /* 0x0000001a0e002986 */ /* 0x0003e2000c101506 */
[----:B------:R-:W-:Y:S02]  /*56680*/  ISETP.LT.AND P2, PT, R28, c[0x0][0x178], !P6 ;  /* 0x00005e001c007a0c */ /* 0x000fe40007741270 */
        /* <DEDUP_REMOVED lines=10> */
[----:B0-----:R-:W-:Y:S01]  /*56730*/  IADD3 R20, R3, 0xce, RZ ;  /* 0x000000ce03147810 */ /* 0x001fe20007ffe0ff */
[----:B------:R-:W-:-:S03]  /*56740*/  IMAD.WIDE R12, R2, 0x2, R16 ;  /* 0x00000002020c7825 */ /* 0x000fc600078e0210 */
[----:B------:R-:W-:Y:S02]  /*56750*/  ISETP.GE.AND P5, PT, R20, c[0x0][0x17c], PT ;  /* 0x00005f0014007a0c */ /* 0x000fe40003fa6270 */
[----:B-1----:R-:W-:Y:S02]  /*56760*/  IADD3 R14, R3, 0xca, RZ ;  /* 0x000000ca030e7810 */ /* 0x002fe40007ffe0ff */
[----:B------:R-:W-:Y:S01]  /*56770*/  IADD3 R20, R2, c[0x0][0x198], RZ ;  /* 0x0000660002147a10 */ /* 0x000fe20007ffe0ff */
[----:B--2---:R0:W-:Y:S01]  /*56780*/  @P2 STG.E.U16 [R12.64], R11 ;  /* 0x0000000b0c002986 */ /* 0x0041e2000c101506 */
[----:B------:R-:W-:-:S03]  /*56790*/  ISETP.GE.AND P2, PT, R14, c[0x0][0x17c], PT ;  /* 0x00005f000e007a0c */ /* 0x000fc60003f46270 */
[----:B------:R-:W-:-:S04]  /*567a0*/  IMAD.WIDE R14, R20, 0x2, R16 ;  /* 0x00000002140e7825 */ /* 0x000fc800078e0210 */
[----:B0-----:R-:W-:Y:S01]  /*567b0*/  IMAD.WIDE R12, R2, 0x2, R18 ;  /* 0x00000002020c7825 */ /* 0x001fe200078e0212 */
[----:B------:R-:W-:Y:S02]  /*567c0*/  PRMT R2, R11, 0x7632, R2 ;  /* 0x000076320b027816 */ /* 0x000fe40000000002 */
[----:B------:R-:W2:Y:S04]  /*567d0*/  LDL.LU R11, [R1+0x238] ;  /* 0x00023800010b7983 */ /* 0x000ea80000300800 */
[----:B---3--:R-:W-:Y:S04]  /*567e0*/  @P6 STG.E.U16 [R12.64], R24 ;  /* 0x000000180c006986 */ /* 0x008fe8000c101506 */
[----:B------:R0:W-:Y:S01]  /*567f0*/  @P3 STG.E.U16 [R14.64], R2 ;  /* 0x000000020e003986 */ /* 0x0001e2000c101506 */
[----:B------:R-:W-:-:S03]  /*56800*/  ISETP.GE.AND P3, PT, R23, c[0x0][0x17c], PT ;  /* 0x00005f0017007a0c */ /* 0x000fc60003f66270 */
[----:B------:R-:W3:Y:S01]  /*56810*/  LDL.LU R23, [R1+0x258] ;  /* 0x0002580001177983 */ /* 0x000ee20000300800 */
[C---:B------:R-:W-:Y:S02]  /*56820*/  ISETP.LT.AND P4, PT, R29.reuse, c[0x0][0x178], !P4 ;  /* 0x00005e001d007a0c */ /* 0x040fe40006781270 */
[----:B------:R-:W-:Y:S02]  /*56830*/  ISETP.LT.AND P6, PT, R28, c[0x0][0x178], !P2 ;  /* 0x00005e001c007a0c */ /* 0x000fe400057c1270 */
[----:B------:R-:W-:Y:S02]  /*56840*/  ISETP.LT.AND P2, PT, R29, c[0x0][0x178], !P2 ;  /* 0x00005e001d007a0c */ /* 0x000fe40005741270 */
[C---:B0-----:R-:W-:Y:S01]  /*56850*/  IADD3 R2, R20.reuse, c[0x0][0x198], RZ ;  /* 0x0000660014027a10 */ /* 0x041fe20007ffe0ff */
[----:B------:R-:W-:Y:S01]  /*56860*/  IMAD.WIDE R12, R20, 0x2, R18 ;  /* 0x00000002140c7825 */ /* 0x000fe200078e0212 */
[----:B------:R-:W-:-:S03]  /*56870*/  PRMT R22, R24, 0x7632, R22 ;  /* 0x0000763218167816 */ /* 0x000fc60000000016 */
        /* <DEDUP_REMOVED lines=23> */
[C---:B------:R-:W-:Y:S02]  /*569f0*/  IMAD.WIDE R22, R24.reuse, 0x2, R18 ;  /* 0x0000000218167825 */ /* 0x040fe400078e0212 */
[----:B------:R-:W4:Y:S01]  /*56a00*/  LDL.LU R26, [R1+0x2c8] ;  /* 0x0002c800011a7983 */ /* 0x000f220000300800 */
[----:B0-----:R-:W-:Y:S02]  /*56a10*/  IADD3 R14, R24, c[0x0][0x198], RZ ;  /* 0x00006600180e7a10 */ /* 0x001fe40007ffe0ff */
[----:B------:R-:W-:Y:S01]  /*56a20*/  IADD3 R24, R3, 0xcf, RZ ;  /* 0x000000cf03187810 */ /* 0x000fe20007ffe0ff */
[----:B---3--:R0:W-:Y:S01]  /*56a30*/  @P6 STG.E.U16 [R20.64], R13 ;  /* 0x0000000d14006986 */ /* 0x0081e2000c101506 */
[----:B------:R-:W-:-:S02]  /*56a40*/  ISETP.LT.AND P6, PT, R28, c[0x0][0x178], !P2 ;  /* 0x00005e001c007a0c */ /* 0x000fc400057c1270 */
[----:B------:R-:W-:Y:S01]  /*56a50*/  ISETP.LT.AND P2, PT, R29, c[0x0][0x178], !P2 ;  /* 0x00005e001d007a0c */ /* 0x000fe20005741270 */
[----:B--2---:R1:W-:Y:S01]  /*56a60*/  @P4 STG.E.U16 [R22.64], R11 ;  /* 0x0000000b16004986 */ /* 0x0043e2000c101506 */
        /* <DEDUP_REMOVED lines=16> */
[----:B------:R-:W-:-:S03]  /*56b70*/  IADD3 R2, R3, 0xd0, RZ ;  /* 0x000000d003027810 */ /* 0x000fc60007ffe0ff */
[C---:B------:R-:W-:Y:S01]  /*56b80*/  IMAD.WIDE R12, R23.reuse, 0x2, R18 ;  /* 0x00000002170c7825 */ /* 0x040fe200078e0212 */
[----:B------:R-:W-:Y:S02]  /*56b90*/  ISETP.GE.AND P2, PT, R2, c[0x0][0x17c], PT ;  /* 0x00005f0002007a0c */ /* 0x000fe40003f46270 */
[----:B------:R-:W-:Y:S02]  /*56ba0*/  IADD3 R2, R23, c[0x0][0x198], RZ ;  /* 0x0000660017027a10 */ /* 0x000fe40007ffe0ff */
[----:B------:R-:W4:Y:S01]  /*56bb0*/  LDL.LU R23, [R1+0x2d8] ;  /* 0x0002d80001177983 */ /* 0x000f220000300800 */
[----:B------:R-:W-:-:S03]  /*56bc0*/  IADD3 R22, R3, 0xd1, RZ ;  /* 0x000000d103167810 */ /* 0x000fc60007ffe0ff */
[----:B--2---:R0:W-:Y:S01]  /*56bd0*/  @P3 STG.E.U16 [R20.64], R15 ;  /* 0x0000000f14003986 */ /* 0x0041e2000c101506 */
[C---:B------:R-:W-:Y:S02]  /*56be0*/  ISETP.LT.AND P3, PT, R28.reuse, c[0x0][0x178], !P6 ;  /* 0x00005e001c007a0c */ /* 0x040fe40007761270 */
[C---:B------:R-:W-:Y:S01]  /*56bf0*/  ISETP.LT.AND P6, PT, R29.reuse, c[0x0][0x178], !P6 ;  /* 0x00005e001d007a0c */ /* 0x040fe200077c1270 */
[----:B---3--:R1:W-:Y:S01]  /*56c00*/  @P5 STG.E.U16 [R12.64], R24 ;  /* 0x000000180c005986 */ /* 0x0083e2000c101506 */
[----:B------:R-:W-:Y:S02]  /*56c10*/  ISETP.LT.AND P5, PT, R28, c[0x0][0x178], !P2 ;  /* 0x00005e001c007a0c */ /* 0x000fe400057a1270 */
[----:B------:R-:W-:Y:S02]  /*56c20*/  ISETP.LT.AND P2, PT, R29, c[0x0][0x178], !P2 ;  /* 0x00005e001d007a0c */ /* 0x000fe40005741270 */
[----:B0-----:R-:W-:Y:S01]  /*56c30*/  PRMT R20, R15, 0x7632, R20 ;  /* 0x000076320f147816 */ /* 0x001fe20000000014 */
[----:B------:R-:W-:Y:S01]  /*56c40*/  IMAD.WIDE R14, R2, 0x2, R18 ;  /* 0x00000002020e7825 */ /* 0x000fe200078e0212 */
[----:B------:R-:W-:-:S02]  /*56c50*/  PRMT R21, R24, 0x7632, R21 ;  /* 0x0000763218157816 */ /* 0x000fc40000000015 */
[----:B-1----:R-:W2:Y:S01]  /*56c60*/  LDL.LU R24, [R1+0x268] ;  /* 0x0002680001187983 */ /* 0x002ea20000300800 */
[C---:B------:R-:W-:Y:S01]  /*56c70*/  IMAD.WIDE R12, R2.reuse, 0x2, R16 ;  /* 0x00000002020c7825 */ /* 0x040fe200078e0210 */
[----:B------:R-:W-:-:S04]  /*56c80*/  IADD3 R2, R2, c[0x0][0x198], RZ ;  /* 0x0000660002027a10 */ /* 0x000fc80007ffe0ff */
[----:B------:R0:W-:Y:S04]  /*56c90*/  @P3 STG.E.U16 [R12.64], R20 ;  /* 0x000000140c003986 */ /* 0x0001e8000c101506 */
[----:B------:R1:W-:Y:S01]  /*56ca0*/  @P6 STG.E.U16 [R14.64], R21 ;  /* 0x000000150e006986 */ /* 0x0003e2000c101506 */
[----:B0-----:R-:W-:Y:S01]  /*56cb0*/  IMAD.WIDE R12, R2, 0x2, R16 ;  /* 0x00000002020c7825 */ /* 0x001fe200078e0210 */
[----:B------:R-:W-:-:S03]  /*56cc0*/  IADD3 R20, R3, 0xd2, RZ ;  /* 0x000000d203147810 */ /* 0x000fc60007ffe0ff */
[----:B-1----:R-:W-:Y:S01]  /*56cd0*/  IMAD.WIDE R14, R2, 0x2, R18 ;  /* 0x00000002020e7825 */ /* 0x002fe200078e0212 */
[----:B----4-:R0:W-:Y:S01]  /*56ce0*/  @P5 STG.E.U16 [R12.64], R26 ;  /* 0x0000001a0c005986 */ /* 0x0101e2000c101506 */
[----:B------:R-:W-:Y:S02]  /*56cf0*/  ISETP.GE.AND P5, PT, R20, c[0x0][0x17c], PT ;  /* 0x00005f0014007a0c */ /* 0x000fe40003fa6270 */
[----:B------:R-:W-:Y:S01]  /*56d00*/  PRMT R20, R26, 0x7632, R20 ;  /* 0x000076321a147816 */ /* 0x000fe20000000014 */
[----:B------:R1:W-:Y:S01]  /*56d10*/  @P2 STG.E.U16 [R14.64], R11 ;  /* 0x0000000b0e002986 */ /* 0x0003e2000c101506 */
[----:B------:R-:W-:-:S03]  /*56d20*/  PRMT R21, R11, 0x7632, R21 ;  /* 0x000076320b157816 */ /* 0x000fc60000000015 */
[----:B0-----:R-:W3:Y:S04]  /*56d30*/  LDL.LU R26, [R1+0x488] ;  /* 0x00048800011a7983 */ /* 0x001ee80000300800 */
[----:B-1----:R-:W4:Y:S01]  /*56d40*/  LDL.LU R11, [R1+0x2b8] ;  /* 0x0002b800010b7983 */ /* 0x002f220000300800 */
        /* <DEDUP_REMOVED lines=12> */
[----:B0-----:R-:W-:Y:S01]  /*56e10*/  IADD3 R20, R3, 0xd8, RZ ;  /* 0x000000d803147810 */ /* 0x001fe20007ffe0ff */
[----:B------:R-:W-:-:S03]  /*56e20*/  IMAD.WIDE R12, R2, 0x2, R16 ;  /* 0x00000002020c7825 */ /* 0x000fc600078e0210 */
[----:B------:R-:W-:Y:S02]  /*56e30*/  ISETP.GE.AND P6, PT, R20, c[0x0][0x17c], PT ;  /* 0x00005f0014007a0c */ /* 0x000fe40003fc6270 */
[----:B-1----:R-:W-:Y:S01]  /*56e40*/  IADD3 R14, R3, 0xd4, RZ ;  /* 0x000000d4030e7810 */ /* 0x002fe20007ffe0ff */
[----:B------:R0:W-:Y:S01]  /*56e50*/  @P2 STG.E.U16 [R12.64], R23 ;  /* 0x000000170c002986 */ /* 0x0001e2000c101506 */
[----:B------:R-:W-:Y:S02]  /*56e60*/  IADD3 R20, R2, c[0x0][0x198], RZ ;  /* 0x0000660002147a10 */ /* 0x000fe40007ffe0ff */
[----:B------:R-:W-:-:S03]  /*56e70*/  ISETP.GE.AND P2, PT, R14, c[0x0][0x17c], PT ;  /* 0x00005f000e007a0c */ /* 0x000fc60003f46270 */
[----:B------:R-:W-:Y:S01]  /*56e80*/  IMAD.WIDE R14, R20, 0x2, R16 ;  /* 0x00000002140e7825 */ /* 0x000fe200078e0210 */
[----:B------:R-:W-:-:S03]  /*56e90*/  ISETP.LT.AND P4, PT, R29, c[0x0][0x178], !P4 ;  /* 0x00005e001d007a0c */ /* 0x000fc60006781270 */
[----:B0-----:R-:W-:Y:S01]  /*56ea0*/  IMAD.WIDE R12, R2, 0x2, R18 ;  /* 0x00000002020c7825 */ /* 0x001fe200078e0212 */
[----:B------:R-:W-:Y:S02]  /*56eb0*/  PRMT R2, R23, 0x7632, R2 ;  /* 0x0000763217027816 */ /* 0x000fe40000000002 */
[----:B------:R-:W-:Y:S02]  /*56ec0*/  IADD3 R23, R3, 0xd5, RZ ;  /* 0x000000d503177810 */ /* 0x000fe40007ffe0ff */
[----:B--2---:R0:W-:Y:S01]  /*56ed0*/  @P5 STG.E.U16 [R12.64], R24 ;  /* 0x000000180c005986 */ /* 0x0041e2000c101506 */
[----:B------:R-:W-:Y:S02]  /*56ee0*/  ISETP.LT.AND P5, PT, R28, c[0x0][0x178], !P2 ;  /* 0x00005e001c007a0c */ /* 0x000fe400057a1270 */
[----:B------:R-:W-:Y:S01]  /*56ef0*/  ISETP.LT.AND P2, PT, R29, c[0x0][0x178], !P2 ;  /* 0x00005e001d007a0c */ /* 0x000fe20005741270 */
[----:B------:R1:W-:Y:S01]  /*56f00*/  @P3 STG.E.U16 [R14.64], R2 ;  /* 0x000000020e003986 */ /* 0x0003e2000c101506 */
[----:B------:R-:W-:-:S02]  /*56f10*/  PRMT R22, R24, 0x7632, R22 ;  /* 0x0000763218167816 */ /* 0x000fc40000000016 */
[----:B------:R-:W-:Y:S01]  /*56f20*/  ISETP.GE.AND P3, PT, R23, c[0x0][0x17c], PT ;  /* 0x00005f0017007a0c */ /* 0x000fe20003f66270 */
[C---:B0-----:R-:W-:Y:S01]  /*56f30*/  IMAD.WIDE R12, R20.reuse, 0x2, R18 ;  /* 0x00000002140c7825 */ /* 0x041fe200078e0212 */
[----:B-1----:R-:W-:-:S04]  /*56f40*/  IADD3 R2, R20, c[0x0][0x198], RZ ;  /* 0x0000660014027a10 */ /* 0x002fc80007ffe0ff */
[----:B------:R-:W-:Y:S01]  /*56f50*/  @P4 STG.E.U16 [R12.64], R22 ;  /* 0x000000160c004986 */ /* 0x000fe2000c101506 */
[----:B------:R-:W-:-:S04]  /*56f60*/  IMAD.WIDE R14, R2, 0x2, R16 ;  /* 0x00000002020e7825 */ /* 0x000fc800078e0210 */
[----:B------:R-:W-:Y:S01]  /*56f70*/  IMAD.WIDE R20, R2, 0x2, R18 ;  /* 0x0000000202147825 */ /* 0x000fe200078e0212 */
[----:B---3--:R0:W-:Y:S04]  /*56f80*/  @P5 STG.E.U16 [R14.64], R26 ;  /* 0x0000001a0e005986 */ /* 0x0081e8000c101506 */
[----:B----4-:R1:W-:Y:S01]  /*56f90*/  @P2 STG.E.U16 [R20.64], R11 ;  /* 0x0000000b14002986 */ /* 0x0103e2000c101506 */
        /* <DEDUP_REMOVED lines=18> */
[----:B------:R-:W-:-:S03]  /*570c0*/  ISETP.GE.AND P2, PT, R26, c[0x0][0x17c], PT ;  /* 0x00005f001a007a0c */ /* 0x000fc60003f46270 */
[----:B------:R0:W-:Y:S01]  /*570d0*/  @P3 STG.E.U16 [R14.64], R25 ;  /* 0x000000190e003986 */ /* 0x0001e2000c101506 */
[C---:B------:R-:W-:Y:S01]  /*570e0*/  IMAD.WIDE R22, R24.reuse, 0x2, R18 ;  /* 0x0000000218167825 */ /* 0x040fe200078e0212 */
[----:B0-----:R-:W-:Y:S02]  /*570f0*/  IADD3 R14, R24, c[0x0][0x198], RZ ;  /* 0x00006600180e7a10 */ /* 0x001fe40007ffe0ff */
[----:B------:R-:W2:Y:S01]  /*57100*/  LDL.LU R25, [R1+0x4b8] ;  /* 0x0004b80001197983 */ /* 0x000ea20000300800 */
[----:B------:R-:W-:-:S03]  /*57110*/  IADD3 R24, R3, 0xd9, RZ ;  /* 0x000000d903187810 */ /* 0x000fc60007ffe0ff */
[----:B------:R-:W2:Y:S04]  /*57120*/  LDL.LU R26, [R1+0x328] ;  /* 0x00032800011a7983 */ /* 0x000ea80000300800 */
        /* <DEDUP_REMOVED lines=10> */
[----:B------:R-:W-:Y:S02]  /*571d0*/  ISETP.LT.AND P3, PT, R28, c[0x0][0x178], !P6 ;  /* 0x00005e001c007a0c */ /* 0x000fe40007761270 */
[----:B------:R-:W-:Y:S02]  /*571e0*/  IADD3 R20, R3, 0xdd, RZ ;  /* 0x000000dd03147810 */ /* 0x000fe40007ffe0ff */
[C---:B------:R-:W-:Y:S02]  /*571f0*/  IADD3 R23, R14.reuse, c[0x0][0x198], RZ ;  /* 0x000066000e177a10 */ /* 0x040fe40007ffe0ff */
[----:B------:R-:W-:Y:S01]  /*57200*/  ISETP.LT.AND P6, PT, R29, c[0x0][0x178], !P6 ;  /* 0x00005e001d007a0c */ /* 0x000fe200077c1270 */
[----:B------:R-:W-:Y:S01]  /*57210*/  IMAD.WIDE R14, R14, 0x2, R18 ;  /* 0x000000020e0e7825 */ /* 0x000fe200078e0212 */
[----:B------:R-:W-:-:S03]  /*57220*/  ISETP.GE.AND P4, PT, R20, c[0x0][0x17c], PT ;  /* 0x00005f0014007a0c */ /* 0x000fc60003f86270 */
[----:B------:R-:W-:Y:S01]  /*57230*/  IMAD.WIDE R20, R23, 0x2, R16 ;  /* 0x0000000217147825 */ /* 0x000fe200078e0210 */
[----:B0-----:R-:W-:Y:S01]  /*57240*/  IADD3 R2, R3, 0xda, RZ ;  /* 0x000000da03027810 */ /* 0x001fe20007ffe0ff */
[----:B------:R-:W-:Y:S01]  /*57250*/  @P2 STG.E.U16 [R14.64], R22 ;  /* 0x000000160e002986 */ /* 0x000fe2000c101506 */
[----:B------:R-:W-:Y:S01]  /*57260*/  ISETP.LT.AND P2, PT, R28, c[0x0][0x178], !P5 ;  /* 0x00005e001c007a0c */ /* 0x000fe20006f41270 */
[----:B------:R-:W-:Y:S01]  /*57270*/  IMAD.WIDE R12, R23, 0x2, R18 ;  /* 0x00000002170c7825 */ /* 0x000fe200078e0212 */
[----:B------:R-:W-:Y:S01]  /*57280*/  ISETP.LT.AND P5, PT, R29, c[0x0][0x178], !P5 ;  /* 0x00005e001d007a0c */ /* 0x000fe20006fa1270 */
[----:B---3--:R0:W-:Y:S01]  /*57290*/  @P3 STG.E.U16 [R20.64], R24 ;  /* 0x0000001814003986 */ /* 0x0081e2000c101506 */
[----:B------:R-:W-:Y:S02]  /*572a0*/  ISETP.GE.AND P3, PT, R2, c[0x0][0x17c], PT ;  /* 0x00005f0002007a0c */ /* 0x000fe40003f66270 */
[----:B------:R-:W-:Y:S01]  /*572b0*/  IADD3 R2, R23, c[0x0][0x198], RZ ;  /* 0x0000660017027a10 */ /* 0x000fe20007ffe0ff */
[----:B--2---:R1:W-:Y:S01]  /*572c0*/  @P6 STG.E.U16 [R12.64], R11 ;  /* 0x0000000b0c006986 */ /* 0x0043e2000c101506 */
[----:B------:R-:W-:-:S02]  /*572d0*/  ISETP.LT.AND P6, PT, R28, c[0x0][0x178], !P3 ;  /* 0x00005e001c007a0c */ /* 0x000fc40005fc1270 */
[----:B0-----:R-:W-:Y:S02]  /*572e0*/  PRMT R20, R24, 0x7632, R20 ;  /* 0x0000763218147816 */ /* 0x001fe40000000014 */
[----:B------:R-:W2:Y:S01]  /*572f0*/  LDL.LU R24, [R1+0x4d8] ;  /* 0x0004d80001187983 */ /* 0x000ea20000300800 */
[----:B------:R-:W-:Y:S01]  /*57300*/  PRMT R21, R11, 0x7632, R21 ;  /* 0x000076320b157816 */ /* 0x000fe20000000015 */
[C---:B-1----:R-:W-:Y:S02]  /*57310*/  IMAD.WIDE R12, R2.reuse, 0x2, R16 ;  /* 0x00000002020c7825 */ /* 0x042fe400078e0210 */
[----:B------:R-:W3:Y:S02]  /*57320*/  LDL.LU R11, [R1+0x348] ;  /* 0x00034800010b7983 */ /* 0x000ee40000300800 */
[C---:B------:R-:W-:Y:S01]  /*57330*/  IMAD.WIDE R14, R2.reuse, 0x2, R18 ;  /* 0x00000002020e7825 */ /* 0x040fe200078e0212 */
[----:B------:R-:W-:Y:S01]  /*57340*/  IADD3 R2, R2, c[0x0][0x198], RZ ;  /* 0x0000660002027a10 */ /* 0x000fe20007ffe0ff */
[----:B------:R0:W-:Y:S01]  /*57350*/  @P2 STG.E.U16 [R12.64], R20 ;  /* 0x000000140c002986 */ /* 0x0001e2000c101506 */
[----:B------:R-:W-:-:S03]  /*57360*/  ISETP.LT.AND P3, PT, R29, c[0x0][0x178], !P3 ;  /* 0x00005e001d007a0c */ /* 0x000fc60005f61270 */
[----:B------:R1:W-:Y:S01]  /*57370*/  @P5 STG.E.U16 [R14.64], R21 ;  /* 0x000000150e005986 */ /* 0x0003e2000c101506 */
[----:B0-----:R-:W-:Y:S01]  /*57380*/  IMAD.WIDE R12, R2, 0x2, R16 ;  /* 0x00000002020c7825 */ /* 0x001fe200078e0210 */
[----:B------:R-:W-:-:S04]  /*57390*/  IADD3 R20, R3, 0xdc, RZ ;  /* 0x000000dc03147810 */ /* 0x000fc80007ffe0ff */
[----:B------:R0:W-:Y:S01]  /*573a0*/  @P6 STG.E.U16 [R12.64], R25 ;  /* 0x000000190c006986 */ /* 0x0001e2000c101506 */
[----:B------:R-:W-:Y:S02]  /*573b0*/  ISETP.GE.AND P6, PT, R20, c[0x0][0x17c], PT ;  /* 0x00005f0014007a0c */ /* 0x000fe40003fc6270 */
[----:B------:R-:W-:Y:S01]  /*573c0*/  PRMT R20, R25, 0x7632, R20 ;  /* 0x0000763219147816 */ /* 0x000fe20000000014 */
[----:B-1----:R-:W-:Y:S01]  /*573d0*/  IMAD.WIDE R14, R2, 0x2, R18 ;  /* 0x00000002020e7825 */ /* 0x002fe200078e0212 */
[----:B0-----:R-:W4:Y:S01]  /*573e0*/  LDL.LU R25, [R1+0x4c8] ;  /* 0x0004c80001197983 */ /* 0x001f220000300800 */
[----:B------:R-:W-:-:S03]  /*573f0*/  PRMT R21, R26, 0x7632, R21 ;  /* 0x000076321a157816 */ /* 0x000fc60000000015 */
[----:B------:R0:W-:Y:S04]  /*57400*/  @P3 STG.E.U16 [R14.64], R26 ;  /* 0x0000001a0e003986 */ /* 0x0001e8000c101506 */
[----:B0-----:R-:W4:Y:S01]  /*57410*/  LDL.LU R26, [R1+0x138] ;  /* 0x00013800011a7983 */ /* 0x001f220000300800 */
        /* <DEDUP_REMOVED lines=16> */
[----:B-1----:R-:W-:Y:S02]  /*57520*/  IADD3 R14, R3, 0xde, RZ ;  /* 0x000000de030e7810 */ /* 0x002fe40007ffe0ff */
[----:B------:R-:W-:Y:S02]  /*57530*/  IADD3 R20, R2, c[0x0][0x198], RZ ;  /* 0x0000660002147a10 */ /* 0x000fe40007ffe0ff */
[----:B------:R-:W-:Y:S02]  /*57540*/  ISETP.LT.AND P4, PT, R29, c[0x0][0x178], !P4 ;  /* 0x00005e001d007a0c */ /* 0x000fe40006781270 */
[----:B------:R-:W-:Y:S01]  /*57550*/  IADD3 R23, R3, 0xdf, RZ ;  /* 0x000000df03177810 */ /* 0x000fe20007ffe0ff */
        /* <DEDUP_REMOVED lines=8> */
[----:B------:R-:W-:Y:S02]  /*575e0*/  PRMT R22, R11, 0x7632, R22 ;  /* 0x000076320b167816 */ /* 0x000fe40000000016 */
[----:B------:R-:W-:Y:S01]  /*575f0*/  ISETP.GE.AND P2, PT, R23, c[0x0][0x17c], PT ;  /* 0x00005f0017007a0c */ /* 0x000fe20003f46270 */
[C---:B0-----:R-:W-:Y:S01]  /*57600*/  IMAD.WIDE R12, R20.reuse, 0x2, R18 ;  /* 0x00000002140c7825 */ /* 0x041fe200078e0212 */
[----:B------:R-:W-:Y:S01]  /*57610*/  ISETP.LT.AND P3, PT, R29, c[0x0][0x178], !P3 ;  /* 0x00005e001d007a0c */ /* 0x000fe20005f61270 */
[----:B------:R-:W2:Y:S01]  /*57620*/  LDL.LU R11, [R1+0x15c] ;  /* 0x00015c00010b7983 */ /* 0x000ea20000300800 */
[----:B-1----:R-:W-:-:S05]  /*57630*/  IADD3 R2, R20, c[0x0][0x198], RZ ;  /* 0x0000660014027a10 */ /* 0x002fca0007ffe0ff */
[----:B------:R-:W-:Y:S01]  /*57640*/  IMAD.WIDE R14, R2, 0x2, R16 ;  /* 0x00000002020e7825 */ /* 0x000fe200078e0210 */
[----:B------:R-:W-:Y:S04]  /*57650*/  @P4 STG.E.U16 [R12.64], R22 ;  /* 0x000000160c004986 */ /* 0x000fe8000c101506 */
[----:B----4-:R0:W-:Y:S01]  /*57660*/  @P6 STG.E.U16 [R14.64], R25 ;  /* 0x000000190e006986 */ /* 0x0101e2000c101506 */
[----:B------:R-:W-:Y:S01]  /*57670*/  ISETP.LT.AND P6, PT, R28, c[0x0][0x178], !P2 ;  /* 0x00005e001c007a0c */ /* 0x000fe200057c1270 */
[C---:B------:R-:W-:Y:S01]  /*57680*/  IMAD.WIDE R20, R2.reuse, 0x2, R18 ;  /* 0x0000000202147825 */ /* 0x040fe200078e0212 */
[----:B0-----:R-:W-:Y:S02]  /*57690*/  IADD3 R14, R2, c[0x0][0x198], RZ ;  /* 0x00006600020e7a10 */ /* 0x001fe40007ffe0ff */
[----:B------:R-:W-:-:S03]  /*576a0*/  PRMT R22, R25, 0x7632, R22 ;  /* 0x0000763219167816 */ /* 0x000fc60000000016 */
[----:B------:R-:W-:Y:S01]  /*576b0*/  IMAD.WIDE R12, R14, 0x2, R16 ;  /* 0x000000020e0c7825 */ /* 0x000fe200078e0210 */
[----:B------:R0:W-:Y:S01]  /*576c0*/  @P3 STG.E.U16 [R20.64], R26 ;  /* 0x0000001a14003986 */ /* 0x0001e2000c101506 */
[----:B------:R-:W-:-:S04]  /*576d0*/  PRMT R23, R26, 0x7632, R23 ;  /* 0x000076321a177816 */ /* 0x000fc80000000017 */
[----:B------:R1:W-:Y:S04]  /*576e0*/  @P6 STG.E.U16 [R12.64], R22 ;  /* 0x000000160c006986 */ /* 0x0003e8000c101506 */
[----:B0-----:R-:W3:Y:S04]  /*576f0*/  LDL.LU R26, [R1+0x14c] ;  /* 0x00014c00011a7983 */ /* 0x001ee80000300800 */
[----:B-1----:R-:W4:Y:S01]  /*57700*/  LDL.LU R22, [R1+0x18c] ;  /* 0x00018c0001167983 */ /* 0x002f220000300800 */
[----:B------:R-:W-:-:S04]  /*57710*/  IADD3 R25, R3, 0xe1, RZ ;  /* 0x000000e103197810 */ /* 0x000fc80007ffe0ff */
[----:B------:R-:W-:Y:S02]  /*57720*/  ISETP.GE.AND P6, PT, R25, c[0x0][0x17c], PT ;  /* 0x00005f0019007a0c */ /* 0x000fe40003fc6270 */
[----:B------:R-:W3:Y:S01]  /*57730*/  LDL.LU R25, [R1+0x19c] ;  /* 0x00019c0001197983 */ /* 0x000ee20000300800 */
[----:B------:R-:W-:-:S04]  /*57740*/  IADD3 R24, R3, 0xe0, RZ ;  /* 0x000000e003187810 */ /* 0x000fc80007ffe0ff */
[----:B------:R-:W-:Y:S02]  /*57750*/  ISETP.GE.AND P4, PT, R24, c[0x0][0x17c], PT ;  /* 0x00005f0018007a0c */ /* 0x000fe40003f86270 */
[C---:B------:R-:W-:Y:S02]  /*57760*/  ISETP.LT.AND P2, PT, R29.reuse, c[0x0][0x178], !P2 ;  /* 0x00005e001d007a0c */ /* 0x040fe40005741270 */
[----:B------:R-:W-:Y:S02]  /*57770*/  ISETP.LT.AND P3, PT, R28, c[0x0][0x178], !P4 ;  /* 0x00005e001c007a0c */ /* 0x000fe40006761270 */
[C---:B------:R-:W-:Y:S01]  /*57780*/  IADD3 R2, R14.reuse, c[0x0][0x198], RZ ;  /* 0x000066000e027a10 */ /* 0x040fe20007ffe0ff */
[----:B------:R-:W-:Y:S01]  /*57790*/  IMAD.WIDE R14, R14, 0x2, R18 ;  /* 0x000000020e0e7825 */ /* 0x000fe200078e0212 */
[----:B------:R-:W-:-:S03]  /*577a0*/  ISETP.LT.AND P4, PT, R29, c[0x0][0x178], !P4 ;  /* 0x00005e001d007a0c */ /* 0x000fc60006781270 */
[----:B------:R-:W-:Y:S01]  /*577b0*/  IMAD.WIDE R20, R2, 0x2, R16 ;  /* 0x0000000202147825 */ /* 0x000fe200078e0210 */
[----:B------:R-:W-:-:S03]  /*577c0*/  IADD3 R24, R3, 0xe2, RZ ;  /* 0x000000e203187810 */ /* 0x000fc60007ffe0ff */
[----:B------:R0:W-:Y:S01]  /*577d0*/  @P2 STG.E.U16 [R14.64], R23 ;  /* 0x000000170e002986 */ /* 0x0001e2000c101506 */
[----:B------:R-:W-:Y:S01]  /*577e0*/  IMAD.WIDE R12, R2, 0x2, R18 ;  /* 0x00000002020c7825 */ /* 0x000fe200078e0212 */
[----:B------:R-:W-:Y:S02]  /*577f0*/  ISETP.GE.AND P2, PT, R24, c[0x0][0x17c], PT ;  /* 0x00005f0018007a0c */ /* 0x000fe40003f46270 */
[----:B0-----:R-:W-:Y:S01]  /*57800*/  IADD3 R23, R3, 0xe3, RZ ;  /* 0x000000e303177810 */ /* 0x001fe20007ffe0ff */
[----:B----4-:R0:W-:Y:S01]  /*57810*/  @P3 STG.E.U16 [R20.64], R22 ;  /* 0x0000001614003986 */ /* 0x0101e2000c101506 */
[C---:B------:R-:W-:Y:S02]  /*57820*/  ISETP.LT.AND P3, PT, R28.reuse, c[0x0][0x178], !P6 ;  /* 0x00005e001c007a0c */ /* 0x040fe40007761270 */
[----:B------:R-:W-:Y:S01]  /*57830*/  ISETP.LT.AND P6, PT, R29, c[0x0][0x178], !P6 ;  /* 0x00005e001d007a0c */ /* 0x000fe200077c1270 */
[----:B--2---:R1:W-:Y:S01]  /*57840*/  @P4 STG.E.U16 [R12.64], R11 ;  /* 0x0000000b0c004986 */ /* 0x0043e2000c101506 */
[----:B------:R-:W-:-:S02]  /*57850*/  ISETP.LT.AND P4, PT, R28, c[0x0][0x178], !P2 ;  /* 0x00005e001c007a0c */ /* 0x000fc40005781270 */
[----:B0-----:R-:W-:Y:S02]  /*57860*/  PRMT R21, R22, 0x7632, R21 ;  /* 0x0000763216157816 */ /* 0x001fe40000000015 */
[----:B------:R-:W-:Y:S02]  /*57870*/  IADD3 R22, R2, c[0x0][0x198], RZ ;  /* 0x0000660002167a10 */ /* 0x000fe40007ffe0ff */
[----:B------:R-:W-:Y:S02]  /*57880*/  ISETP.LT.AND P2, PT, R29, c[0x0][0x178], !P2 ;  /* 0x00005e001d007a0c */ /* 0x000fe40005741270 */
[C---:B------:R-:W-:Y:S01]  /*57890*/  IADD3 R20, R22.reuse, c[0x0][0x198], RZ ;  /* 0x0000660016147a10 */ /* 0x040fe20007ffe0ff */
[C---:B------:R-:W-:Y:S01]  /*578a0*/  IMAD.WIDE R14, R22.reuse, 0x2, R16 ;  /* 0x00000002160e7825 */ /* 0x040fe200078e0210 */
[----:B------:R-:W-:Y:S02]  /*578b0*/  PRMT R2, R11, 0x7632, R2 ;  /* 0x000076320b027816 */ /* 0x000fe40000000002 */
[----:B-1----:R-:W2:Y:S01]  /*578c0*/  LDL.LU R11, [R1+0x17c] ;  /* 0x00017c00010b7983 */ /* 0x002ea20000300800 */
[----:B------:R-:W-:-:S03]  /*578d0*/  IMAD.WIDE R12, R22, 0x2, R18 ;  /* 0x00000002160c7825 */ /* 0x000fc600078e0212 */
[----:B------:R0:W-:Y:S01]  /*578e0*/  @P3 STG.E.U16 [R14.64], R21 ;  /* 0x000000150e003986 */ /* 0x0001e2000c101506 */
[----:B------:R-:W-:-:S03]  /*578f0*/  ISETP.GE.AND P3, PT, R23, c[0x0][0x17c], PT ;  /* 0x00005f0017007a0c */ /* 0x000fc60003f66270 */
[----:B------:R1:W-:Y:S01]  /*57900*/  @P6 STG.E.U16 [R12.64], R2 ;  /* 0x000000020c006986 */ /* 0x0003e2000c101506 */
[----:B0-----:R-:W-:-:S04]  /*57910*/  IMAD.WIDE R14, R20, 0x2, R16 ;  /* 0x00000002140e7825 */ /* 0x001fc800078e0210 */
[----:B-1----:R-:W-:Y:S01]  /*57920*/  IMAD.WIDE R12, R20, 0x2, R18 ;  /* 0x00000002140c7825 */ /* 0x002fe200078e0212 */
[----:B---3--:R0:W-:Y:S01]  /*57930*/  @P4 STG.E.U16 [R14.64], R25 ;  /* 0x000000190e004986 */ /* 0x0081e2000c101506 */
[----:B------:R-:W-:-:S03]  /*57940*/  ISETP.LT.AND P4, PT, R28, c[0x0][0x178], !P3 ;  /* 0x00005e001c007a0c */ /* 0x000fc60005f81270 */
[----:B------:R1:W-:Y:S01]  /*57950*/  @P2 STG.E.U16 [R12.64], R26 ;  /* 0x0000001a0c002986 */ /* 0x0003e2000c101506 */
[----:B------:R-:W-:Y:S02]  /*57960*/  ISETP.LT.AND P2, PT, R29, c[0x0][0x178], !P3 ;  /* 0x00005e001d007a0c */ /* 0x000fe40005f41270 */
[----:B------:R-:W-:Y:S02]  /*57970*/  PRMT R2, R25, 0x7632, R2 ;  /* 0x0000763219027816 */ /* 0x000fe40000000002 */
[----:B0-----:R-:W-:Y:S02]  /*57980*/  IADD3 R14, R20, c[0x0][0x198], RZ ;  /* 0x00006600140e7a10 */ /* 0x001fe40007ffe0ff */
[----:B------:R-:W-:Y:S02]  /*57990*/  IADD3 R25, R3, 0xe5, RZ ;  /* 0x000000e503197810 */ /* 0x000fe40007ffe0ff */
[C---:B------:R-:W-:Y:S01]  /*579a0*/  IADD3 R22, R14.reuse, c[0x0][0x198], RZ ;  /* 0x000066000e167a10 */ /* 0x040fe20007ffe0ff */
[----:B-1----:R-:W-:Y:S01]  /*579b0*/  IMAD.WIDE R12, R14, 0x2, R16 ;  /* 0x000000020e0c7825 */ /* 0x002fe200078e0210 */
[----:B------:R-:W-:-:S02]  /*579c0*/  PRMT R23, R26, 0x7632, R23 ;  /* 0x000076321a177816 */ /* 0x000fc40000000017 */
[----:B------:R-:W3:Y:S01]  /*579d0*/  LDL.LU R26, [R1+0x16c] ;  /* 0x00016c00011a7983 */ /* 0x000ee20000300800 */
[----:B------:R-:W-:-:S03]  /*579e0*/  IMAD.WIDE R14, R14, 0x2, R18 ;  /* 0x000000020e0e7825 */ /* 0x000fc600078e0212 */
[----:B------:R-:W-:Y:S01]  /*579f0*/  @P4 STG.E.U16 [R12.64], R2 ;  /* 0x000000020c004986 */ /* 0x000fe2000c101506 */
[----:B------:R-:W-:-:S03]  /*57a00*/  ISETP.GE.AND P4, PT, R25, c[0x0][0x17c], PT ;  /* 0x00005f0019007a0c */ /* 0x000fc60003f86270 */
[----:B------:R-:W4:Y:S04]  /*57a10*/  LDL.LU R25, [R1+0x1dc] ;  /* 0x0001dc0001197983 */ /* 0x000f280000300800 */
[----:B------:R0:W-:Y:S04]  /*57a20*/  @P2 STG.E.U16 [R14.64], R23 ;  /* 0x000000170e002986 */ /* 0x0001e8000c101506 */
[----:B0-----:R-:W3:Y:S01]  /*57a30*/  LDL.LU R15, [R1+0x1cc] ;  /* 0x0001cc00010f7983 */ /* 0x001ee20000300800 */
[----:B------:R-:W-:-:S04]  /*57a40*/  IADD3 R21, R3, 0xe4, RZ ;  /* 0x000000e403157810 */ /* 0x000fc80007ffe0ff */
[----:B------:R-:W-:-:S04]  /*57a50*/  ISETP.GE.AND P6, PT, R21, c[0x0][0x17c], PT ;  /* 0x00005f0015007a0c */ /* 0x000fc80003fc6270 */
[----:B------:R-:W-:Y:S02]  /*57a60*/  ISETP.LT.AND P3, PT, R28, c[0x0][0x178], !P6 ;  /* 0x00005e001c007a0c */ /* 0x000fe40007761270 */
[----:B------:R-:W-:Y:S01]  /*57a70*/  ISETP.LT.AND P6, PT, R29, c[0x0][0x178], !P6 ;  /* 0x00005e001d007a0c */ /* 0x000fe200077c1270 */
[----:B------:R-:W-:Y:S01]  /*57a80*/  IMAD.WIDE R20, R22, 0x2, R16 ;  /* 0x0000000216147825 */ /* 0x000fe200078e0210 */
[----:B------:R-:W-:-:S03]  /*57a90*/  IADD3 R24, R3, 0xe6, RZ ;  /* 0x000000e603187810 */ /* 0x000fc60007ffe0ff */
[----:B------:R-:W-:Y:S01]  /*57aa0*/  IMAD.WIDE R12, R22, 0x2, R18 ;  /* 0x00000002160c7825 */ /* 0x000fe200078e0212 */
[----:B------:R-:W-:Y:S02]  /*57ab0*/  ISETP.GE.AND P2, PT, R24, c[0x0][0x17c], PT ;  /* 0x00005f0018007a0c */ /* 0x000fe40003f46270 */
[----:B------:R-:W-:Y:S02]  /*57ac0*/  IADD3 R22, R22, c[0x0][0x198], RZ ;  /* 0x0000660016167a10 */ /* 0x000fe40007ffe0ff */
[----:B------:R-:W-:Y:S02]  /*57ad0*/  IADD3 R23, R3, 0xe7, RZ ;  /* 0x000000e703177810 */ /* 0x000fe40007ffe0ff */
[----:B--2---:R-:W-:Y:S01]  /*57ae0*/  PRMT R2, R11, 0x7632, R2 ;  /* 0x000076320b027816 */ /* 0x004fe20000000002 */
[----:B---3--:R0:W-:Y:S01]  /*57af0*/  @P3 STG.E.U16 [R20.64], R15 ;  /* 0x0000000f14003986 */ /* 0x0081e2000c101506 */
[C---:B------:R-:W-:Y:S02]  /*57b00*/  ISETP.LT.AND P3, PT, R28.reuse, c[0x0][0x178], !P4 ;  /* 0x00005e001c007a0c */ /* 0x040fe40006761270 */
[----:B------:R-:W-:Y:S01]  /*57b10*/  ISETP.LT.AND P4, PT, R29, c[0x0][0x178], !P4 ;  /* 0x00005e001d007a0c */ /* 0x000fe20006781270 */
[----:B------:R1:W-:Y:S01]  /*57b20*/  @P6 STG.E.U16 [R12.64], R11 ;  /* 0x0000000b0c006986 */ /* 0x0003e2000c101506 */
[----:B------:R-:W-:-:S02]  /*57b30*/  ISETP.LT.AND P6, PT, R28, c[0x0][0x178], !P2 ;  /* 0x00005e001c007a0c */ /* 0x000fc400057c1270 */
[----:B------:R-:W-:Y:S02]  /*57b40*/  ISETP.LT.AND P2, PT, R29, c[0x0][0x178], !P2 ;  /* 0x00005e001d007a0c */ /* 0x000fe40005741270 */
[----:B0-----:R-:W-:Y:S01]  /*57b50*/  PRMT R21, R15, 0x7632, R21 ;  /* 0x000076320f157816 */ /* 0x001fe20000000015 */
[C---:B------:R-:W-:Y:S01]  /*57b60*/  IMAD.WIDE R14, R22.reuse, 0x2, R16 ;  /* 0x00000002160e7825 */ /* 0x040fe200078e0210 */
[C---:B------:R-:W-:Y:S01]  /*57b70*/  IADD3 R20, R22.reuse, c[0x0][0x198], RZ ;  /* 0x0000660016147a10 */ /* 0x040fe20007ffe0ff */
[----:B-1----:R-:W2:Y:S02]  /*57b80*/  LDL.LU R11, [R1+0x1bc] ;  /* 0x0001bc00010b7983 */ /* 0x002ea40000300800 */
[----:B------:R-:W-:Y:S02]  /*57b90*/  IMAD.WIDE R12, R22, 0x2, R18 ;  /* 0x00000002160c7825 */ /* 0x000fe400078e0212 */
[----:B------:R0:W-:Y:S01]  /*57ba0*/  @P3 STG.E.U16 [R14.64], R21 ;  /* 0x000000150e003986 */ /* 0x0001e2000c101506 */
[----:B------:R-:W-:-:S03]  /*57bb0*/  ISETP.GE.AND P3, PT, R23, c[0x0][0x17c], PT ;  /* 0x00005f0017007a0c */ /* 0x000fc60003f66270 */
[----:B------:R1:W-:Y:S01]  /*57bc0*/  @P4 STG.E.U16 [R12.64], R2 ;  /* 0x000000020c004986 */ /* 0x0003e2000c101506 */
[----:B0-----:R-:W-:-:S04]  /*57bd0*/  IMAD.WIDE R14, R20, 0x2, R16 ;  /* 0x00000002140e7825 */ /* 0x001fc800078e0210 */
[----:B-1----:R-:W-:Y:S01]  /*57be0*/  IMAD.WIDE R12, R20, 0x2, R18 ;  /* 0x00000002140c7825 */ /* 0x002fe200078e0212 */
[----:B----4-:R0:W-:Y:S01]  /*57bf0*/  @P6 STG.E.U16 [R14.64], R25 ;  /* 0x000000190e006986 */ /* 0x0101e2000c101506 */
        /* <DEDUP_REMOVED lines=213> */
[----:B------:R0:W-:Y:S01]  /*58950*/  @P3 STG.E.U16 [R14.64], R21 ;  /* 0x000000150e003986 */ /* 0x0001e2000c101506 */
[----:B------:R-:W-:-:S03]  /*58960*/  ISETP.GE.AND P3, PT, R23, c[0x0][0x17c], PT ;  /* 0x00005f0017007a0c */ /* 0x000fc60003f66270 */
[----:B------:R1:W-:Y:S04]  /*58970*/  @P6 STG.E.U16 [R12.64], R2 ;  /* 0x000000020c006986 */ /* 0x0003e8000c101506 */
[----:B------:R-:W2:Y:S01]  /*58980*/  LDL.LU R11, [R1+0x34c] ;  /* 0x00034c00010b7983 */ /* 0x000ea20000300800 */
[----:B0-----:R-:W-:-:S05]  /*58990*/  IMAD.WIDE R14, R20, 0x2, R16 ;  /* 0x00000002140e7825 */ /* 0x001fca00078e0210 */
[----:B----4-:R0:W-:Y:S01]  /*589a0*/  @P4 STG.E.U16 [R14.64], R25 ;  /* 0x000000190e004986 */ /* 0x0101e2000c101506 */
[----:B------:R-:W-:Y:S01]  /*589b0*/  ISETP.LT.AND P4, PT, R28, c[0x0][0x178], !P3 ;  /* 0x00005e001c007a0c */ /* 0x000fe20005f81270 */
[C---:B-1----:R-:W-:Y:S01]  /*589c0*/  IMAD.WIDE R12, R20.reuse, 0x2, R18 ;  /* 0x00000002140c7825 */ /* 0x042fe200078e0212 */
[----:B------:R-:W-:Y:S02]  /*589d0*/  ISETP.LT.AND P3, PT, R29, c[0x0][0x178], !P3 ;  /* 0x00005e001d007a0c */ /* 0x000fe40005f61270 */
[----:B------:R-:W-:Y:S02]  /*589e0*/  PRMT R2, R25, 0x7632, R2 ;  /* 0x0000763219027816 */ /* 0x000fe40000000002 */
[----:B------:R1:W-:Y:S01]  /*589f0*/  @P2 STG.E.U16 [R12.64], R26 ;  /* 0x0000001a0c002986 */ /* 0x0003e2000c101506 */
[----:B0-----:R-:W-:Y:S02]  /*58a00*/  IADD3 R14, R20, c[0x0][0x198], RZ ;  /* 0x00006600140e7a10 */ /* 0x001fe40007ffe0ff */
[----:B------:R-:W-:-:S02]  /*58a10*/  PRMT R23, R26, 0x7632, R23 ;  /* 0x000076321a177816 */ /* 0x000fc40000000017 */
[C---:B------:R-:W-:Y:S01]  /*58a20*/  IADD3 R22, R14.reuse, c[0x0][0x198], RZ ;  /* 0x000066000e167a10 */ /* 0x040fe20007ffe0ff */
[C---:B-1----:R-:W-:Y:S01]  /*58a30*/  IMAD.WIDE R12, R14.reuse, 0x2, R16 ;  /* 0x000000020e0c7825 */ /* 0x042fe200078e0210 */
[----:B------:R-:W3:Y:S03]  /*58a40*/  LDL.LU R26, [R1+0x13c] ;  /* 0x00013c00011a7983 */ /* 0x000ee60000300800 */
[----:B------:R-:W-:Y:S01]  /*58a50*/  IMAD.WIDE R14, R14, 0x2, R18 ;  /* 0x000000020e0e7825 */ /* 0x000fe200078e0212 */
[----:B------:R-:W-:Y:S04]  /*58a60*/  @P4 STG.E.U16 [R12.64], R2 ;  /* 0x000000020c004986 */ /* 0x000fe8000c101506 */
[----:B------:R0:W-:Y:S04]  /*58a70*/  @P3 STG.E.U16 [R14.64], R23 ;  /* 0x000000170e003986 */ /* 0x0001e8000c101506 */
[----:B0-----:R-:W4:Y:S01]  /*58a80*/  LDL.LU R15, [R1+0x4dc] ;  /* 0x0004dc00010f7983 */ /* 0x001f220000300800 */
[----:B------:R-:W-:-:S02]  /*58a90*/  IADD3 R24, R3, 0xfe, RZ ;  /* 0x000000fe03187810 */ /* 0x000fc40007ffe0ff */
[----:B------:R-:W-:Y:S02]  /*58aa0*/  IADD3 R21, R3, 0xfc, RZ ;  /* 0x000000fc03157810 */ /* 0x000fe40007ffe0ff */
[----:B------:R-:W-:Y:S02]  /*58ab0*/  ISETP.GE.AND P3, PT, R24, c[0x0][0x17c], PT ;  /* 0x00005f0018007a0c */ /* 0x000fe40003f66270 */
[----:B------:R-:W-:Y:S01]  /*58ac0*/  ISETP.GE.AND P6, PT, R21, c[0x0][0x17c], PT ;  /* 0x00005f0015007a0c */ /* 0x000fe20003fc6270 */
[----:B------:R-:W3:Y:S03]  /*58ad0*/  LDL.LU R24, [R1+0x4cc] ;  /* 0x0004cc0001187983 */ /* 0x000ee60000300800 */
[----:B------:R-:W-:Y:S02]  /*58ae0*/  ISETP.LT.AND P2, PT, R28, c[0x0][0x178], !P6 ;  /* 0x00005e001c007a0c */ /* 0x000fe40007741270 */
[----:B------:R-:W-:Y:S01]  /*58af0*/  ISETP.LT.AND P6, PT, R29, c[0x0][0x178], !P6 ;  /* 0x00005e001d007a0c */ /* 0x000fe200077c1270 */
[----:B------:R-:W-:-:S04]  /*58b00*/  IMAD.WIDE R20, R22, 0x2, R16 ;  /* 0x0000000216147825 */ /* 0x000fc800078e0210 */
[----:B------:R-:W-:Y:S01]  /*58b10*/  IMAD.WIDE R12, R22, 0x2, R18 ;  /* 0x00000002160c7825 */ /* 0x000fe200078e0212 */
[----:B------:R-:W-:-:S04]  /*58b20*/  IADD3 R25, R3, 0xfd, RZ ;  /* 0x000000fd03197810 */ /* 0x000fc80007ffe0ff */
[----:B------:R-:W-:Y:S02]  /*58b30*/  ISETP.GE.AND P4, PT, R25, c[0x0][0x17c], PT ;  /* 0x00005f0019007a0c */ /* 0x000fe40003f86270 */
[----:B------:R-:W-:Y:S01]  /*58b40*/  IADD3 R2, R22, c[0x0][0x198], RZ ;  /* 0x0000660016027a10 */ /* 0x000fe20007ffe0ff */
[----:B----4-:R0:W-:Y:S04]  /*58b50*/  @P2 STG.E.U16 [R20.64], R15 ;  /* 0x0000000f14002986 */ /* 0x0101e8000c101506 */
[----:B--2---:R1:W-:Y:S01]  /*58b60*/  @P6 STG.E.U16 [R12.64], R11 ;  /* 0x0000000b0c006986 */ /* 0x0043e2000c101506 */
[----:B0-----:R-:W-:-:S03]  /*58b70*/  PRMT R21, R11, 0x7632, R21 ;  /* 0x000076320b157816 */ /* 0x001fc60000000015 */
[----:B-1----:R-:W2:Y:S04]  /*58b80*/  LDL.LU R11, [R1+0x420] ;  /* 0x00042000010b7983 */ /* 0x002ea80000300800 */
[----:B------:R-:W4:Y:S01]  /*58b90*/  LDL.LU R23, [R1+0x380] ;  /* 0x0003800001177983 */ /* 0x000f220000300800 */
[C---:B------:R-:W-:Y:S02]  /*58ba0*/  ISETP.LT.AND P2, PT, R28.reuse, c[0x0][0x178], !P4 ;  /* 0x00005e001c007a0c */ /* 0x040fe40006741270 */
[----:B------:R-:W-:Y:S02]  /*58bb0*/  ISETP.LT.AND P4, PT, R29, c[0x0][0x178], !P4 ;  /* 0x00005e001d007a0c */ /* 0x000fe40006781270 */
[----:B------:R-:W-:Y:S01]  /*58bc0*/  ISETP.LT.AND P6, PT, R28, c[0x0][0x178], !P3 ;  /* 0x00005e001c007a0c */ /* 0x000fe20005fc1270 */
[----:B------:R-:W-:Y:S01]  /*58bd0*/  IMAD.WIDE R12, R2, 0x2, R16 ;  /* 0x00000002020c7825 */ /* 0x000fe200078e0210 */
[----:B------:R-:W-:-:S03]  /*58be0*/  PRMT R20, R15, 0x7632, R20 ;  /* 0x000076320f147816 */ /* 0x000fc60000000014 */
[C---:B------:R-:W-:Y:S01]  /*58bf0*/  IMAD.WIDE R14, R2.reuse, 0x2, R18 ;  /* 0x00000002020e7825 */ /* 0x040fe200078e0212 */
[----:B------:R-:W-:Y:S02]  /*58c00*/  IADD3 R2, R2, c[0x0][0x198], RZ ;  /* 0x0000660002027a10 */ /* 0x000fe40007ffe0ff */
[----:B------:R-:W-:Y:S02]  /*58c10*/  IADD3 R22, R3, 0xff, RZ ;  /* 0x000000ff03167810 */ /* 0x000fe40007ffe0ff */
[----:B------:R-:W-:Y:S01]  /*58c20*/  ISETP.LT.AND P3, PT, R29, c[0x0][0x178], !P3 ;  /* 0x00005e001d007a0c */ /* 0x000fe20005f61270 */
[----:B------:R0:W-:Y:S01]  /*58c30*/  @P2 STG.E.U16 [R12.64], R20 ;  /* 0x000000140c002986 */ /* 0x0001e2000c101506 */
[----:B------:R-:W-:-:S03]  /*58c40*/  ISETP.GE.AND P2, PT, R22, c[0x0][0x17c], PT ;  /* 0x00005f0016007a0c */ /* 0x000fc60003f46270 */
[----:B------:R1:W-:Y:S01]  /*58c50*/  @P4 STG.E.U16 [R14.64], R21 ;  /* 0x000000150e004986 */ /* 0x0003e2000c101506 */
[----:B------:R-:W-:Y:S01]  /*58c60*/  ISETP.LT.AND P4, PT, R28, c[0x0][0x178], !P2 ;  /* 0x00005e001c007a0c */ /* 0x000fe20005781270 */
[----:B0-----:R-:W-:Y:S01]  /*58c70*/  IMAD.WIDE R12, R2, 0x2, R16 ;  /* 0x00000002020c7825 */ /* 0x001fe200078e0210 */
[----:B------:R-:W-:-:S03]  /*58c80*/  IADD3 R20, R3, 0x100, RZ ;  /* 0x0000010003147810 */ /* 0x000fc60007ffe0ff */
[----:B-1----:R-:W-:Y:S01]  /*58c90*/  IMAD.WIDE R14, R2, 0x2, R18 ;  /* 0x00000002020e7825 */ /* 0x002fe200078e0212 */
[----:B---3--:R0:W-:Y:S01]  /*58ca0*/  @P6 STG.E.U16 [R12.64], R24 ;  /* 0x000000180c006986 */ /* 0x0081e2000c101506 */
[----:B------:R-:W-:Y:S02]  /*58cb0*/  ISETP.GE.AND P6, PT, R20, c[0x0][0x17c], PT ;  /* 0x00005f0014007a0c */ /* 0x000fe40003fc6270 */
[----:B------:R-:W-:Y:S01]  /*58cc0*/  IADD3 R2, R2, c[0x0][0x198], RZ ;  /* 0x0000660002027a10 */ /* 0x000fe20007ffe0ff */
[----:B------:R1:W-:Y:S01]  /*58cd0*/  @P3 STG.E.U16 [R14.64], R26 ;  /* 0x0000001a0e003986 */ /* 0x0003e2000c101506 */
[----:B------:R-:W-:Y:S02]  /*58ce0*/  ISETP.LT.AND P2, PT, R29, c[0x0][0x178], !P2 ;  /* 0x00005e001d007a0c */ /* 0x000fe40005741270 */
[----:B------:R-:W-:Y:S02]  /*58cf0*/  ISETP.LT.AND P3, PT, R28, c[0x0][0x178], !P6 ;  /* 0x00005e001c007a0c */ /* 0x000fe40007761270 */
[----:B------:R-:W-:Y:S01]  /*58d00*/  PRMT R20, R24, 0x7632, R20 ;  /* 0x0000763218147816 */ /* 0x000fe20000000014 */
[----:B0-----:R-:W-:-:S04]  /*58d10*/  IMAD.WIDE R12, R2, 0x2, R16 ;  /* 0x00000002020c7825 */ /* 0x001fc800078e0210 */
[C---:B-1----:R-:W-:Y:S01]  /*58d20*/  IMAD.WIDE R14, R2.reuse, 0x2, R18 ;  /* 0x00000002020e7825 */ /* 0x042fe200078e0212 */
[----:B------:R-:W-:Y:S01]  /*58d30*/  IADD3 R2, R2, c[0x0][0x198], RZ ;  /* 0x0000660002027a10 */ /* 0x000fe20007ffe0ff */
[----:B------:R0:W-:Y:S01]  /*58d40*/  @P4 STG.E.U16 [R12.64], R20 ;  /* 0x000000140c004986 */ /* 0x0001e2000c101506 */
[----:B------:R-:W-:Y:S02]  /*58d50*/  ISETP.LT.AND P6, PT, R29, c[0x0][0x178], !P6 ;  /* 0x00005e001d007a0c */ /* 0x000fe400077c1270 */
[----:B------:R-:W-:Y:S02]  /*58d60*/  PRMT R21, R26, 0x7632, R21 ;  /* 0x000076321a157816 */ /* 0x000fe40000000015 */
[----:B------:R-:W-:Y:S01]  /*58d70*/  ISETP.LT.AND P4, PT, R28, c[0x0][0x178], !P5 ;  /* 0x00005e001c007a0c */ /* 0x000fe20006f81270 */
[----:B------:R-:W3:Y:S01]  /*58d80*/  LDL.LU R26, [R1+0x3a0] ;  /* 0x0003a000011a7983 */ /* 0x000ee20000300800 */
[----:B0-----:R-:W-:Y:S01]  /*58d90*/  IMAD.WIDE R12, R2, 0x2, R16 ;  /* 0x00000002020c7825 */ /* 0x001fe200078e0210 */
[----:B------:R-:W-:-:S02]  /*58da0*/  IADD3 R20, R3, 0x106, RZ ;  /* 0x0000010603147810 */ /* 0x000fc40007ffe0ff */
[----:B------:R0:W-:Y:S02]  /*58db0*/  @P2 STG.E.U16 [R14.64], R21 ;  /* 0x000000150e002986 */ /* 0x0001e4000c101506 */
[----:B------:R-:W-:Y:S02]  /*58dc0*/  ISETP.GE.AND P2, PT, R20, c[0x0][0x17c], PT ;  /* 0x00005f0014007a0c */ /* 0x000fe40003f46270 */
[----:B------:R-:W-:Y:S02]  /*58dd0*/  IADD3 R20, R2, c[0x0][0x198], RZ ;  /* 0x0000660002147a10 */ /* 0x000fe40007ffe0ff */
[----:B0-----:R-:W-:Y:S01]  /*58de0*/  IADD3 R14, R3, 0x102, RZ ;  /* 0x00000102030e7810 */ /* 0x001fe20007ffe0ff */
[----:B--2---:R0:W-:Y:S03]  /*58df0*/  @P3 STG.E.U16 [R12.64], R11 ;  /* 0x0000000b0c003986 */ /* 0x0041e6000c101506 */
[----:B------:R-:W-:Y:S01]  /*58e00*/  ISETP.GE.AND P3, PT, R14, c[0x0][0x17c], PT ;  /* 0x00005f000e007a0c */ /* 0x000fe20003f66270 */
        /* <DEDUP_REMOVED lines=17> */
[----:B------:R-:W-:Y:S01]  /*58f20*/  @P5 STG.E.U16 [R12.64], R22 ;  /* 0x000000160c005986 */ /* 0x000fe2000c101506 */
[----:B------:R-:W-:-:S04]  /*58f30*/  IADD3 R24, R3, 0x104, RZ ;  /* 0x0000010403187810 */ /* 0x000fc80007ffe0ff */
[----:B------:R-:W-:Y:S01]  /*58f40*/  ISETP.GE.AND P5, PT, R24, c[0x0][0x17c], PT ;  /* 0x00005f0018007a0c */ /* 0x000fe20003fa6270 */
[----:B----4-:R0:W-:Y:S04]  /*58f50*/  @P6 STG.E.U16 [R14.64], R23 ;  /* 0x000000170e006986 */ /* 0x0101e8000c101506 */
[----:B---3--:R-:W-:Y:S01]  /*58f60*/  @P3 STG.E.U16 [R20.64], R26 ;  /* 0x0000001a14003986 */ /* 0x008fe2000c101506 */
[----:B------:R-:W-:Y:S02]  /*58f70*/  ISETP.LT.AND P3, PT, R28, c[0x0][0x178], !P4 ;  /* 0x00005e001c007a0c */ /* 0x000fe40006761270 */
[----:B------:R-:W-:Y:S02]  /*58f80*/  PRMT R24, R23, 0x7632, R24 ;  /* 0x0000763217187816 */ /* 0x000fe40000000018 */
[----:B0-----:R-:W-:-:S05]  /*58f90*/  IADD3 R14, R2, c[0x0][0x198], RZ ;  /* 0x00006600020e7a10 */ /* 0x001fca0007ffe0ff */
[----:B------:R-:W-:-:S05]  /*58fa0*/  IMAD.WIDE R12, R14, 0x2, R16 ;  /* 0x000000020e0c7825 */ /* 0x000fca00078e0210 */
[----:B------:R0:W-:Y:S04]  /*58fb0*/  @P3 STG.E.U16 [R12.64], R24 ;  /* 0x000000180c003986 */ /* 0x0001e8000c101506 */
[----:B0-----:R-:W3:Y:S01]  /*58fc0*/  LDL.LU R24, [R1+0x460] ;  /* 0x0004600001187983 */ /* 0x001ee20000300800 */
[----:B------:R-:W-:Y:S02]  /*58fd0*/  ISETP.LT.AND P4, PT, R29, c[0x0][0x178], !P4 ;  /* 0x00005e001d007a0c */ /* 0x000fe40006781270 */
[----:B------:R-:W-:Y:S02]  /*58fe0*/  ISETP.LT.AND P6, PT, R28, c[0x0][0x178], !P5 ;  /* 0x00005e001c007a0c */ /* 0x000fe40006fc1270 */
[----:B------:R-:W-:Y:S02]  /*58ff0*/  PRMT R25, R26, 0x7632, R25 ;  /* 0x000076321a197816 */ /* 0x000fe40000000019 */
[----:B------:R-:W-:-:S02]  /*59000*/  IADD3 R2, R14, c[0x0][0x198], RZ ;  /* 0x000066000e027a10 */ /* 0x000fc40007ffe0ff */
[----:B------:R-:W-:Y:S01]  /*59010*/  IADD3 R26, R3, 0x105, RZ ;  /* 0x00000105031a7810 */ /* 0x000fe20007ffe0ff */
[----:B------:R-:W-:Y:S01]  /*59020*/  IMAD.WIDE R14, R14, 0x2, R18 ;  /* 0x000000020e0e7825 */ /* 0x000fe200078e0212 */
[----:B------:R-:W-:Y:S02]  /*59030*/  ISETP.LT.AND P5, PT, R29, c[0x0][0x178], !P5 ;  /* 0x00005e001d007a0c */ /* 0x000fe40006fa1270 */
[----:B------:R-:W-:Y:S01]  /*59040*/  ISETP.GE.AND P3, PT, R26, c[0x0][0x17c], PT ;  /* 0x00005f001a007a0c */ /* 0x000fe20003f66270 */
[----:B------:R-:W-:Y:S01]  /*59050*/  IMAD.WIDE R20, R2, 0x2, R16 ;  /* 0x0000000202147825 */ /* 0x000fe200078e0210 */
[----:B------:R-:W-:Y:S02]  /*59060*/  @P4 STG.E.U16 [R14.64], R25 ;  /* 0x000000190e004986 */ /* 0x000fe4000c101506 */
[----:B------:R-:W-:Y:S01]  /*59070*/  ISETP.LT.AND P4, PT, R28, c[0x0][0x178], !P3 ;  /* 0x00005e001c007a0c */ /* 0x000fe20005f81270 */
[----:B------:R-:W-:Y:S01]  /*59080*/  IMAD.WIDE R22, R2, 0x2, R18 ;  /* 0x0000000202167825 */ /* 0x000fe200078e0212 */
[----:B--2---:R-:W-:Y:S01]  /*59090*/  PRMT R13, R11, 0x7632, R13 ;  /* 0x000076320b0d7816 */ /* 0x004fe2000000000d */
[----:B---3--:R0:W-:Y:S01]  /*590a0*/  @P6 STG.E.U16 [R20.64], R24 ;  /* 0x0000001814006986 */ /* 0x0081e2000c101506 */
[----:B------:R-:W-:-:S03]  /*590b0*/  PRMT R12, R24, 0x7632, R12 ;  /* 0x00007632180c7816 */ /* 0x000fc6000000000c */
[----:B------:R1:W-:Y:S01]  /*590c0*/  @P5 STG.E.U16 [R22.64], R11 ;  /* 0x0000000b16005986 */ /* 0x0003e2000c101506 */
[----:B0-----:R-:W-:-:S03]  /*590d0*/  IADD3 R20, R2, c[0x0][0x198], RZ ;  /* 0x0000660002147a10 */ /* 0x001fc60007ffe0ff */
[----:B-1----:R-:W2:Y:S02]  /*590e0*/  LDL.LU R11, [R1+0x500] ;  /* 0x00050000010b7983 */ /* 0x002ea40000300800 */
[----:B------:R-:W-:Y:S02]  /*590f0*/  IMAD.WIDE R14, R20, 0x2, R16 ;  /* 0x00000002140e7825 */ /* 0x000fe400078e0210 */
[----:B------:R-:W3:Y:S04]  /*59100*/  LDL.LU R26, [R1+0x410] ;  /* 0x00041000011a7983 */ /* 0x000ee80000300800 */
[----:B------:R0:W-:Y:S04]  /*59110*/  @P4 STG.E.U16 [R14.64], R12 ;  /* 0x0000000c0e004986 */ /* 0x0001e8000c101506 */
[----:B0-----:R-:W4:Y:S04]  /*59120*/  LDL.LU R14, [R1+0x4e0] ;  /* 0x0004e000010e7983 */ /* 0x001f280000300800 */
[----:B------:R-:W2:Y:S01]  /*59130*/  LDL.LU R15, [R1+0x350] ;  /* 0x00035000010f7983 */ /* 0x000ea20000300800 */
[----:B------:R-:W-:-:S02]  /*59140*/  ISETP.LT.AND P3, PT, R29, c[0x0][0x178], !P3 ;  /* 0x00005e001d007a0c */ /* 0x000fc40005f61270 */
[C---:B------:R-:W-:Y:S02]  /*59150*/  IADD3 R2, R3.reuse, 0x107, RZ ;  /* 0x0000010703027810 */ /* 0x040fe40007ffe0ff */
[C---:B------:R-:W-:Y:S01]  /*59160*/  IADD3 R24, R20.reuse, c[0x0][0x198], RZ ;  /* 0x0000660014187a10 */ /* 0x040fe20007ffe0ff */
[----:B------:R-:W-:Y:S01]  /*59170*/  IMAD.WIDE R20, R20, 0x2, R18 ;  /* 0x0000000214147825 */ /* 0x000fe200078e0212 */
[----:B------:R-:W-:Y:S02]  /*59180*/  ISETP.LT.AND P5, PT, R28, c[0x0][0x178], !P2 ;  /* 0x00005e001c007a0c */ /* 0x000fe400057a1270 */
[----:B------:R-:W-:Y:S02]  /*59190*/  ISETP.GE.AND P4, PT, R2, c[0x0][0x17c], PT ;  /* 0x00005f0002007a0c */ /* 0x000fe40003f86270 */
[C---:B------:R-:W-:Y:S02]  /*591a0*/  IADD3 R22, R3.reuse, 0x10b, RZ ;  /* 0x0000010b03167810 */ /* 0x040fe40007ffe0ff */
[----:B------:R-:W-:Y:S01]  /*591b0*/  IADD3 R2, R3, 0x108, RZ ;  /* 0x0000010803027810 */ /* 0x000fe20007ffe0ff */
[----:B------:R0:W-:Y:S01]  /*591c0*/  @P3 STG.E.U16 [R20.64], R13 ;  /* 0x0000000d14003986 */ /* 0x0001e2000c101506 */
[----:B------:R-:W-:-:S02]  /*591d0*/  ISETP.LT.AND P6, PT, R29, c[0x0][0x178], !P2 ;  /* 0x00005e001d007a0c */ /* 0x000fc400057c1270 */
[----:B------:R-:W-:Y:S01]  /*591e0*/  ISETP.GE.AND P2, PT, R22, c[0x0][0x17c], PT ;  /* 0x00005f0016007a0c */ /* 0x000fe20003f46270 */
[----:B------:R-:W-:Y:S01]  /*591f0*/  IMAD.WIDE R22, R24, 0x2, R16 ;  /* 0x0000000218167825 */ /* 0x000fe200078e0210 */
[----:B------:R-:W-:Y:S02]  /*59200*/  ISETP.GE.AND P3, PT, R2, c[0x0][0x17c], PT ;  /* 0x00005f0002007a0c */ /* 0x000fe40003f66270 */
[C---:B------:R-:W-:Y:S01]  /*59210*/  IADD3 R2, R24.reuse, c[0x0][0x198], RZ ;  /* 0x0000660018027a10 */ /* 0x040fe20007ffe0ff */
[----:B0-----:R-:W-:Y:S02]  /*59220*/  IMAD.WIDE R12, R24, 0x2, R18 ;  /* 0x00000002180c7825 */ /* 0x001fe400078e0212 */
[----:B------:R-:W3:Y:S04]  /*59230*/  LDL.LU R24, [R1+0x510] ;  /* 0x0005100001187983 */ /* 0x000ee80000300800 */
[----:B----4-:R0:W-:Y:S04]  /*59240*/  @P5 STG.E.U16 [R22.64], R14 ;  /* 0x0000000e16005986 */ /* 0x0101e8000c101506 */
[----:B0-----:R-:W4:Y:S01]  /*59250*/  LDL.LU R23, [R1+0x450] ;  /* 0x0004500001177983 */ /* 0x001f220000300800 */
[----:B------:R-:W-:-:S02]  /*59260*/  ISETP.LT.AND P5, PT, R28, c[0x0][0x178], !P4 ;  /* 0x00005e001c007a0c */ /* 0x000fc400067a1270 */
[----:B------:R-:W-:Y:S01]  /*59270*/  ISETP.LT.AND P4, PT, R29, c[0x0][0x178], !P4 ;  /* 0x00005e001d007a0c */ /* 0x000fe20006781270 */
[----:B--2---:R0:W-:Y:S01]  /*59280*/  @P6 STG.E.U16 [R12.64], R15 ;  /* 0x0000000f0c006986 */ /* 0x0041e2000c101506 */
[----:B------:R-:W-:Y:S02]  /*59290*/  PRMT R20, R14, 0x7632, R20 ;  /* 0x000076320e147816 */ /* 0x000fe40000000014 */
[----:B------:R-:W-:Y:S02]  /*592a0*/  PRMT R21, R15, 0x7632, R21 ;  /* 0x000076320f157816 */ /* 0x000fe40000000015 */
[----:B------:R-:W-:Y:S02]  /*592b0*/  ISETP.LT.AND P6, PT, R28, c[0x0][0x178], !P3 ;  /* 0x00005e001c007a0c */ /* 0x000fe40005fc1270 */
[----:B------:R-:W-:Y:S02]  /*592c0*/  IADD3 R22, R3, 0x109, RZ ;  /* 0x0000010903167810 */ /* 0x000fe40007ffe0ff */
[----:B------:R-:W-:Y:S01]  /*592d0*/  ISETP.LT.AND P3, PT, R29, c[0x0][0x178], !P3 ;  /* 0x00005e001d007a0c */ /* 0x000fe20005f61270 */
[----:B0-----:R-:W-:-:S04]  /*592e0*/  IMAD.WIDE R14, R2, 0x2, R16 ;  /* 0x00000002020e7825 */ /* 0x001fc800078e0210 */
[C---:B------:R-:W-:Y:S01]  /*592f0*/  IMAD.WIDE R12, R2.reuse, 0x2, R18 ;  /* 0x00000002020c7825 */ /* 0x040fe200078e0212 */
[----:B------:R-:W-:Y:S01]  /*59300*/  IADD3 R2, R2, c[0x0][0x198], RZ ;  /* 0x0000660002027a10 */ /* 0x000fe20007ffe0ff */
        /* <DEDUP_REMOVED lines=8> */
[----:B------:R0:W-:Y:S01]  /*59390*/  @P6 STG.E.U16 [R12.64], R11 ;  /* 0x0000000b0c006986 */ /* 0x0001e2000c101506 */
[----:B------:R-:W-:Y:S02]  /*593a0*/  ISETP.GE.AND P6, PT, R20, c[0x0][0x17c], PT ;  /* 0x00005f0014007a0c */ /* 0x000fe40003fc6270 */
[----:B------:R-:W-:Y:S01]  /*593b0*/  IADD3 R2, R2, c[0x0][0x198], RZ ;  /* 0x0000660002027a10 */ /* 0x000fe20007ffe0ff */
[----:B---3--:R1:W-:Y:S01]  /*593c0*/  @P3 STG.E.U16 [R14.64], R26 ;  /* 0x0000001a0e003986 */ /* 0x0083e2000c101506 */
        /* <DEDUP_REMOVED lines=10> */
[----:B------:R-:W2:Y:S01]  /*59470*/  LDL.LU R11, [R1+0x17f8] ;  /* 0x0017f800010b7983 */ /* 0x000ea20000300800 */
[----:B0-----:R-:W-:-:S03]  /*59480*/  IMAD.WIDE R12, R2, 0x2, R16 ;  /* 0x00000002020c7825 */ /* 0x001fc600078e0210 */
[----:B------:R-:W3:Y:S01]  /*59490*/  LDL.LU R26, [R1+0x370] ;  /* 0x00037000011a7983 */ /* 0x000ee20000300800 */
[----:B-1----:R-:W-:-:S03]  /*594a0*/  IADD3 R14, R3, 0x10c, RZ ;  /* 0x0000010c030e7810 */ /* 0x002fc60007ffe0ff */
[----:B------:R0:W-:Y:S01]  /*594b0*/  @P3 STG.E.U16 [R12.64], R24 ;  /* 0x000000180c003986 */ /* 0x0001e2000c101506 */
[----:B------:R-:W-:Y:S02]  /*594c0*/  IADD3 R20, R2, c[0x0][0x198], RZ ;  /* 0x0000660002147a10 */ /* 0x000fe40007ffe0ff */
[----:B------:R-:W-:-:S03]  /*594d0*/  ISETP.GE.AND P3, PT, R14, c[0x0][0x17c], PT ;  /* 0x00005f000e007a0c */ /* 0x000fc60003f66270 */
[----:B------:R-:W-:-:S04]  /*594e0*/  IMAD.WIDE R14, R20, 0x2, R16 ;  /* 0x00000002140e7825 */ /* 0x000fc800078e0210 */
[----:B0-----:R-:W-:Y:S01]  /*594f0*/  IMAD.WIDE R12, R2, 0x2, R18 ;  /* 0x00000002020c7825 */ /* 0x001fe200078e0212 */
[----:B------:R-:W-:-:S04]  /*59500*/  PRMT R2, R24, 0x7632, R2 ;  /* 0x0000763218027816 */ /* 0x000fc80000000002 */
[----:B----4-:R0:W-:Y:S01]  /*59510*/  @P6 STG.E.U16 [R12.64], R23 ;  /* 0x000000170c006986 */ /* 0x0101e2000c101506 */
[----:B------:R-:W-:-:S03]  /*59520*/  PRMT R22, R23, 0x7632, R22 ;  /* 0x0000763217167816 */ /* 0x000fc60000000016 */
        /* <DEDUP_REMOVED lines=22> */
[----:B------:R-:W-:Y:S02]  /*59690*/  ISETP.LT.AND P5, PT, R29, c[0x0][0x178], !P5 ;  /* 0x00005e001d007a0c */ /* 0x000fe40006fa1270 */
[----:B------:R-:W-:Y:S02]  /*596a0*/  IADD3 R24, R3, 0x10e, RZ ;  /* 0x0000010e03187810 */ /* 0x000fe40007ffe0ff */
[----:B------:R-:W-:Y:S02]  /*596b0*/  PRMT R25, R26, 0x7632, R25 ;  /* 0x000076321a197816 */ /* 0x000fe40000000019 */
[----:B------:R-:W-:-:S02]  /*596c0*/  ISETP.GE.AND P2, PT, R24, c[0x0][0x17c], PT ;  /* 0x00005f0018007a0c */ /* 0x000fc40003f46270 */
[C---:B------:R-:W-:Y:S01]  /*596d0*/  IADD3 R24, R14.reuse, c[0x0][0x198], RZ ;  /* 0x000066000e187a10 */ /* 0x040fe20007ffe0ff */
[----:B------:R-:W-:Y:S01]  /*596e0*/  IMAD.WIDE R14, R14, 0x2, R18 ;  /* 0x000000020e0e7825 */ /* 0x000fe200078e0212 */
[----:B------:R-:W-:-:S04]  /*596f0*/  IADD3 R26, R3, 0x10f, RZ ;  /* 0x0000010f031a7810 */ /* 0x000fc80007ffe0ff */
[----:B------:R-:W-:Y:S01]  /*59700*/  ISETP.GE.AND P3, PT, R26, c[0x0][0x17c], PT ;  /* 0x00005f001a007a0c */ /* 0x000fe20003f66270 */
[----:B------:R0:W-:Y:S01]  /*59710*/  @P5 STG.E.U16 [R14.64], R25 ;  /* 0x000000190e005986 */ /* 0x0001e2000c101506 */
[----:B------:R-:W-:Y:S01]  /*59720*/  IMAD.WIDE R20, R24, 0x2, R16 ;  /* 0x0000000218147825 */ /* 0x000fe200078e0210 */
[----:B------:R-:W-:Y:S02]  /*59730*/  ISETP.LT.AND P6, PT, R28, c[0x0][0x178], !P2 ;  /* 0x00005e001c007a0c */ /* 0x000fe400057c1270 */
[----:B------:R-:W4:Y:S01]  /*59740*/  LDL.LU R26, [R1+0x4f0] ;  /* 0x0004f000011a7983 */ /* 0x000f220000300800 */
[C---:B------:R-:W-:Y:S01]  /*59750*/  IMAD.WIDE R22, R24.reuse, 0x2, R18 ;  /* 0x0000000218167825 */ /* 0x040fe200078e0212 */
[----:B------:R-:W-:Y:S02]  /*59760*/  ISETP.LT.AND P2, PT, R29, c[0x0][0x178], !P2 ;  /* 0x00005e001d007a0c */ /* 0x000fe40005741270 */
[----:B0-----:R-:W2:Y:S01]  /*59770*/  LDL.LU R25, [R1+0x430] ;  /* 0x0004300001197983 */ /* 0x001ea20000300800 */
[----:B------:R-:W-:-:S03]  /*59780*/  IADD3 R14, R24, c[0x0][0x198], RZ ;  /* 0x00006600180e7a10 */ /* 0x000fc60007ffe0ff */
[----:B------:R-:W2:Y:S01]  /*59790*/  LDL.LU R24, [R1+0x560] ;  /* 0x0005600001187983 */ /* 0x000ea20000300800 */
[----:B------:R-:W-:-:S03]  /*597a0*/  ISETP.LT.AND P5, PT, R28, c[0x0][0x178], !P3 ;  /* 0x00005e001c007a0c */ /* 0x000fc60005fa1270 */
[----:B---3--:R0:W-:Y:S01]  /*597b0*/  @P6 STG.E.U16 [R20.64], R13 ;  /* 0x0000000d14006986 */ /* 0x0081e2000c101506 */
[----:B------:R-:W-:-:S03]  /*597c0*/  PRMT R2, R13, 0x7632, R2 ;  /* 0x000076320d027816 */ /* 0x000fc60000000002 */
[----:B------:R1:W-:Y:S01]  /*597d0*/  @P2 STG.E.U16 [R22.64], R8 ;  /* 0x0000000816002986 */ /* 0x0003e2000c101506 */
[----:B0-----:R-:W-:Y:S01]  /*597e0*/  IMAD.WIDE R12, R14, 0x2, R16 ;  /* 0x000000020e0c7825 */ /* 0x001fe200078e0210 */
[----:B-1----:R-:W-:-:S04]  /*597f0*/  IADD3 R23, R3, 0x111, RZ ;  /* 0x0000011103177810 */ /* 0x002fc80007ffe0ff */
[----:B------:R0:W-:Y:S01]  /*59800*/  @P5 STG.E.U16 [R12.64], R2 ;  /* 0x000000020c005986 */ /* 0x0001e2000c101506 */
[----:B------:R-:W-:-:S03]  /*59810*/  ISETP.GE.AND P5, PT, R23, c[0x0][0x17c], PT ;  /* 0x00005f0017007a0c */ /* 0x000fc60003fa6270 */
[----:B------:R-:W3:Y:S01]  /*59820*/  LDL.LU R23, [R1+0x570] ;  /* 0x0005700001177983 */ /* 0x000ee20000300800 */
[C---:B------:R-:W-:Y:S02]  /*59830*/  ISETP.LT.AND P3, PT, R29.reuse, c[0x0][0x178], !P3 ;  /* 0x00005e001d007a0c */ /* 0x040fe40005f61270 */
[----:B------:R-:W-:Y:S02]  /*59840*/  ISETP.LT.AND P6, PT, R28, c[0x0][0x178], !P4 ;  /* 0x00005e001c007a0c */ /* 0x000fe400067c1270 */
[----:B------:R-:W-:Y:S02]  /*59850*/  ISETP.LT.AND P4, PT, R29, c[0x0][0x178], !P4 ;  /* 0x00005e001d007a0c */ /* 0x000fe40006781270 */
[----:B------:R-:W-:Y:S02]  /*59860*/  IADD3 R20, R3, 0x115, RZ ;  /* 0x0000011503147810 */ /* 0x000fe40007ffe0ff */
[C---:B------:R-:W-:Y:S01]  /*59870*/  IADD3 R22, R14.reuse, c[0x0][0x198], RZ ;  /* 0x000066000e167a10 */ /* 0x040fe20007ffe0ff */
[----:B------:R-:W-:Y:S01]  /*59880*/  IMAD.WIDE R14, R14, 0x2, R18 ;  /* 0x000000020e0e7825 */ /* 0x000fe200078e0212 */
[----:B------:R-:W-:-:S02]  /*59890*/  PRMT R8, R8, 0x7632, R8 ;  /* 0x0000763208087816 */ /* 0x000fc40000000008 */
[----:B------:R-:W-:Y:S01]  /*598a0*/  ISETP.GE.AND P2, PT, R20, c[0x0][0x17c], PT ;  /* 0x00005f0014007a0c */ /* 0x000fe20003f46270 */
[C---:B------:R-:W-:Y:S01]  /*598b0*/  IMAD.WIDE R20, R22.reuse, 0x2, R16 ;  /* 0x0000000216147825 */ /* 0x040fe200078e0210 */
[----:B0-----:R-:W-:Y:S01]  /*598c0*/  IADD3 R2, R3, 0x112, RZ ;  /* 0x0000011203027810 */ /* 0x001fe20007ffe0ff */
[----:B------:R-:W-:Y:S02]  /*598d0*/  @P3 STG.E.U16 [R14.64], R8 ;  /* 0x000000080e003986 */ /* 0x000fe4000c101506 */
[----:B------:R-:W-:Y:S02]  /*598e0*/  IMAD.WIDE R12, R22, 0x2, R18 ;  /* 0x00000002160c7825 */ /* 0x000fe400078e0212 */
[----:B--2---:R0:W-:Y:S01]  /*598f0*/  @P6 STG.E.U16 [R20.64], R24 ;  /* 0x0000001814006986 */ /* 0x0041e2000c101506 */
[----:B------:R-:W-:Y:S02]  /*59900*/  ISETP.LT.AND P6, PT, R28, c[0x0][0x178], !P5 ;  /* 0x00005e001c007a0c */ /* 0x000fe40006fc1270 */
[----:B------:R-:W-:Y:S01]  /*59910*/  ISETP.LT.AND P5, PT, R29, c[0x0][0x178], !P5 ;  /* 0x00005e001d007a0c */ /* 0x000fe20006fa1270 */
[----:B----4-:R1:W-:Y:S01]  /*59920*/  @P4 STG.E.U16 [R12.64], R26 ;  /* 0x0000001a0c004986 */ /* 0x0103e2000c101506 */
[----:B------:R-:W-:-:S02]  /*59930*/  ISETP.GE.AND P3, PT, R2, c[0x0][0x17c], PT ;  /* 0x00005f0002007a0c */ /* 0x000fc40003f66270 */
[----:B------:R-:W-:Y:S02]  /*59940*/  IADD3 R2, R22, c[0x0][0x198], RZ ;  /* 0x0000660016027a10 */ /* 0x000fe40007ffe0ff */
[----:B0-----:R-:W-:Y:S02]  /*59950*/  PRMT R20, R26, 0x7632, R20 ;  /* 0x000076321a147816 */ /* 0x001fe40000000014 */
[----:B-1----:R-:W2:Y:S01]  /*59960*/  LDL.LU R26, [R1+0x580] ;  /* 0x00058000011a7983 */ /* 0x002ea20000300800 */
[----:B------:R-:W-:Y:S01]  /*59970*/  PRMT R8, R24, 0x7632, R8 ;  /* 0x0000763218087816 */ /* 0x000fe20000000008 */
[----:B------:R-:W-:Y:S01]  /*59980*/  IMAD.WIDE R14, R2, 0x2, R16 ;  /* 0x00000002020e7825 */ /* 0x000fe200078e0210 */
[----:B------:R-:W-:Y:S01]  /*59990*/  ISETP.LT.AND P4, PT, R28, c[0x0][0x178], !P3 ;  /* 0x00005e001c007a0c */ /* 0x000fe20005f81270 */
[----:B------:R-:W4:Y:S01]  /*599a0*/  LDL.LU R24, [R1+0x360] ;  /* 0x0003600001187983 */ /* 0x000f220000300800 */
[----:B------:R-:W-:Y:S01]  /*599b0*/  ISETP.LT.AND P3, PT, R29, c[0x0][0x178], !P3 ;  /* 0x00005e001d007a0c */ /* 0x000fe20005f61270 */
[C-C-:B------:R-:W-:Y:S01]  /*599c0*/  IMAD.WIDE R12, R2.reuse, 0x2, R18.reuse ;  /* 0x00000002020c7825 */ /* 0x140fe200078e0212 */
[----:B------:R-:W-:Y:S01]  /*599d0*/  IADD3 R2, R2, c[0x0][0x198], RZ ;  /* 0x0000660002027a10 */ /* 0x000fe20007ffe0ff */
[----:B------:R0:W-:Y:S04]  /*599e0*/  @P6 STG.E.U16 [R14.64], R8 ;  /* 0x000000080e006986 */ /* 0x0001e8000c101506 */
[----:B------:R1:W-:Y:S01]  /*599f0*/  @P5 STG.E.U16 [R12.64], R20 ;  /* 0x000000140c005986 */ /* 0x0003e2000c101506 */
[----:B0-----:R-:W-:-:S04]  /*59a00*/  IMAD.WIDE R14, R2, 0x2, R18 ;  /* 0x00000002020e7825 */ /* 0x001fc800078e0212 */
[----:B-1----:R-:W-:Y:S01]  /*59a10*/  IMAD.WIDE R12, R2, 0x2, R16 ;  /* 0x00000002020c7825 */ /* 0x002fe200078e0210 */
[----:B------:R-:W-:-:S04]  /*59a20*/  PRMT R20, R25, 0x7632, R20 ;  /* 0x0000763219147816 */ /* 0x000fc80000000014 */
[----:B---3--:R-:W-:Y:S04]  /*59a30*/  @P4 STG.E.U16 [R12.64], R23 ;  /* 0x000000170c004986 */ /* 0x008fe8000c101506 */
[----:B------:R0:W-:Y:S04]  /*59a40*/  @P3 STG.E.U16 [R14.64], R25 ;  /* 0x000000190e003986 */ /* 0x0001e8000c101506 */
[----:B0-----:R-:W3:Y:S01]  /*59a50*/  LDL.LU R25, [R1+0x590] ;  /* 0x0005900001197983 */ /* 0x001ee20000300800 */
[----:B------:R-:W-:-:S04]  /*59a60*/  IADD3 R21, R3, 0x113, RZ ;  /* 0x0000011303157810 */ /* 0x000fc80007ffe0ff */
[----:B------:R-:W-:Y:S02]  /*59a70*/  ISETP.GE.AND P6, PT, R21, c[0x0][0x17c], PT ;  /* 0x00005f0015007a0c */ /* 0x000fe40003fc6270 */
[----:B------:R-:W-:Y:S02]  /*59a80*/  IADD3 R8, R3, 0x114, RZ ;  /* 0x0000011403087810 */ /* 0x000fe40007ffe0ff */
[----:B------:R-:W-:Y:S02]  /*59a90*/  ISETP.LT.AND P5, PT, R28, c[0x0][0x178], !P6 ;  /* 0x00005e001c007a0c */ /* 0x000fe400077a1270 */
[----:B------:R-:W-:Y:S02]  /*59aa0*/  ISETP.LT.AND P6, PT, R29, c[0x0][0x178], !P6 ;  /* 0x00005e001d007a0c */ /* 0x000fe400077c1270 */
[----:B------:R-:W-:Y:S02]  /*59ab0*/  IADD3 R2, R2, c[0x0][0x198], RZ ;  /* 0x0000660002027a10 */ /* 0x000fe40007ffe0ff */
[----:B------:R-:W-:-:S02]  /*59ac0*/  ISETP.GE.AND P4, PT, R8, c[0x0][0x17c], PT ;  /* 0x00005f0008007a0c */ /* 0x000fc40003f86270 */
[----:B------:R-:W-:Y:S01]  /*59ad0*/  PRMT R8, R23, 0x7632, R8 ;  /* 0x0000763217087816 */ /* 0x000fe20000000008 */
[----:B------:R-:W-:Y:S01]  /*59ae0*/  IMAD.WIDE R12, R2, 0x2, R16 ;  /* 0x00000002020c7825 */ /* 0x000fe200078e0210 */
[----:B------:R-:W-:-:S03]  /*59af0*/  ISETP.LT.AND P3, PT, R28, c[0x0][0x178], !P4 ;  /* 0x00005e001c007a0c */ /* 0x000fc60006761270 */
        /* <DEDUP_REMOVED lines=9> */
[----:B------:R-:W-:Y:S01]  /*59b90*/  IADD3 R8, R3, 0x116, RZ ;  /* 0x0000011603087810 */ /* 0x000fe20007ffe0ff */
[----:B--2---:R0:W-:Y:S01]  /*59ba0*/  @P3 STG.E.U16 [R12.64], R26 ;  /* 0x0000001a0c003986 */ /* 0x0041e2000c101506 */
[----:B-1----:R-:W-:Y:S02]  /*59bb0*/  IADD3 R20, R2, c[0x0][0x198], RZ ;  /* 0x0000660002147a10 */ /* 0x002fe40007ffe0ff */
[----:B------:R-:W-:-:S03]  /*59bc0*/  ISETP.GE.AND P3, PT, R8, c[0x0][0x17c], PT ;  /* 0x00005f0008007a0c */ /* 0x000fc60003f66270 */
[----:B------:R-:W-:Y:S01]  /*59bd0*/  IMAD.WIDE R14, R20, 0x2, R16 ;  /* 0x00000002140e7825 */ /* 0x000fe200078e0210 */
[----:B------:R-:W-:-:S03]  /*59be0*/  ISETP.LT.AND P2, PT, R29, c[0x0][0x178], !P2 ;  /* 0x00005e001d007a0c */ /* 0x000fc60005741270 */
[----:B0-----:R-:W-:Y:S01]  /*59bf0*/  IMAD.WIDE R12, R2, 0x2, R18 ;  /* 0x00000002020c7825 */ /* 0x001fe200078e0212 */
[----:B------:R-:W-:Y:S02]  /*59c00*/  PRMT R2, R26, 0x7632, R2 ;  /* 0x000076321a027816 */ /* 0x000fe40000000002 */
[----:B----4-:R-:W-:Y:S01]  /*59c10*/  PRMT R8, R24, 0x7632, R8 ;  /* 0x0000763218087816 */ /* 0x010fe20000000008 */
[----:B------:R-:W2:Y:S04]  /*59c20*/  LDL.LU R26, [R1+0x470] ;  /* 0x00047000011a7983 */ /* 0x000ea80000300800 */
[----:B------:R0:W-:Y:S01]  /*59c30*/  @P4 STG.E.U16 [R12.64], R24 ;  /* 0x000000180c004986 */ /* 0x0001e2000c101506 */
[----:B------:R-:W-:Y:S02]  /*59c40*/  ISETP.LT.AND P4, PT, R28, c[0x0][0x178], !P3 ;  /* 0x00005e001c007a0c */ /* 0x000fe40005f81270 */
[----:B------:R-:W-:Y:S01]  /*59c50*/  ISETP.LT.AND P3, PT, R29, c[0x0][0x178], !P3 ;  /* 0x00005e001d007a0c */ /* 0x000fe20005f61270 */
[----:B------:R1:W-:Y:S01]  /*59c60*/  @P6 STG.E.U16 [R14.64], R2 ;  /* 0x000000020e006986 */ /* 0x0003e2000c101506 */
[----:B------:R-:W-:Y:S01]  /*59c70*/  IADD3 R22, R3, 0x117, RZ ;  /* 0x0000011703167810 */ /* 0x000fe20007ffe0ff */
[C---:B0-----:R-:W-:Y:S01]  /*59c80*/  IMAD.WIDE R12, R20.reuse, 0x2, R18 ;  /* 0x00000002140c7825 */ /* 0x041fe200078e0212 */
[----:B-1----:R-:W-:-:S04]  /*59c90*/  IADD3 R2, R20, c[0x0][0x198], RZ ;  /* 0x0000660014027a10 */ /* 0x002fc80007ffe0ff */
[----:B------:R-:W-:Y:S01]  /*59ca0*/  @P2 STG.E.U16 [R12.64], R8 ;  /* 0x000000080c002986 */ /* 0x000fe2000c101506 */
[----:B------:R-:W-:Y:S01]  /*59cb0*/  ISETP.GE.AND P6, PT, R22, c[0x0][0x17c], PT ;  /* 0x00005f0016007a0c */ /* 0x000fe20003fc6270 */
[----:B------:R-:W-:-:S04]  /*59cc0*/  IMAD.WIDE R14, R2, 0x2, R16 ;  /* 0x00000002020e7825 */ /* 0x000fc800078e0210 */
[----:B------:R-:W-:Y:S01]  /*59cd0*/  IMAD.WIDE R20, R2, 0x2, R18 ;  /* 0x0000000202147825 */ /* 0x000fe200078e0212 */
[----:B---3--:R0:W-:Y:S04]  /*59ce0*/  @P4 STG.E.U16 [R14.64], R25 ;  /* 0x000000190e004986 */ /* 0x0081e8000c101506 */
[----:B------:R1:W-:Y:S01]  /*59cf0*/  @P3 STG.E.U16 [R20.64], R4 ;  /* 0x0000000414003986 */ /* 0x0003e2000c101506 */
[----:B------:R-:W-:Y:S02]  /*59d00*/  ISETP.LT.AND P3, PT, R28, c[0x0][0x178], !P6 ;  /* 0x00005e001c007a0c */ /* 0x000fe40007761270 */
[----:B0-----:R-:W-:Y:S02]  /*59d10*/  IADD3 R14, R2, c[0x0][0x198], RZ ;  /* 0x00006600020e7a10 */ /* 0x001fe40007ffe0ff */
[----:B-1----:R-:W-:-:S03]  /*59d20*/  PRMT R4, R25, 0x7632, R4 ;  /* 0x0000763219047816 */ /* 0x002fc60000000004 */
[----:B------:R-:W-:Y:S01]  /*59d30*/  IMAD.WIDE R12, R14, 0x2, R16 ;  /* 0x000000020e0c7825 */ /* 0x000fe200078e0210 */
[----:B------:R-:W3:Y:S05]  /*59d40*/  LDL.LU R25, [R1+0x3b0] ;  /* 0x0003b00001197983 */ /* 0x000eea0000300800 */
[----:B------:R0:W-:Y:S04]  /*59d50*/  @P3 STG.E.U16 [R12.64], R4 ;  /* 0x000000040c003986 */ /* 0x0001e8000c101506 */
[----:B0-----:R-:W4:Y:S01]  /*59d60*/  LDL.LU R13, [R1+0x5c0] ;  /* 0x0005c000010d7983 */ /* 0x001f220000300800 */
[----:B------:R-:W-:-:S04]  /*59d70*/  IADD3 R23, R3, 0x118, RZ ;  /* 0x0000011803177810 */ /* 0x000fc80007ffe0ff */
[----:B------:R-:W-:Y:S02]  /*59d80*/  ISETP.GE.AND P2, PT, R23, c[0x0][0x17c], PT ;  /* 0x00005f0017007a0c */ /* 0x000fe40003f46270 */
[C---:B------:R-:W-:Y:S02]  /*59d90*/  ISETP.LT.AND P6, PT, R29.reuse, c[0x0][0x178], !P6 ;  /* 0x00005e001d007a0c */ /* 0x040fe400077c1270 */
[----:B------:R-:W-:Y:S02]  /*59da0*/  ISETP.LT.AND P4, PT, R28, c[0x0][0x178], !P2 ;  /* 0x00005e001c007a0c */ /* 0x000fe40005781270 */
[----:B------:R-:W-:Y:S02]  /*59db0*/  ISETP.LT.AND P2, PT, R29, c[0x0][0x178], !P2 ;  /* 0x00005e001d007a0c */ /* 0x000fe40005741270 */
[C---:B------:R-:W-:Y:S01]  /*59dc0*/  IADD3 R2, R14.reuse, c[0x0][0x198], RZ ;  /* 0x000066000e027a10 */ /* 0x040fe20007ffe0ff */
[----:B------:R-:W-:Y:S01]  /*59dd0*/  IMAD.WIDE R14, R14, 0x2, R18 ;  /* 0x000000020e0e7825 */ /* 0x000fe200078e0212 */
[----:B------:R-:W-:-:S03]  /*59de0*/  PRMT R8, R4, 0x7632, R8 ;  /* 0x0000763204087816 */ /* 0x000fc60000000008 */
[----:B------:R-:W-:-:S04]  /*59df0*/  IMAD.WIDE R20, R2, 0x2, R16 ;  /* 0x0000000202147825 */ /* 0x000fc800078e0210 */
[----:B------:R-:W-:Y:S01]  /*59e00*/  IMAD.WIDE R22, R2, 0x2, R18 ;  /* 0x0000000202167825 */ /* 0x000fe200078e0212 */
[----:B------:R2:W-:Y:S01]  /*59e10*/  @P6 STG.E.U16 [R14.64], R8 ;  /* 0x000000080e006986 */ /* 0x0005e2000c101506 */
[----:B------:R-:W-:-:S04]  /*59e20*/  IADD3 R24, R3, 0x119, RZ ;  /* 0x0000011903187810 */ /* 0x000fc80007ffe0ff */
[----:B------:R-:W-:Y:S02]  /*59e30*/  ISETP.GE.AND P3, PT, R24, c[0x0][0x17c], PT ;  /* 0x00005f0018007a0c */ /* 0x000fe40003f66270 */
[----:B--2---:R-:W-:Y:S01]  /*59e40*/  PRMT R8, R26, 0x7632, R8 ;  /* 0x000076321a087816 */ /* 0x004fe20000000008 */
[----:B----4-:R-:W-:Y:S04]  /*59e50*/  @P4 STG.E.U16 [R20.64], R13 ;  /* 0x0000000d14004986 */ /* 0x010fe8000c101506 */
[----:B------:R0:W-:Y:S04]  /*59e60*/  @P2 STG.E.U16 [R22.64], R26 ;  /* 0x0000001a16002986 */ /* 0x0001e8000c101506 */
[----:B0-----:R-:W2:Y:S04]  /*59e70*/  LDL.LU R23, [R1+0x5b0] ;  /* 0x0005b00001177983 */ /* 0x001ea80000300800 */
[----:B------:R-:W4:Y:S04]  /*59e80*/  LDL.LU R24, [R1+0x5a0] ;  /* 0x0005a00001187983 */ /* 0x000f280000300800 */
[----:B------:R-:W4:Y:S01]  /*59e90*/  LDL.LU R26, [R1+0x520] ;  /* 0x00052000011a7983 */ /* 0x000f220000300800 */
[----:B------:R-:W-:-:S02]  /*59ea0*/  ISETP.LT.AND P4, PT, R28, c[0x0][0x178], !P3 ;  /* 0x00005e001c007a0c */ /* 0x000fc40005f81270 */
[----:B------:R-:W-:Y:S02]  /*59eb0*/  IADD3 R14, R2, c[0x0][0x198], RZ ;  /* 0x00006600020e7a10 */ /* 0x000fe40007ffe0ff */
[C---:B------:R-:W-:Y:S02]  /*59ec0*/  ISETP.LT.AND P3, PT, R29.reuse, c[0x0][0x178], !P3 ;  /* 0x00005e001d007a0c */ /* 0x040fe40005f61270 */
[----:B------:R-:W-:Y:S02]  /*59ed0*/  ISETP.LT.AND P6, PT, R28, c[0x0][0x178], !P5 ;  /* 0x00005e001c007a0c */ /* 0x000fe40006fc1270 */
[----:B------:R-:W-:Y:S02]  /*59ee0*/  ISETP.LT.AND P5, PT, R29, c[0x0][0x178], !P5 ;  /* 0x00005e001d007a0c */ /* 0x000fe40006fa1270 */
[----:B------:R-:W-:Y:S01]  /*59ef0*/  PRMT R4, R13, 0x7632, R4 ;  /* 0x000076320d047816 */ /* 0x000fe20000000004 */
[----:B------:R-:W-:Y:S01]  /*59f00*/  IMAD.WIDE R12, R14, 0x2, R16 ;  /* 0x000000020e0c7825 */ /* 0x000fe200078e0210 */
[----:B------:R-:W-:-:S02]  /*59f10*/  IADD3 R20, R3, 0x11f, RZ ;  /* 0x0000011f03147810 */ /* 0x000fc40007ffe0ff */
[C---:B------:R-:W-:Y:S01]  /*59f20*/  IADD3 R2, R14.reuse, c[0x0][0x198], RZ ;  /* 0x000066000e027a10 */ /* 0x040fe20007ffe0ff */
[----:B------:R-:W-:Y:S01]  /*59f30*/  IMAD.WIDE R14, R14, 0x2, R18 ;  /* 0x000000020e0e7825 */ /* 0x000fe200078e0212 */
[C---:B------:R-:W-:Y:S01]  /*59f40*/  IADD3 R22, R3.reuse, 0x11b, RZ ;  /* 0x0000011b03167810 */ /* 0x040fe20007ffe0ff */
[----:B------:R0:W-:Y:S01]  /*59f50*/  @P4 STG.E.U16 [R12.64], R4 ;  /* 0x000000040c004986 */ /* 0x0001e2000c101506 */
[----:B------:R-:W-:Y:S01]  /*59f60*/  ISETP.GE.AND P2, PT, R20, c[0x0][0x17c], PT ;  /* 0x00005f0014007a0c */ /* 0x000fe20003f46270 */
[----:B------:R-:W-:Y:S01]  /*59f70*/  IMAD.WIDE R20, R2, 0x2, R16 ;  /* 0x0000000202147825 */ /* 0x000fe200078e0210 */
[----:B------:R-:W-:Y:S01]  /*59f80*/  ISETP.GE.AND P4, PT, R22, c[0x0][0x17c], PT ;  /* 0x00005f0016007a0c */ /* 0x000fe20003f86270 */
[----:B------:R3:W-:Y:S02]  /*59f90*/  @P3 STG.E.U16 [R14.64], R8 ;  /* 0x000000080e003986 */ /* 0x0007e4000c101506 */
[----:B0-----:R-:W-:Y:S01]  /*59fa0*/  IMAD.WIDE R12, R2, 0x2, R18 ;  /* 0x00000002020c7825 */ /* 0x001fe200078e0212 */
[----:B------:R-:W-:-:S02]  /*59fb0*/  IADD3 R4, R3, 0x11c, RZ ;  /* 0x0000011c03047810 */ /* 0x000fc40007ffe0ff */
[----:B---3--:R-:W-:Y:S02]  /*59fc0*/  PRMT R8, R25, 0x7632, R8 ;  /* 0x0000763219087816 */ /* 0x008fe40000000008 */
[----:B------:R-:W-:Y:S02]  /*59fd0*/  ISETP.GE.AND P3, PT, R4, c[0x0][0x17c], PT ;  /* 0x00005f0004007a0c */ /* 0x000fe40003f66270 */
[----:B------:R-:W-:-:S05]  /*59fe0*/  IADD3 R2, R2, c[0x0][0x198], RZ ;  /* 0x0000660002027a10 */ /* 0x000fca0007ffe0ff */
[----:B------:R-:W-:Y:S01]  /*59ff0*/  IMAD.WIDE R14, R2, 0x2, R18 ;  /* 0x00000002020e7825 */ /* 0x000fe200078e0212 */
[----:B--2---:R-:W-:Y:S01]  /*5a000*/  @P6 STG.E.U16 [R20.64], R23 ;  /* 0x0000001714006986 */ /* 0x004fe2000c101506 */
[----:B------:R-:W-:-:S03]  /*5a010*/  ISETP.LT.AND P6, PT, R28, c[0x0][0x178], !P4 ;  /* 0x00005e001c007a0c */ /* 0x000fc600067c1270 */
[----:B------:R0:W-:Y:S01]  /*5a020*/  @P5 STG.E.U16 [R12.64], R25 ;  /* 0x000000190c005986 */ /* 0x0001e2000c101506 */
[----:B------:R-:W-:Y:S02]  /*5a030*/  ISETP.LT.AND P4, PT, R29, c[0x0][0x178], !P4 ;  /* 0x00005e001d007a0c */ /* 0x000fe40006781270 */
[----:B------:R-:W-:Y:S02]  /*5a040*/  PRMT R4, R23, 0x7632, R4 ;  /* 0x0000763217047816 */ /* 0x000fe40000000004 */
[----:B------:R-:W-:Y:S01]  /*5a050*/  ISETP.LT.AND P5, PT, R28, c[0x0][0x178], !P3 ;  /* 0x00005e001c007a0c */ /* 0x000fe20005fa1270 */
[----:B0-----:R-:W2:Y:S01]  /*5a060*/  LDL.LU R25, [R1+0x5d0] ;  /* 0x0005d00001197983 */ /* 0x001ea20000300800 */
[C---:B------:R-:W-:Y:S01]  /*5a070*/  IMAD.WIDE R12, R2.reuse, 0x2, R16 ;  /* 0x00000002020c7825 */ /* 0x040fe200078e0210 */
[----:B------:R-:W-:Y:S02]  /*5a080*/  ISETP.LT.AND P3, PT, R29, c[0x0][0x178], !P3 ;  /* 0x00005e001d007a0c */ /* 0x000fe40005f61270 */
[----:B------:R-:W3:Y:S01]  /*5a090*/  LDL.LU R23, [R1+0x530] ;  /* 0x0005300001177983 */ /* 0x000ee20000300800 */
[----:B------:R-:W-:-:S03]  /*5a0a0*/  IADD3 R2, R2, c[0x0][0x198], RZ ;  /* 0x0000660002027a10 */ /* 0x000fc60007ffe0ff */
        /* <DEDUP_REMOVED lines=10> */
[----:B0-----:R-:W4:Y:S04]  /*5a150*/  LDL.LU R24, [R1+0x424] ;  /* 0x0004240001187983 */ /* 0x001f280000300800 */
        /* <DEDUP_REMOVED lines=14> */
[C---:B------:R-:W-:Y:S01]  /*5a240*/  IADD3 R20, R2.reuse, c[0x0][0x198], RZ ;  /* 0x0000660002147a10 */ /* 0x040fe20007ffe0ff */
[----:B0-----:R-:W-:Y:S01]  /*5a250*/  IMAD.WIDE R12, R2, 0x2, R16 ;  /* 0x00000002020c7825 */ /* 0x001fe200078e0210 */
[----:B-1----:R-:W-:-:S03]  /*5a260*/  IADD3 R4, R3, 0x120, RZ ;  /* 0x0000012003047810 */ /* 0x002fc60007ffe0ff */
[----:B------:R-:W-:Y:S01]  /*5a270*/  IMAD.WIDE R14, R20, 0x2, R16 ;  /* 0x00000002140e7825 */ /* 0x000fe200078e0210 */
[----:B------:R-:W-:Y:S02]  /*5a280*/  ISETP.LT.AND P2, PT, R29, c[0x0][0x178], !P2 ;  /* 0x00005e001d007a0c */ /* 0x000fe40005741270 */
[----:B------:R-:W-:-:S04]  /*5a290*/  IADD3 R8, R3, 0x124, RZ ;  /* 0x0000012403087810 */ /* 0x000fc80007ffe0ff */
[----:B------:R-:W-:Y:S02]  /*5a2a0*/  ISETP.GE.AND P4, PT, R8, c[0x0][0x17c], PT ;  /* 0x00005f0008007a0c */ /* 0x000fe40003f86270 */
[----:B------:R-:W-:Y:S01]  /*5a2b0*/  IADD3 R8, R3, 0x121, RZ ;  /* 0x0000012103087810 */ /* 0x000fe20007ffe0ff */
[----:B--2---:R0:W-:Y:S01]  /*5a2c0*/  @P3 STG.E.U16 [R12.64], R25 ;  /* 0x000000190c003986 */ /* 0x0041e2000c101506 */
[----:B------:R-:W-:Y:S01]  /*5a2d0*/  ISETP.GE.AND P3, PT, R4, c[0x0][0x17c], PT ;  /* 0x00005f0004007a0c */ /* 0x000fe20003f66270 */
[----:B0-----:R-:W-:Y:S01]  /*5a2e0*/  IMAD.WIDE R12, R2, 0x2, R18 ;  /* 0x00000002020c7825 */ /* 0x001fe200078e0212 */
[----:B------:R-:W-:Y:S02]  /*5a2f0*/  PRMT R2, R25, 0x7632, R2 ;  /* 0x0000763219027816 */ /* 0x000fe40000000002 */
[----:B---3--:R-:W-:Y:S01]  /*5a300*/  PRMT R4, R23, 0x7632, R4 ;  /* 0x0000763217047816 */ /* 0x008fe20000000004 */
[----:B------:R-:W2:Y:S04]  /*5a310*/  LDL.LU R25, [R1+0x3a4] ;  /* 0x0003a40001197983 */ /* 0x000ea80000300800 */
[----:B------:R0:W-:Y:S01]  /*5a320*/  @P5 STG.E.U16 [R12.64], R23 ;  /* 0x000000170c005986 */ /* 0x0001e2000c101506 */
[----:B------:R-:W-:-:S02]  /*5a330*/  ISETP.LT.AND P5, PT, R28, c[0x0][0x178], !P3 ;  /* 0x00005e001c007a0c */ /* 0x000fc40005fa1270 */
[----:B------:R-:W-:Y:S01]  /*5a340*/  ISETP.LT.AND P3, PT, R29, c[0x0][0x178], !P3 ;  /* 0x00005e001d007a0c */ /* 0x000fe20005f61270 */
[----:B------:R1:W-:Y:S01]  /*5a350*/  @P6 STG.E.U16 [R14.64], R2 ;  /* 0x000000020e006986 */ /* 0x0003e2000c101506 */
[----:B------:R-:W-:Y:S01]  /*5a360*/  ISETP.GE.AND P6, PT, R8, c[0x0][0x17c], PT ;  /* 0x00005f0008007a0c */ /* 0x000fe20003fc6270 */
[C---:B0-----:R-:W-:Y:S01]  /*5a370*/  IMAD.WIDE R12, R20.reuse, 0x2, R18 ;  /* 0x00000002140c7825 */ /* 0x041fe200078e0212 */
[----:B-1----:R-:W-:-:S04]  /*5a380*/  IADD3 R2, R20, c[0x0][0x198], RZ ;  /* 0x0000660014027a10 */ /* 0x002fc80007ffe0ff */
[----:B------:R0:W-:Y:S01]  /*5a390*/  @P2 STG.E.U16 [R12.64], R4 ;  /* 0x000000040c002986 */ /* 0x0001e2000c101506 */
[----:B------:R-:W-:-:S04]  /*5a3a0*/  IMAD.WIDE R14, R2, 0x2, R16 ;  /* 0x00000002020e7825 */ /* 0x000fc800078e0210 */
[----:B------:R-:W-:Y:S01]  /*5a3b0*/  IMAD.WIDE R20, R2, 0x2, R18 ;  /* 0x0000000202147825 */ /* 0x000fe200078e0212 */
[----:B----4-:R1:W-:Y:S04]  /*5a3c0*/  @P5 STG.E.U16 [R14.64], R24 ;  /* 0x000000180e005986 */ /* 0x0103e8000c101506 */
[----:B------:R3:W-:Y:S01]  /*5a3d0*/  @P3 STG.E.U16 [R20.64], R26 ;  /* 0x0000001a14003986 */ /* 0x0007e2000c101506 */
[----:B------:R-:W-:Y:S02]  /*5a3e0*/  ISETP.LT.AND P3, PT, R28, c[0x0][0x178], !P6 ;  /* 0x00005e001c007a0c */ /* 0x000fe40007761270 */
[----:B0-----:R-:W-:Y:S02]  /*5a3f0*/  PRMT R4, R24, 0x7632, R4 ;  /* 0x0000763218047816 */ /* 0x001fe40000000004 */
[----:B-1----:R-:W-:-:S05]  /*5a400*/  IADD3 R14, R2, c[0x0][0x198], RZ ;  /* 0x00006600020e7a10 */ /* 0x002fca0007ffe0ff */
[----:B------:R-:W-:Y:S01]  /*5a410*/  IMAD.WIDE R12, R14, 0x2, R16 ;  /* 0x000000020e0c7825 */ /* 0x000fe200078e0210 */
[----:B------:R-:W-:Y:S02]  /*5a420*/  PRMT R8, R26, 0x7632, R8 ;  /* 0x000076321a087816 */ /* 0x000fe40000000008 */
[----:B---3--:R-:W3:Y:S04]  /*5a430*/  LDL.LU R26, [R1+0x394] ;  /* 0x00039400011a7983 */ /* 0x008ee80000300800 */
        /* <DEDUP_REMOVED lines=8> */
[----:B------:R-:W-:-:S04]  /*5a4c0*/  IMAD.WIDE R14, R14, 0x2, R18 ;  /* 0x000000020e0e7825 */ /* 0x000fc800078e0212 */
        /* <DEDUP_REMOVED lines=12> */
[C---:B------:R-:W-:Y:S02]  /*5a590*/  ISETP.LT.AND P3, PT, R29.reuse, c[0x0][0x178], !P3 ;  /* 0x00005e001d007a0c */ /* 0x040fe40005f61270 */
[----:B------:R-:W-:Y:S02]  /*5a5a0*/  IADD3 R14, R2, c[0x0][0x198], RZ ;  /* 0x00006600020e7a10 */ /* 0x000fe40007ffe0ff */
[----:B------:R-:W-:Y:S02]  /*5a5b0*/  ISETP.LT.AND P6, PT, R28, c[0x0][0x178], !P4 ;  /* 0x00005e001c007a0c */ /* 0x000fe400067c1270 */
[----:B------:R-:W-:Y:S02]  /*5a5c0*/  ISETP.LT.AND P4, PT, R29, c[0x0][0x178], !P4 ;  /* 0x00005e001d007a0c */ /* 0x000fe40006781270 */
[----:B------:R-:W-:Y:S01]  /*5a5d0*/  PRMT R4, R13, 0x7632, R4 ;  /* 0x000076320d047816 */ /* 0x000fe20000000004 */
[----:B------:R-:W-:Y:S01]  /*5a5e0*/  IMAD.WIDE R12, R14, 0x2, R16 ;  /* 0x000000020e0c7825 */ /* 0x000fe200078e0210 */
[----:B------:R-:W-:-:S02]  /*5a5f0*/  IADD3 R20, R3, 0x129, RZ ;  /* 0x0000012903147810 */ /* 0x000fc40007ffe0ff */
[C---:B------:R-:W-:Y:S01]  /*5a600*/  IADD3 R2, R14.reuse, c[0x0][0x198], RZ ;  /* 0x000066000e027a10 */ /* 0x040fe20007ffe0ff */
[----:B------:R-:W-:Y:S01]  /*5a610*/  IMAD.WIDE R14, R14, 0x2, R18 ;  /* 0x000000020e0e7825 */ /* 0x000fe200078e0212 */
[----:B------:R-:W-:Y:S02]  /*5a620*/  IADD3 R22, R3, 0x125, RZ ;  /* 0x0000012503167810 */ /* 0x000fe40007ffe0ff */
[----:B------:R-:W-:Y:S01]  /*5a630*/  ISETP.GE.AND P2, PT, R20, c[0x0][0x17c], PT ;  /* 0x00005f0014007a0c */ /* 0x000fe20003f46270 */
[----:B------:R-:W-:Y:S01]  /*5a640*/  IMAD.WIDE R20, R2, 0x2, R16 ;  /* 0x0000000202147825 */ /* 0x000fe200078e0210 */
[----:B------:R0:W-:Y:S01]  /*5a650*/  @P5 STG.E.U16 [R12.64], R4 ;  /* 0x000000040c005986 */ /* 0x0001e2000c101506 */
[----:B------:R-:W-:-:S03]  /*5a660*/  ISETP.GE.AND P5, PT, R22, c[0x0][0x17c], PT ;  /* 0x00005f0016007a0c */ /* 0x000fc60003fa6270 */
[----:B------:R3:W-:Y:S01]  /*5a670*/  @P3 STG.E.U16 [R14.64], R8 ;  /* 0x000000080e003986 */ /* 0x0007e2000c101506 */
[----:B0-----:R-:W-:Y:S01]  /*5a680*/  IMAD.WIDE R12, R2, 0x2, R18 ;  /* 0x00000002020c7825 */ /* 0x001fe200078e0212 */
[----:B------:R-:W-:Y:S02]  /*5a690*/  IADD3 R4, R3, 0x126, RZ ;  /* 0x0000012603047810 */ /* 0x000fe40007ffe0ff */
        /* <DEDUP_REMOVED lines=8> */
[----:B------:R-:W-:Y:S02]  /*5a720*/  ISETP.LT.AND P4, PT, R28, c[0x0][0x178], !P3 ;  /* 0x00005e001c007a0c */ /* 0x000fe40005f81270 */
[----:B------:R-:W-:Y:S01]  /*5a730*/  PRMT R4, R23, 0x7632, R4 ;  /* 0x0000763217047816 */ /* 0x000fe20000000004 */
        /* <DEDUP_REMOVED lines=30> */
[C---:B------:R-:W-:Y:S02]  /*5a920*/  IADD3 R20, R2.reuse, c[0x0][0x198], RZ ;  /* 0x0000660002147a10 */ /* 0x040fe40007ffe0ff */
[----:B0-----:R-:W-:Y:S01]  /*5a930*/  IADD3 R4, R3, 0x12e, RZ ;  /* 0x0000012e03047810 */ /* 0x001fe20007ffe0ff */
[----:B------:R-:W-:-:S03]  /*5a940*/  IMAD.WIDE R12, R2, 0x2, R16 ;  /* 0x00000002020c7825 */ /* 0x000fc600078e0210 */
[----:B------:R-:W-:Y:S02]  /*5a950*/  ISETP.GE.AND P5, PT, R4, c[0x0][0x17c], PT ;  /* 0x00005f0004007a0c */ /* 0x000fe40003fa6270 */
[----:B------:R-:W-:Y:S01]  /*5a960*/  IADD3 R4, R3, 0x12a, RZ ;  /* 0x0000012a03047810 */ /* 0x000fe20007ffe0ff */
[----:B-1----:R-:W-:Y:S01]  /*5a970*/  IMAD.WIDE R14, R20, 0x2, R16 ;  /* 0x00000002140e7825 */ /* 0x002fe200078e0210 */
[----:B------:R-:W-:Y:S01]  /*5a980*/  ISETP.LT.AND P2, PT, R29, c[0x0][0x178], !P2 ;  /* 0x00005e001d007a0c */ /* 0x000fe20005741270 */
        /* <DEDUP_REMOVED lines=17> */
[----:B----4-:R0:W-:Y:S04]  /*5aaa0*/  @P4 STG.E.U16 [R14.64], R24 ;  /* 0x000000180e004986 */ /* 0x0101e8000c101506 */
[----:B------:R1:W-:Y:S01]  /*5aab0*/  @P3 STG.E.U16 [R20.64], R25 ;  /* 0x0000001914003986 */ /* 0x0003e2000c101506 */
[----:B------:R-:W-:Y:S02]  /*5aac0*/  ISETP.LT.AND P3, PT, R28, c[0x0][0x178], !P6 ;  /* 0x00005e001c007a0c */ /* 0x000fe40007761270 */
[----:B0-----:R-:W-:Y:S02]  /*5aad0*/  IADD3 R14, R2, c[0x0][0x198], RZ ;  /* 0x00006600020e7a10 */ /* 0x001fe40007ffe0ff */
[----:B------:R-:W-:-:S03]  /*5aae0*/  PRMT R2, R24, 0x7632, R2 ;  /* 0x0000763218027816 */ /* 0x000fc60000000002 */
[----:B------:R-:W-:Y:S01]  /*5aaf0*/  IMAD.WIDE R12, R14, 0x2, R16 ;  /* 0x000000020e0c7825 */ /* 0x000fe200078e0210 */
[----:B------:R-:W-:Y:S02]  /*5ab00*/  PRMT R8, R25, 0x7632, R8 ;  /* 0x0000763219087816 */ /* 0x000fe40000000008 */
[----:B-1----:R-:W3:Y:S04]  /*5ab10*/  LDL.LU R25, [R1+0x554] ;  /* 0x0005540001197983 */ /* 0x002ee80000300800 */
        /* <DEDUP_REMOVED lines=11> */
[----:B------:R-:W-:Y:S01]  /*5abd0*/  @P6 STG.E.U16 [R14.64], R8 ;  /* 0x000000080e006986 */ /* 0x000fe2000c101506 */
[----:B------:R-:W-:-:S04]  /*5abe0*/  IADD3 R24, R3, 0x12d, RZ ;  /* 0x0000012d03187810 */ /* 0x000fc80007ffe0ff */
[----:B------:R-:W-:Y:S02]  /*5abf0*/  ISETP.GE.AND P3, PT, R24, c[0x0][0x17c], PT ;  /* 0x00005f0018007a0c */ /* 0x000fe40003f66270 */
[----:B------:R-:W-:Y:S01]  /*5ac00*/  ISETP.LT.AND P6, PT, R28, c[0x0][0x178], !P5 ;  /* 0x00005e001c007a0c */ /* 0x000fe20006fc1270 */
[----:B----4-:R-:W-:Y:S04]  /*5ac10*/  @P4 STG.E.U16 [R20.64], R13 ;  /* 0x0000000d14004986 */ /* 0x010fe8000c101506 */
[----:B--2---:R0:W-:Y:S04]  /*5ac20*/  @P2 STG.E.U16 [R22.64], R26 ;  /* 0x0000001a16002986 */ /* 0x0041e8000c101506 */
[----:B0-----:R-:W2:Y:S01]  /*5ac30*/  LDL.LU R23, [R1+0x564] ;  /* 0x0005640001177983 */ /* 0x001ea20000300800 */
[----:B------:R-:W-:-:S03]  /*5ac40*/  PRMT R22, R26, 0x7632, R22 ;  /* 0x000076321a167816 */ /* 0x000fc60000000016 */
[----:B------:R-:W4:Y:S01]  /*5ac50*/  LDL.LU R26, [R1+0x4f4] ;  /* 0x0004f400011a7983 */ /* 0x000f220000300800 */
[----:B------:R-:W-:Y:S02]  /*5ac60*/  ISETP.LT.AND P4, PT, R28, c[0x0][0x178], !P3 ;  /* 0x00005e001c007a0c */ /* 0x000fe40005f81270 */
[----:B------:R-:W-:Y:S02]  /*5ac70*/  IADD3 R14, R4, c[0x0][0x198], RZ ;  /* 0x00006600040e7a10 */ /* 0x000fe40007ffe0ff */
[----:B------:R-:W-:Y:S02]  /*5ac80*/  ISETP.LT.AND P3, PT, R29, c[0x0][0x178], !P3 ;  /* 0x00005e001d007a0c */ /* 0x000fe40005f61270 */
[----:B------:R-:W-:Y:S01]  /*5ac90*/  PRMT R8, R13, 0x7632, R8 ;  /* 0x000076320d087816 */ /* 0x000fe20000000008 */
[C---:B------:R-:W-:Y:S01]  /*5aca0*/  IMAD.WIDE R12, R14.reuse, 0x2, R16 ;  /* 0x000000020e0c7825 */ /* 0x040fe200078e0210 */
[----:B------:R-:W-:Y:S02]  /*5acb0*/  IADD3 R20, R3, 0x133, RZ ;  /* 0x0000013303147810 */ /* 0x000fe40007ffe0ff */
[----:B------:R-:W-:-:S02]  /*5acc0*/  IADD3 R2, R14, c[0x0][0x198], RZ ;  /* 0x000066000e027a10 */ /* 0x000fc40007ffe0ff */
[----:B------:R-:W-:Y:S01]  /*5acd0*/  IADD3 R4, R3, 0x12f, RZ ;  /* 0x0000012f03047810 */ /* 0x000fe20007ffe0ff */
[----:B------:R-:W-:Y:S01]  /*5ace0*/  IMAD.WIDE R14, R14, 0x2, R18 ;  /* 0x000000020e0e7825 */ /* 0x000fe200078e0212 */
[----:B------:R-:W-:Y:S01]  /*5acf0*/  ISETP.LT.AND P5, PT, R29, c[0x0][0x178], !P5 ;  /* 0x00005e001d007a0c */ /* 0x000fe20006fa1270 */
[----:B------:R0:W-:Y:S01]  /*5ad00*/  @P4 STG.E.U16 [R12.64], R8 ;  /* 0x000000080c004986 */ /* 0x0001e2000c101506 */
[----:B------:R-:W-:Y:S01]  /*5ad10*/  ISETP.GE.AND P2, PT, R20, c[0x0][0x17c], PT ;  /* 0x00005f0014007a0c */ /* 0x000fe20003f46270 */
[----:B------:R-:W-:Y:S01]  /*5ad20*/  IMAD.WIDE R20, R2, 0x2, R16 ;  /* 0x0000000202147825 */ /* 0x000fe200078e0210 */
[----:B------:R-:W-:Y:S02]  /*5ad30*/  ISETP.GE.AND P4, PT, R4, c[0x0][0x17c], PT ;  /* 0x00005f0004007a0c */ /* 0x000fe40003f86270 */
[----:B------:R-:W-:Y:S01]  /*5ad40*/  IADD3 R4, R3, 0x130, RZ ;  /* 0x0000013003047810 */ /* 0x000fe20007ffe0ff */
[----:B------:R-:W-:Y:S03]  /*5ad50*/  @P3 STG.E.U16 [R14.64], R22 ;  /* 0x000000160e003986 */ /* 0x000fe6000c101506 */
[----:B------:R-:W-:Y:S01]  /*5ad60*/  ISETP.GE.AND P3, PT, R4, c[0x0][0x17c], PT ;  /* 0x00005f0004007a0c */ /* 0x000fe20003f66270 */
[----:B---3--:R1:W-:Y:S01]  /*5ad70*/  @P6 STG.E.U16 [R20.64], R25 ;  /* 0x0000001914006986 */ /* 0x0083e2000c101506 */
[----:B------:R-:W-:Y:S01]  /*5ad80*/  ISETP.LT.AND P6, PT, R28, c[0x0][0x178], !P4 ;  /* 0x00005e001c007a0c */ /* 0x000fe200067c1270 */
[----:B0-----:R-:W-:Y:S01]  /*5ad90*/  IMAD.WIDE R12, R2, 0x2, R18 ;  /* 0x00000002020c7825 */ /* 0x001fe200078e0212 */
[----:B------:R-:W-:-:S02]  /*5ada0*/  PRMT R4, R25, 0x7632, R4 ;  /* 0x0000763219047816 */ /* 0x000fc40000000004 */
[----:B------:R-:W-:Y:S02]  /*5adb0*/  ISETP.LT.AND P4, PT, R29, c[0x0][0x178], !P4 ;  /* 0x00005e001d007a0c */ /* 0x000fe40006781270 */
[----:B------:R-:W-:Y:S01]  /*5adc0*/  IADD3 R2, R2, c[0x0][0x198], RZ ;  /* 0x0000660002027a10 */ /* 0x000fe20007ffe0ff */
[----:B------:R0:W-:Y:S04]  /*5add0*/  @P5 STG.E.U16 [R12.64], R9 ;  /* 0x000000090c005986 */ /* 0x0001e8000c101506 */
[----:B-1----:R-:W3:Y:S01]  /*5ade0*/  LDL.LU R25, [R1+0x574] ;  /* 0x0005740001197983 */ /* 0x002ee20000300800 */
[----:B------:R-:W-:Y:S02]  /*5adf0*/  ISETP.LT.AND P5, PT, R28, c[0x0][0x178], !P3 ;  /* 0x00005e001c007a0c */ /* 0x000fe40005fa1270 */
[----:B------:R-:W-:Y:S01]  /*5ae00*/  PRMT R14, R9, 0x7632, R14 ;  /* 0x00007632090e7816 */ /* 0x000fe2000000000e */
[----:B------:R-:W3:Y:S01]  /*5ae10*/  LDL.LU R21, [R1+0x434] ;  /* 0x0004340001157983 */ /* 0x000ee20000300800 */
[----:B------:R-:W-:Y:S01]  /*5ae20*/  ISETP.LT.AND P3, PT, R29, c[0x0][0x178], !P3 ;  /* 0x00005e001d007a0c */ /* 0x000fe20005f61270 */
[----:B0-----:R-:W-:-:S04]  /*5ae30*/  IMAD.WIDE R8, R2, 0x2, R16 ;  /* 0x0000000202087825 */ /* 0x001fc800078e0210 */
[C---:B------:R-:W-:Y:S01]  /*5ae40*/  IMAD.WIDE R12, R2.reuse, 0x2, R18 ;  /* 0x00000002020c7825 */ /* 0x040fe200078e0212 */
[----:B------:R-:W-:Y:S01]  /*5ae50*/  IADD3 R2, R2, c[0x0][0x198], RZ ;  /* 0x0000660002027a10 */ /* 0x000fe20007ffe0ff */
[----:B------:R0:W-:Y:S04]  /*5ae60*/  @P6 STG.E.U16 [R8.64], R4 ;  /* 0x0000000408006986 */ /* 0x0001e8000c101506 */
[----:B------:R1:W-:Y:S01]  /*5ae70*/  @P4 STG.E.U16 [R12.64], R14 ;  /* 0x0000000e0c004986 */ /* 0x0003e2000c101506 */
[----:B0-----:R-:W-:Y:S01]  /*5ae80*/  IMAD.WIDE R8, R2, 0x2, R16 ;  /* 0x0000000202087825 */ /* 0x001fe200078e0210 */
[----:B------:R-:W-:-:S03]  /*5ae90*/  IADD3 R4, R3, 0x132, RZ ;  /* 0x0000013203047810 */ /* 0x000fc60007ffe0ff */
[----:B-1----:R-:W-:Y:S01]  /*5aea0*/  IMAD.WIDE R12, R2, 0x2, R18 ;  /* 0x00000002020c7825 */ /* 0x002fe200078e0212 */
[----:B--2---:R0:W-:Y:S01]  /*5aeb0*/  @P5 STG.E.U16 [R8.64], R23 ;  /* 0x0000001708005986 */ /* 0x0041e2000c101506 */
[----:B------:R-:W-:Y:S02]  /*5aec0*/  ISETP.GE.AND P5, PT, R4, c[0x0][0x17c], PT ;  /* 0x00005f0004007a0c */ /* 0x000fe40003fa6270 */
[----:B------:R-:W-:Y:S01]  /*5aed0*/  PRMT R4, R23, 0x7632, R4 ;  /* 0x0000763217047816 */ /* 0x000fe20000000004 */
[----:B----4-:R1:W-:Y:S01]  /*5aee0*/  @P3 STG.E.U16 [R12.64], R26 ;  /* 0x0000001a0c003986 */ /* 0x0103e2000c101506 */
[----:B------:R-:W-:-:S03]  /*5aef0*/  PRMT R14, R26, 0x7632, R14 ;  /* 0x000076321a0e7816 */ /* 0x000fc6000000000e */
[----:B0-----:R-:W2:Y:S04]  /*5af00*/  LDL.LU R23, [R1+0x584] ;  /* 0x0005840001177983 */ /* 0x001ea80000300800 */
        /* <DEDUP_REMOVED lines=18> */
[----:B---3--:R0:W-:Y:S01]  /*5b030*/  @P3 STG.E.U16 [R8.64], R25 ;  /* 0x0000001908003986 */ /* 0x0081e2000c101506 */
[----:B-1----:R-:W-:Y:S02]  /*5b040*/  IADD3 R14, R2, c[0x0][0x198], RZ ;  /* 0x00006600020e7a10 */ /* 0x002fe40007ffe0ff */
[----:B------:R-:W-:-:S03]  /*5b050*/  ISETP.GE.AND P3, PT, R4, c[0x0][0x17c], PT ;  /* 0x00005f0004007a0c */ /* 0x000fc60003f66270 */
[----:B------:R-:W-:Y:S01]  /*5b060*/  IMAD.WIDE R12, R14, 0x2, R16 ;  /* 0x000000020e0c7825 */ /* 0x000fe200078e0210 */
[----:B------:R-:W-:-:S03]  /*5b070*/  ISETP.LT.AND P2, PT, R29, c[0x0][0x178], !P2 ;  /* 0x00005e001d007a0c */ /* 0x000fc60005741270 */
[----:B0-----:R-:W-:Y:S01]  /*5b080*/  IMAD.WIDE R8, R2, 0x2, R18 ;  /* 0x0000000202087825 */ /* 0x001fe200078e0212 */
[----:B------:R-:W-:Y:S02]  /*5b090*/  PRMT R2, R25, 0x7632, R2 ;  /* 0x0000763219027816 */ /* 0x000fe40000000002 */
[----:B------:R-:W-:Y:S01]  /*5b0a0*/  PRMT R4, R21, 0x7632, R4 ;  /* 0x0000763215047816 */ /* 0x000fe20000000004 */
[----:B------:R-:W3:Y:S04]  /*5b0b0*/  LDL.LU R25, [R1+0x594] ;  /* 0x0005940001197983 */ /* 0x000ee80000300800 */
[----:B------:R0:W-:Y:S01]  /*5b0c0*/  @P5 STG.E.U16 [R8.64], R21 ;  /* 0x0000001508005986 */ /* 0x0001e2000c101506 */
[----:B------:R-:W-:Y:S02]  /*5b0d0*/  ISETP.LT.AND P5, PT, R28, c[0x0][0x178], !P3 ;  /* 0x00005e001c007a0c */ /* 0x000fe40005fa1270 */
[----:B------:R-:W-:Y:S01]  /*5b0e0*/  ISETP.LT.AND P3, PT, R29, c[0x0][0x178], !P3 ;  /* 0x00005e001d007a0c */ /* 0x000fe20005f61270 */
[----:B------:R1:W-:Y:S01]  /*5b0f0*/  @P6 STG.E.U16 [R12.64], R2 ;  /* 0x000000020c006986 */ /* 0x0003e2000c101506 */
[C---:B0-----:R-:W-:Y:S01]  /*5b100*/  IMAD.WIDE R8, R14.reuse, 0x2, R18 ;  /* 0x000000020e087825 */ /* 0x041fe200078e0212 */
[----:B-1----:R-:W-:-:S04]  /*5b110*/  IADD3 R2, R14, c[0x0][0x198], RZ ;  /* 0x000066000e027a10 */ /* 0x002fc80007ffe0ff */
[----:B------:R-:W-:Y:S01]  /*5b120*/  @P2 STG.E.U16 [R8.64], R4 ;  /* 0x0000000408002986 */ /* 0x000fe2000c101506 */
[----:B------:R-:W-:-:S04]  /*5b130*/  IMAD.WIDE R12, R2, 0x2, R16 ;  /* 0x00000002020c7825 */ /* 0x000fc800078e0210 */
[----:B------:R-:W-:Y:S01]  /*5b140*/  IMAD.WIDE R14, R2, 0x2, R18 ;  /* 0x00000002020e7825 */ /* 0x000fe200078e0212 */
[----:B--2---:R0:W-:Y:S04]  /*5b150*/  @P5 STG.E.U16 [R12.64], R23 ;  /* 0x000000170c005986 */ /* 0x0041e8000c101506 */
[----:B----4-:R1:W-:Y:S01]  /*5b160*/  @P3 STG.E.U16 [R14.64], R26 ;  /* 0x0000001a0e003986 */ /* 0x0103e2000c101506 */
[----:B------:R-:W-:Y:S02]  /*5b170*/  ISETP.LT.AND P3, PT, R28, c[0x0][0x178], !P4 ;  /* 0x00005e001c007a0c */ /* 0x000fe40006761270 */
[----:B------:R-:W-:Y:S02]  /*5b180*/  ISETP.LT.AND P4, PT, R29, c[0x0][0x178], !P4 ;  /* 0x00005e001d007a0c */ /* 0x000fe40006781270 */
[----:B0-----:R-:W-:-:S02]  /*5b190*/  IADD3 R12, R2, c[0x0][0x198], RZ ;  /* 0x00006600020c7a10 */ /* 0x001fc40007ffe0ff */
[----:B------:R-:W-:Y:S02]  /*5b1a0*/  PRMT R4, R23, 0x7632, R4 ;  /* 0x0000763217047816 */ /* 0x000fe40000000004 */
[C---:B------:R-:W-:Y:S01]  /*5b1b0*/  IADD3 R2, R12.reuse, c[0x0][0x198], RZ ;  /* 0x000066000c027a10 */ /* 0x040fe20007ffe0ff */
[----:B------:R-:W-:Y:S01]  /*5b1c0*/  IMAD.WIDE R8, R12, 0x2, R16 ;  /* 0x000000020c087825 */ /* 0x000fe200078e0210 */
[----:B------:R-:W-:Y:S02]  /*5b1d0*/  PRMT R22, R26, 0x7632, R22 ;  /* 0x000076321a167816 */ /* 0x000fe40000000016 */
[----:B-1----:R-:W2:Y:S01]  /*5b1e0*/  LDL.LU R26, [R1+0x474] ;  /* 0x00047400011a7983 */ /* 0x002ea20000300800 */
[----:B------:R-:W-:-:S03]  /*5b1f0*/  IMAD.WIDE R12, R12, 0x2, R18 ;  /* 0x000000020c0c7825 */ /* 0x000fc600078e0212 */
[----:B------:R-:W-:Y:S04]  /*5b200*/  @P3 STG.E.U16 [R8.64], R4 ;  /* 0x0000000408003986 */ /* 0x000fe8000c101506 */
[----:B------:R0:W-:Y:S04]  /*5b210*/  @P4 STG.E.U16 [R12.64], R22 ;  /* 0x000000160c004986 */ /* 0x0001e8000c101506 */
[----:B0-----:R-:W4:Y:S01]  /*5b220*/  LDL.LU R22, [R1+0x5c4] ;  /* 0x0005c40001167983 */ /* 0x001f220000300800 */
[----:B------:R-:W-:Y:S01]  /*5b230*/  ISETP.LT.AND P5, PT, R28, c[0x0][0x178], !P1 ;  /* 0x00005e001c007a0c */ /* 0x000fe20004fa1270 */
[----:B------:R-:W-:Y:S01]  /*5b240*/  IMAD.WIDE R14, R2, 0x2, R16 ;  /* 0x00000002020e7825 */ /* 0x000fe200078e0210 */
[----:B------:R-:W-:-:S02]  /*5b250*/  IADD3 R23, R3, 0x13a, RZ ;  /* 0x0000013a03177810 */ /* 0x000fc40007ffe0ff */
[----:B------:R-:W-:Y:S02]  /*5b260*/  ISETP.LT.AND P1, PT, R29, c[0x0][0x178], !P1 ;  /* 0x00005e001d007a0c */ /* 0x000fe40004f21270 */
[C---:B------:R-:W-:Y:S02]  /*5b270*/  IADD3 R20, R3.reuse, 0x138, RZ ;  /* 0x0000013803147810 */ /* 0x040fe40007ffe0ff */
[----:B------:R-:W-:Y:S02]  /*5b280*/  IADD3 R21, R3, 0x139, RZ ;  /* 0x0000013903157810 */ /* 0x000fe40007ffe0ff */
[----:B------:R-:W-:Y:S02]  /*5b290*/  ISETP.GE.AND P3, PT, R23, c[0x0][0x17c], PT ;  /* 0x00005f0017007a0c */ /* 0x000fe40003f66270 */
[----:B------:R-:W2:Y:S01]  /*5b2a0*/  LDL.LU R23, [R1+0x5b4] ;  /* 0x0005b40001177983 */ /* 0x000ea20000300800 */
[----:B------:R-:W-:Y:S02]  /*5b2b0*/  ISETP.LT.AND P4, PT, R28, c[0x0][0x178], !P0 ;  /* 0x00005e001c007a0c */ /* 0x000fe40004781270 */
[----:B------:R-:W-:-:S02]  /*5b2c0*/  ISETP.GE.AND P6, PT, R20, c[0x0][0x17c], PT ;  /* 0x00005f0014007a0c */ /* 0x000fc40003fc6270 */
[----:B------:R-:W-:Y:S01]  /*5b2d0*/  ISETP.GE.AND P2, PT, R21, c[0x0][0x17c], PT ;  /* 0x00005f0015007a0c */ /* 0x000fe20003f46270 */
[C---:B------:R-:W-:Y:S01]  /*5b2e0*/  IMAD.WIDE R20, R2.reuse, 0x2, R18 ;  /* 0x0000000202147825 */ /* 0x040fe200078e0212 */
[----:B---3--:R0:W-:Y:S01]  /*5b2f0*/  @P5 STG.E.U16 [R14.64], R25 ;  /* 0x000000190e005986 */ /* 0x0081e2000c101506 */
[----:B------:R-:W-:Y:S02]  /*5b300*/  IADD3 R8, R2, c[0x0][0x198], RZ ;  /* 0x0000660002087a10 */ /* 0x000fe40007ffe0ff */
[----:B------:R-:W-:Y:S02]  /*5b310*/  ISETP.LT.AND P0, PT, R29, c[0x0][0x178], !P0 ;  /* 0x00005e001d007a0c */ /* 0x000fe40004701270 */
[----:B------:R-:W-:Y:S02]  /*5b320*/  ISETP.LT.AND P5, PT, R28, c[0x0][0x178], !P6 ;  /* 0x00005e001c007a0c */ /* 0x000fe400077a1270 */
[----:B0-----:R-:W-:Y:S02]  /*5b330*/  PRMT R14, R25, 0x7632, R14 ;  /* 0x00007632190e7816 */ /* 0x001fe4000000000e */
[----:B------:R-:W3:Y:S01]  /*5b340*/  LDL.LU R25, [R1+0x3b4] ;  /* 0x0003b40001197983 */ /* 0x000ee20000300800 */
[----:B------:R-:W-:-:S02]  /*5b350*/  ISETP.LT.AND P6, PT, R29, c[0x0][0x178], !P6 ;  /* 0x00005e001d007a0c */ /* 0x000fc400077c1270 */
[----:B------:R-:W-:Y:S01]  /*5b360*/  PRMT R15, R5, 0x7632, R15 ;  /* 0x00007632050f7816 */ /* 0x000fe2000000000f */
[----:B------:R0:W-:Y:S01]  /*5b370*/  @P1 STG.E.U16 [R20.64], R5 ;  /* 0x0000000514001986 */ /* 0x0001e2000c101506 */
[----:B------:R-:W-:-:S04]  /*5b380*/  IADD3 R12, R3, 0x13b, RZ ;  /* 0x0000013b030c7810 */ /* 0x000fc80007ffe0ff */
[----:B------:R-:W-:Y:S02]  /*5b390*/  ISETP.GE.AND P1, PT, R12, c[0x0][0x17c], PT ;  /* 0x00005f000c007a0c */ /* 0x000fe40003f26270 */
[C---:B0-----:R-:W-:Y:S01]  /*5b3a0*/  IADD3 R20, R8.reuse, c[0x0][0x198], RZ ;  /* 0x0000660008147a10 */ /* 0x041fe20007ffe0ff */
[----:B------:R-:W-:-:S04]  /*5b3b0*/  IMAD.WIDE R4, R8, 0x2, R16 ;  /* 0x0000000208047825 */ /* 0x000fc800078e0210 */
[----:B------:R-:W-:Y:S01]  /*5b3c0*/  IMAD.WIDE R8, R8, 0x2, R18 ;  /* 0x0000000208087825 */ /* 0x000fe200078e0212 */
[----:B------:R0:W-:Y:S03]  /*5b3d0*/  @P4 STG.E.U16 [R4.64], R14 ;  /* 0x0000000e04004986 */ /* 0x0001e6000c101506 */
[C---:B------:R-:W-:Y:S01]  /*5b3e0*/  IMAD.WIDE R12, R20.reuse, 0x2, R16 ;  /* 0x00000002140c7825 */ /* 0x040fe200078e0210 */
[----:B------:R-:W-:Y:S03]  /*5b3f0*/  @P0 STG.E.U16 [R8.64], R15 ;  /* 0x0000000f08000986 */ /* 0x000fe6000c101506 */
[----:B0-----:R-:W-:Y:S01]  /*5b400*/  IMAD.WIDE R4, R20, 0x2, R18 ;  /* 0x0000000214047825 */ /* 0x001fe200078e0212 */
[----:B----4-:R0:W-:Y:S04]  /*5b410*/  @P5 STG.E.U16 [R12.64], R22 ;  /* 0x000000160c005986 */ /* 0x0101e8000c101506 */
[----:B--2---:R1:W-:Y:S01]  /*5b420*/  @P6 STG.E.U16 [R4.64], R26 ;  /* 0x0000001a04006986 */ /* 0x0043e2000c101506 */
[----:B0-----:R-:W-:-:S03]  /*5b430*/  PRMT R13, R26, 0x7632, R13 ;  /* 0x000076321a0d7816 */ /* 0x001fc6000000000d */
[----:B-1----:R-:W2:Y:S01]  /*5b440*/  LDL.LU R26, [R1+0x5a4] ;  /* 0x0005a400011a7983 */ /* 0x002ea20000300800 */
[----:B------:R-:W-:-:S03]  /*5b450*/  IADD3 R2, R3, 0x13c, RZ ;  /* 0x0000013c03027810 */ /* 0x000fc60007ffe0ff */
[----:B------:R-:W4:Y:S01]  /*5b460*/  LDL.LU R15, [R1+0x524] ;  /* 0x00052400010f7983 */ /* 0x000f220000300800 */
[----:B------:R-:W-:Y:S02]  /*5b470*/  ISETP.GE.AND P4, PT, R2, c[0x0][0x17c], PT ;  /* 0x00005f0002007a0c */ /* 0x000fe40003f86270 */
[----:B------:R-:W-:Y:S02]  /*5b480*/  IADD3 R2, R3, 0x13d, RZ ;  /* 0x0000013d03027810 */ /* 0x000fe40007ffe0ff */
[----:B------:R-:W-:Y:S02]  /*5b490*/  ISETP.LT.AND P5, PT, R28, c[0x0][0x178], !P2 ;  /* 0x00005e001c007a0c */ /* 0x000fe400057a1270 */
[----:B------:R-:W-:Y:S02]  /*5b4a0*/  ISETP.LT.AND P2, PT, R29, c[0x0][0x178], !P2 ;  /* 0x00005e001d007a0c */ /* 0x000fe40005741270 */
[----:B------:R-:W-:Y:S02]  /*5b4b0*/  ISETP.GE.AND P0, PT, R2, c[0x0][0x17c], PT ;  /* 0x00005f0002007a0c */ /* 0x000fe40003f06270 */
[----:B------:R-:W-:-:S02]  /*5b4c0*/  IADD3 R2, R20, c[0x0][0x198], RZ ;  /* 0x0000660014027a10 */ /* 0x000fc40007ffe0ff */
[----:B------:R-:W-:Y:S02]  /*5b4d0*/  ISETP.LT.AND P6, PT, R28, c[0x0][0x178], !P3 ;  /* 0x00005e001c007a0c */ /* 0x000fe40005fc1270 */
[----:B------:R-:W-:Y:S01]  /*5b4e0*/  PRMT R12, R22, 0x7632, R12 ;  /* 0x00007632160c7816 */ /* 0x000fe2000000000c */
[C---:B------:R-:W-:Y:S01]  /*5b4f0*/  IMAD.WIDE R8, R2.reuse, 0x2, R16 ;  /* 0x0000000202087825 */ /* 0x040fe200078e0210 */
[----:B------:R-:W-:Y:S01]  /*5b500*/  ISETP.LT.AND P3, PT, R29, c[0x0][0x178], !P3 ;  /* 0x00005e001d007a0c */ /* 0x000fe20005f61270 */
[----:B------:R-:W4:Y:S02]  /*5b510*/  LDL.LU R22, [R1+0x5d4] ;  /* 0x0005d40001167983 */ /* 0x000f240000300800 */
[C-C-:B------:R-:W-:Y:S01]  /*5b520*/  IMAD.WIDE R4, R2.reuse, 0x2, R18.reuse ;  /* 0x0000000202047825 */ /* 0x140fe200078e0212 */
[----:B------:R-:W-:Y:S01]  /*5b530*/  IADD3 R2, R2, c[0x0][0x198], RZ ;  /* 0x0000660002027a10 */ /* 0x000fe20007ffe0ff */
[----:B------:R0:W-:Y:S04]  /*5b540*/  @P5 STG.E.U16 [R8.64], R12 ;  /* 0x0000000c08005986 */ /* 0x0001e8000c101506 */
[----:B------:R1:W-:Y:S01]  /*5b550*/  @P2 STG.E.U16 [R4.64], R13 ;  /* 0x0000000d04002986 */ /* 0x0003e2000c101506 */
[----:B------:R-:W-:Y:S01]  /*5b560*/  ISETP.LT.AND P2, PT, R28, c[0x0][0x178], !P1 ;  /* 0x00005e001c007a0c */ /* 0x000fe20004f41270 */
[----:B0-----:R-:W-:-:S04]  /*5b570*/  IMAD.WIDE R8, R2, 0x2, R18 ;  /* 0x0000000202087825 */ /* 0x001fc800078e0212 */
[----:B-1----:R-:W-:Y:S01]  /*5b580*/  IMAD.WIDE R4, R2, 0x2, R16 ;  /* 0x0000000202047825 */ /* 0x002fe200078e0210 */
[----:B---3--:R-:W-:-:S04]  /*5b590*/  PRMT R13, R25, 0x7632, R13 ;  /* 0x00007632190d7816 */ /* 0x008fc8000000000d */
[----:B------:R-:W-:Y:S04]  /*5b5a0*/  @P6 STG.E.U16 [R4.64], R23 ;  /* 0x0000001704006986 */ /* 0x000fe8000c101506 */
[----:B------:R0:W-:Y:S01]  /*5b5b0*/  @P3 STG.E.U16 [R8.64], R25 ;  /* 0x0000001908003986 */ /* 0x0001e2000c101506 */
[----:B------:R-:W-:Y:S02]  /*5b5c0*/  IADD3 R12, R3, 0x13f, RZ ;  /* 0x0000013f030c7810 */ /* 0x000fe40007ffe0ff */
[----:B------:R-:W-:Y:S02]  /*5b5d0*/  IADD3 R2, R2, c[0x0][0x198], RZ ;  /* 0x0000660002027a10 */ /* 0x000fe40007ffe0ff */
[----:B------:R-:W-:Y:S01]  /*5b5e0*/  ISETP.LT.AND P1, PT, R29, c[0x0][0x178], !P1 ;  /* 0x00005e001d007a0c */ /* 0x000fe20004f21270 */
[----:B0-----:R-:W3:Y:S01]  /*5b5f0*/  LDL.LU R25, [R1+0x534] ;  /* 0x0005340001197983 */ /* 0x001ee20000300800 */
[----:B------:R-:W-:Y:S01]  /*5b600*/  ISETP.LT.AND P3, PT, R28, c[0x0][0x178], !P4 ;  /* 0x00005e001c007a0c */ /* 0x000fe20006761270 */
[----:B------:R-:W-:Y:S01]  /*5b610*/  IMAD.WIDE R4, R2, 0x2, R16 ;  /* 0x0000000202047825 */ /* 0x000fe200078e0210 */
[----:B------:R-:W-:-:S02]  /*5b620*/  ISETP.GE.AND P6, PT, R12, c[0x0][0x17c], PT ;  /* 0x00005f000c007a0c */ /* 0x000fc40003fc6270 */
[----:B------:R-:W-:Y:S01]  /*5b630*/  PRMT R12, R23, 0x7632, R12 ;  /* 0x00007632170c7816 */ /* 0x000fe2000000000c */
[C---:B------:R-:W-:Y:S01]  /*5b640*/  IMAD.WIDE R8, R2.reuse, 0x2, R18 ;  /* 0x0000000202087825 */ /* 0x040fe200078e0212 */
[----:B------:R-:W-:Y:S01]  /*5b650*/  IADD3 R2, R2, c[0x0][0x198], RZ ;  /* 0x0000660002027a10 */ /* 0x000fe20007ffe0ff */
[----:B------:R-:W3:Y:S04]  /*5b660*/  LDL.LU R23, [R1+0x428] ;  /* 0x0004280001177983 */ /* 0x000ee80000300800 */
[----:B------:R0:W-:Y:S04]  /*5b670*/  @P2 STG.E.U16 [R4.64], R12 ;  /* 0x0000000c04002986 */ /* 0x0001e8000c101506 */
[----:B------:R-:W-:Y:S01]  /*5b680*/  @P1 STG.E.U16 [R8.64], R13 ;  /* 0x0000000d08001986 */ /* 0x000fe2000c101506 */
[----:B0-----:R-:W-:Y:S01]  /*5b690*/  IMAD.WIDE R4, R2, 0x2, R16 ;  /* 0x0000000202047825 */ /* 0x001fe200078e0210 */
[----:B------:R-:W-:-:S04]  /*5b6a0*/  IADD3 R12, R3, 0x140, RZ ;  /* 0x00000140030c7810 */ /* 0x000fc80007ffe0ff */
[----:B------:R-:W-:Y:S02]  /*5b6b0*/  ISETP.GE.AND P1, PT, R12, c[0x0][0x17c], PT ;  /* 0x00005f000c007a0c */ /* 0x000fe40003f26270 */
[C---:B------:R-:W-:Y:S01]  /*5b6c0*/  IADD3 R12, R2.reuse, c[0x0][0x198], RZ ;  /* 0x00006600020c7a10 */ /* 0x040fe20007ffe0ff */
[----:B--2---:R0:W-:Y:S02]  /*5b6d0*/  @P3 STG.E.U16 [R4.64], R26 ;  /* 0x0000001a04003986 */ /* 0x0041e4000c101506 */
[----:B0-----:R-:W-:Y:S01]  /*5b6e0*/  IMAD.WIDE R4, R2, 0x2, R18 ;  /* 0x0000000202047825 */ /* 0x001fe200078e0212 */
[----:B------:R-:W-:Y:S02]  /*5b6f0*/  PRMT R2, R26, 0x7632, R2 ;  /* 0x000076321a027816 */ /* 0x000fe40000000002 */
[----:B------:R-:W2:Y:S01]  /*5b700*/  LDL.LU R26, [R1+0x388] ;  /* 0x00038800011a7983 */ /* 0x000ea20000300800 */
[----:B------:R-:W-:Y:S02]  /*5b710*/  ISETP.LT.AND P4, PT, R29, c[0x0][0x178], !P4 ;  /* 0x00005e001d007a0c */ /* 0x000fe40006781270 */
[----:B------:R-:W-:-:S02]  /*5b720*/  ISETP.LT.AND P2, PT, R28, c[0x0][0x178], !P0 ;  /* 0x00005e001c007a0c */ /* 0x000fc40004741270 */
[C---:B------:R-:W-:Y:S02]  /*5b730*/  IADD3 R14, R3.reuse, 0x13e, RZ ;  /* 0x0000013e030e7810 */ /* 0x040fe40007ffe0ff */
[----:B------:R-:W-:Y:S02]  /*5b740*/  IADD3 R8, R3, 0x141, RZ ;  /* 0x0000014103087810 */ /* 0x000fe40007ffe0ff */
[----:B------:R-:W-:Y:S02]  /*5b750*/  ISETP.GE.AND P5, PT, R14, c[0x0][0x17c], PT ;  /* 0x00005f000e007a0c */ /* 0x000fe40003fa6270 */
[----:B------:R-:W-:Y:S01]  /*5b760*/  ISETP.GE.AND P3, PT, R8, c[0x0][0x17c], PT ;  /* 0x00005f0008007a0c */ /* 0x000fe20003f66270 */
[----:B------:R-:W-:Y:S01]  /*5b770*/  IMAD.WIDE R8, R12, 0x2, R16 ;  /* 0x000000020c087825 */ /* 0x000fe200078e0210 */
[----:B------:R-:W-:Y:S01]  /*5b780*/  ISETP.LT.AND P0, PT, R29, c[0x0][0x178], !P0 ;  /* 0x00005e001d007a0c */ /* 0x000fe20004701270 */
[----:B----4-:R0:W-:Y:S01]  /*5b790*/  @P4 STG.E.U16 [R4.64], R15 ;  /* 0x0000000f04004986 */ /* 0x0101e2000c101506 */
[----:B------:R-:W-:-:S03]  /*5b7a0*/  ISETP.LT.AND P4, PT, R28, c[0x0][0x178], !P5 ;  /* 0x00005e001c007a0c */ /* 0x000fc60006f81270 */
[----:B------:R1:W-:Y:S01]  /*5b7b0*/  @P2 STG.E.U16 [R8.64], R2 ;  /* 0x0000000208002986 */ /* 0x0003e2000c101506 */
[----:B------:R-:W-:Y:S01]  /*5b7c0*/  PRMT R14, R15, 0x7632, R14 ;  /* 0x000076320f0e7816 */ /* 0x000fe2000000000e */
[C---:B0-----:R-:W-:Y:S01]  /*5b7d0*/  IMAD.WIDE R4, R12.reuse, 0x2, R18 ;  /* 0x000000020c047825 */ /* 0x041fe200078e0212 */
[----:B-1----:R-:W-:-:S05]  /*5b7e0*/  IADD3 R2, R12, c[0x0][0x198], RZ ;  /* 0x000066000c027a10 */ /* 0x002fca0007ffe0ff */
[----:B------:R-:W-:Y:S01]  /*5b7f0*/  @P0 STG.E.U16 [R4.64], R14 ;  /* 0x0000000e04000986 */ /* 0x000fe2000c101506 */
[----:B------:R-:W-:Y:S01]  /*5b800*/  IMAD.WIDE R8, R2, 0x2, R16 ;  /* 0x0000000202087825 */ /* 0x000fe200078e0210 */
[----:B------:R-:W-:-:S04]  /*5b810*/  ISETP.LT.AND P5, PT, R29, c[0x0][0x178], !P5 ;  /* 0x00005e001d007a0c */ /* 0x000fc80006fa1270 */
[----:B------:R0:W-:Y:S01]  /*5b820*/  @P4 STG.E.U16 [R8.64], R22 ;  /* 0x0000001608004986 */ /* 0x0001e2000c101506 */
[----:B------:R-:W-:Y:S01]  /*5b830*/  ISETP.LT.AND P4, PT, R28, c[0x0][0x178], !P6 ;  /* 0x00005e001c007a0c */ /* 0x000fe20007781270 */
[C---:B------:R-:W-:Y:S01]  /*5b840*/  IMAD.WIDE R12, R2.reuse, 0x2, R18 ;  /* 0x00000002020c7825 */ /* 0x040fe200078e0212 */
[----:B0-----:R-:W-:Y:S02]  /*5b850*/  IADD3 R8, R2, c[0x0][0x198], RZ ;  /* 0x0000660002087a10 */ /* 0x001fe40007ffe0ff */
[----:B------:R-:W-:Y:S02]  /*5b860*/  PRMT R2, R22, 0x7632, R2 ;  /* 0x0000763216027816 */ /* 0x000fe40000000002 */
[----:B------:R-:W-:Y:S01]  /*5b870*/  IADD3 R22, R3, 0x144, RZ ;  /* 0x0000014403167810 */ /* 0x000fe20007ffe0ff */
[----:B------:R-:W-:Y:S01]  /*5b880*/  IMAD.WIDE R4, R8, 0x2, R16 ;  /* 0x0000000208047825 */ /* 0x000fe200078e0210 */
[----:B---3--:R0:W-:Y:S01]  /*5b890*/  @P5 STG.E.U16 [R12.64], R25 ;  /* 0x000000190c005986 */ /* 0x0081e2000c101506 */
[----:B------:R-:W-:-:S04]  /*5b8a0*/  PRMT R21, R25, 0x7632, R21 ;  /* 0x0000763219157816 */ /* 0x000fc80000000015 */
[----:B------:R-:W-:Y:S01]  /*5b8b0*/  @P4 STG.E.U16 [R4.64], R2 ;  /* 0x0000000204004986 */ /* 0x000fe2000c101506 */
[----:B------:R-:W-:Y:S02]  /*5b8c0*/  ISETP.GE.AND P4, PT, R22, c[0x0][0x17c], PT ;  /* 0x00005f0016007a0c */ /* 0x000fe40003f86270 */
[----:B------:R-:W-:Y:S01]  /*5b8d0*/  IADD3 R20, R3, 0x143, RZ ;  /* 0x0000014303147810 */ /* 0x000fe20007ffe0ff */
[----:B0-----:R-:W3:Y:S04]  /*5b8e0*/  LDL.LU R25, [R1+0x3a8] ;  /* 0x0003a80001197983 */ /* 0x001ee80000300800 */
[----:B------:R-:W4:Y:S01]  /*5b8f0*/  LDL.LU R22, [R1+0x448] ;  /* 0x0004480001167983 */ /* 0x000f220000300800 */
[----:B------:R-:W-:Y:S02]  /*5b900*/  ISETP.LT.AND P6, PT, R29, c[0x0][0x178], !P6 ;  /* 0x00005e001d007a0c */ /* 0x000fe400077c1270 */
[----:B------:R-:W-:-:S02]  /*5b910*/  ISETP.LT.AND P5, PT, R28, c[0x0][0x178], !P1 ;  /* 0x00005e001c007a0c */ /* 0x000fc40004fa1270 */
[----:B------:R-:W-:Y:S02]  /*5b920*/  ISETP.LT.AND P1, PT, R29, c[0x0][0x178], !P1 ;  /* 0x00005e001d007a0c */ /* 0x000fe40004f21270 */
[----:B------:R-:W-:Y:S02]  /*5b930*/  ISETP.GE.AND P0, PT, R20, c[0x0][0x17c], PT ;  /* 0x00005f0014007a0c */ /* 0x000fe40003f06270 */
[C---:B------:R-:W-:Y:S02]  /*5b940*/  IADD3 R20, R8.reuse, c[0x0][0x198], RZ ;  /* 0x0000660008147a10 */ /* 0x040fe40007ffe0ff */
[----:B------:R-:W-:Y:S01]  /*5b950*/  IADD3 R15, R3, 0x142, RZ ;  /* 0x00000142030f7810 */ /* 0x000fe20007ffe0ff */
[----:B------:R-:W-:-:S03]  /*5b960*/  IMAD.WIDE R8, R8, 0x2, R18 ;  /* 0x0000000208087825 */ /* 0x000fc600078e0212 */
[----:B------:R-:W-:Y:S01]  /*5b970*/  ISETP.GE.AND P2, PT, R15, c[0x0][0x17c], PT ;  /* 0x00005f000f007a0c */ /* 0x000fe20003f46270 */
[C---:B------:R-:W-:Y:S01]  /*5b980*/  IMAD.WIDE R12, R20.reuse, 0x2, R16 ;  /* 0x00000002140c7825 */ /* 0x040fe200078e0210 */
[----:B------:R-:W-:Y:S03]  /*5b990*/  @P6 STG.E.U16 [R8.64], R21 ;  /* 0x0000001508006986 */ /* 0x000fe6000c101506 */
[----:B------:R-:W-:Y:S01]  /*5b9a0*/  IMAD.WIDE R14, R20, 0x2, R18 ;  /* 0x00000002140e7825 */ /* 0x000fe200078e0212 */
[----:B------:R-:W-:Y:S04]  /*5b9b0*/  @P5 STG.E.U16 [R12.64], R23 ;  /* 0x000000170c005986 */ /* 0x000fe8000c101506 */
[----:B--2---:R0:W-:Y:S02]  /*5b9c0*/  @P1 STG.E.U16 [R14.64], R26 ;  /* 0x0000001a0e001986 */ /* 0x0041e4000c101506 */
[----:B0-----:R-:W-:-:S02]  /*5b9d0*/  PRMT R14, R23, 0x7632, R14 ;  /* 0x00007632170e7816 */ /* 0x001fc4000000000e */
[----:B------:R-:W2:Y:S01]  /*5b9e0*/  LDL.LU R23, [R1+0x468] ;  /* 0x0004680001177983 */ /* 0x000ea20000300800 */
[----:B------:R-:W-:-:S03]  /*5b9f0*/  PRMT R2, R26, 0x7632, R2 ;  /* 0x000076321a027816 */ /* 0x000fc60000000002 */
[----:B------:R-:W2:Y:S01]  /*5ba00*/  LDL.LU R26, [R1+0x398] ;  /* 0x00039800011a7983 */ /* 0x000ea20000300800 */
[----:B------:R-:W-:Y:S02]  /*5ba10*/  ISETP.LT.AND P5, PT, R28, c[0x0][0x178], !P3 ;  /* 0x00005e001c007a0c */ /* 0x000fe40005fa1270 */
[C---:B------:R-:W-:Y:S02]  /*5ba20*/  ISETP.LT.AND P3, PT, R29.reuse, c[0x0][0x178], !P3 ;  /* 0x00005e001d007a0c */ /* 0x040fe40005f61270 */
[----:B------:R-:W-:Y:S02]  /*5ba30*/  IADD3 R8, R20, c[0x0][0x198], RZ ;  /* 0x0000660014087a10 */ /* 0x000fe40007ffe0ff */
[----:B------:R-:W-:Y:S02]  /*5ba40*/  ISETP.LT.AND P6, PT, R28, c[0x0][0x178], !P2 ;  /* 0x00005e001c007a0c */ /* 0x000fe400057c1270 */
[----:B------:R-:W-:Y:S01]  /*5ba50*/  ISETP.LT.AND P2, PT, R29, c[0x0][0x178], !P2 ;  /* 0x00005e001d007a0c */ /* 0x000fe20005741270 */
[----:B------:R-:W-:Y:S01]  /*5ba60*/  IMAD.WIDE R4, R8, 0x2, R16 ;  /* 0x0000000208047825 */ /* 0x000fe200078e0210 */
[----:B------:R-:W-:-:S02]  /*5ba70*/  IADD3 R12, R3, 0x145, RZ ;  /* 0x00000145030c7810 */ /* 0x000fc40007ffe0ff */
[C---:B------:R-:W-:Y:S01]  /*5ba80*/  IADD3 R20, R8.reuse, c[0x0][0x198], RZ ;  /* 0x0000660008147a10 */ /* 0x040fe20007ffe0ff */
[----:B------:R-:W-:Y:S01]  /*5ba90*/  IMAD.WIDE R8, R8, 0x2, R18 ;  /* 0x0000000208087825 */ /* 0x000fe200078e0212 */
[----:B------:R-:W-:Y:S01]  /*5baa0*/  ISETP.GE.AND P1, PT, R12, c[0x0][0x17c], PT ;  /* 0x00005f000c007a0c */ /* 0x000fe20003f26270 */
[----:B------:R0:W-:Y:S02]  /*5bab0*/  @P5 STG.E.U16 [R4.64], R14 ;  /* 0x0000000e04005986 */ /* 0x0001e4000c101506 */
[C---:B------:R-:W-:Y:S02]  /*5bac0*/  IMAD.WIDE R12, R20.reuse, 0x2, R16 ;  /* 0x00000002140c7825 */ /* 0x040fe400078e0210 */
[----:B------:R1:W-:Y:S02]  /*5bad0*/  @P3 STG.E.U16 [R8.64], R2 ;  /* 0x0000000208003986 */ /* 0x0003e4000c101506 */
[----:B0-----:R-:W-:Y:S01]  /*5bae0*/  IMAD.WIDE R4, R20, 0x2, R18 ;  /* 0x0000000214047825 */ /* 0x001fe200078e0212 */
[----:B-1----:R-:W-:-:S04]  /*5baf0*/  IADD3 R2, R3, 0x147, RZ ;  /* 0x0000014703027810 */ /* 0x002fc80007ffe0ff */
[----:B------:R-:W-:Y:S02]  /*5bb00*/  ISETP.GE.AND P3, PT, R2, c[0x0][0x17c], PT ;  /* 0x00005f0002007a0c */ /* 0x000fe40003f66270 */
[----:B------:R-:W-:-:S05]  /*5bb10*/  IADD3 R2, R20, c[0x0][0x198], RZ ;  /* 0x0000660014027a10 */ /* 0x000fca0007ffe0ff */
[----:B------:R-:W-:Y:S01]  /*5bb20*/  IMAD.WIDE R8, R2, 0x2, R16 ;  /* 0x0000000202087825 */ /* 0x000fe200078e0210 */
[----:B----4-:R0:W-:Y:S01]  /*5bb30*/  @P6 STG.E.U16 [R12.64], R22 ;  /* 0x000000160c006986 */ /* 0x0101e2000c101506 */
[C---:B------:R-:W-:Y:S02]  /*5bb40*/  ISETP.LT.AND P6, PT, R28.reuse, c[0x0][0x178], !P0 ;  /* 0x00005e001c007a0c */ /* 0x040fe400047c1270 */
[----:B------:R-:W-:Y:S01]  /*5bb50*/  ISETP.LT.AND P0, PT, R29, c[0x0][0x178], !P0 ;  /* 0x00005e001d007a0c */ /* 0x000fe20004701270 */
[----:B---3--:R1:W-:Y:S01]  /*5bb60*/  @P2 STG.E.U16 [R4.64], R25 ;  /* 0x0000001904002986 */ /* 0x0083e2000c101506 */
[----:B------:R-:W-:Y:S02]  /*5bb70*/  ISETP.LT.AND P2, PT, R28, c[0x0][0x178], !P4 ;  /* 0x00005e001c007a0c */ /* 0x000fe40006741270 */
[----:B0-----:R-:W-:Y:S02]  /*5bb80*/  PRMT R13, R25, 0x7632, R13 ;  /* 0x00007632190d7816 */ /* 0x001fe4000000000d */
[----:B-1----:R-:W3:Y:S01]  /*5bb90*/  LDL.LU R25, [R1+0x4e8] ;  /* 0x0004e80001197983 */ /* 0x002ee20000300800 */
[----:B------:R-:W-:Y:S01]  /*5bba0*/  PRMT R12, R22, 0x7632, R12 ;  /* 0x00007632160c7816 */ /* 0x000fe2000000000c */
[----:B------:R-:W-:-:S02]  /*5bbb0*/  IMAD.WIDE R4, R2, 0x2, R18 ;  /* 0x0000000202047825 */ /* 0x000fc400078e0212 */
[----:B------:R-:W4:Y:S01]  /*5bbc0*/  LDL.LU R22, [R1+0x358] ;  /* 0x0003580001167983 */ /* 0x000f220000300800 */
[----:B------:R-:W-:-:S03]  /*5bbd0*/  IADD3 R2, R2, c[0x0][0x198], RZ ;  /* 0x0000660002027a10 */ /* 0x000fc60007ffe0ff */
[----:B------:R-:W-:Y:S04]  /*5bbe0*/  @P6 STG.E.U16 [R8.64], R12 ;  /* 0x0000000c08006986 */ /* 0x000fe8000c101506 */
[----:B------:R0:W-:Y:S01]  /*5bbf0*/  @P0 STG.E.U16 [R4.64], R13 ;  /* 0x0000000d04000986 */ /* 0x0001e2000c101506 */
[----:B------:R-:W-:Y:S01]  /*5bc00*/  ISETP.LT.AND P4, PT, R29, c[0x0][0x178], !P4 ;  /* 0x00005e001d007a0c */ /* 0x000fe20006781270 */
[----:B0-----:R-:W-:Y:S01]  /*5bc10*/  IMAD.WIDE R4, R2, 0x2, R16 ;  /* 0x0000000202047825 */ /* 0x001fe200078e0210 */
[----:B------:R-:W-:-:S03]  /*5bc20*/  IADD3 R12, R3, 0x149, RZ ;  /* 0x00000149030c7810 */ /* 0x000fc60007ffe0ff */
[----:B------:R-:W-:Y:S01]  /*5bc30*/  IMAD.WIDE R8, R2, 0x2, R18 ;  /* 0x0000000202087825 */ /* 0x000fe200078e0212 */
[----:B--2---:R0:W-:Y:S01]  /*5bc40*/  @P2 STG.E.U16 [R4.64], R23 ;  /* 0x0000001704002986 */ /* 0x0041e2000c101506 */
[----:B------:R-:W-:-:S03]  /*5bc50*/  PRMT R13, R23, 0x7632, R13 ;  /* 0x00007632170d7816 */ /* 0x000fc6000000000d */
[----:B0-----:R-:W2:Y:S01]  /*5bc60*/  LDL.LU R23, [R1+0x508] ;  /* 0x0005080001177983 */ /* 0x001ea20000300800 */
[----:B------:R-:W-:Y:S02]  /*5bc70*/  ISETP.GE.AND P2, PT, R12, c[0x0][0x17c], PT ;  /* 0x00005f000c007a0c */ /* 0x000fe40003f46270 */
[----:B------:R-:W-:Y:S01]  /*5bc80*/  PRMT R12, R26, 0x7632, R12 ;  /* 0x000076321a0c7816 */ /* 0x000fe2000000000c */
[----:B------:R0:W-:Y:S04]  /*5bc90*/  @P4 STG.E.U16 [R8.64], R26 ;  /* 0x0000001a08004986 */ /* 0x0001e8000c101506 */
[----:B0-----:R-:W2:Y:S01]  /*5bca0*/  LDL.LU R26, [R1+0x418] ;  /* 0x00041800011a7983 */ /* 0x001ea20000300800 */
[----:B------:R-:W-:Y:S02]  /*5bcb0*/  IADD3 R15, R3, 0x146, RZ ;  /* 0x00000146030f7810 */ /* 0x000fe40007ffe0ff */
[----:B------:R-:W-:-:S02]  /*5bcc0*/  ISETP.LT.AND P0, PT, R28, c[0x0][0x178], !P1 ;  /* 0x00005e001c007a0c */ /* 0x000fc40004f01270 */
[----:B------:R-:W-:Y:S02]  /*5bcd0*/  ISETP.LT.AND P1, PT, R29, c[0x0][0x178], !P1 ;  /* 0x00005e001d007a0c */ /* 0x000fe40004f21270 */
[----:B------:R-:W-:Y:S02]  /*5bce0*/  ISETP.GE.AND P5, PT, R15, c[0x0][0x17c], PT ;  /* 0x00005f000f007a0c */ /* 0x000fe40003fa6270 */
        /* <DEDUP_REMOVED lines=10> */
[C-C-:B0-----:R-:W-:Y:S01]  /*5bd90*/  IMAD.WIDE R4, R2.reuse, 0x2, R16.reuse ;  /* 0x0000000202047825 */ /* 0x141fe200078e0210 */
[----:B-1----:R-:W-:Y:S02]  /*5bda0*/  IADD3 R8, R3, 0x14b, RZ ;  /* 0x0000014b03087810 */ /* 0x002fe40007ffe0ff */
[----:B------:R-:W-:Y:S02]  /*5bdb0*/  IADD3 R12, R2, c[0x0][0x198], RZ ;  /* 0x00006600020c7a10 */ /* 0x000fe40007ffe0ff */
[----:B------:R-:W-:Y:S02]  /*5bdc0*/  ISETP.GE.AND P6, PT, R14, c[0x0][0x17c], PT ;  /* 0x00005f000e007a0c */ /* 0x000fe40003fc6270 */
[----:B------:R-:W-:Y:S01]  /*5bdd0*/  ISETP.LT.AND P3, PT, R29, c[0x0][0x178], !P3 ;  /* 0x00005e001d007a0c */ /* 0x000fe20005f61270 */
[----:B---3--:R0:W-:Y:S01]  /*5bde0*/  @P4 STG.E.U16 [R4.64], R25 ;  /* 0x0000001904004986 */ /* 0x0081e2000c101506 */
[----:B------:R-:W-:Y:S01]  /*5bdf0*/  ISETP.GE.AND P4, PT, R8, c[0x0][0x17c], PT ;  /* 0x00005f0008007a0c */ /* 0x000fe20003f86270 */
[----:B------:R-:W-:-:S04]  /*5be00*/  IMAD.WIDE R8, R12, 0x2, R16 ;  /* 0x000000020c087825 */ /* 0x000fc800078e0210 */
[----:B0-----:R-:W-:Y:S01]  /*5be10*/  IMAD.WIDE R4, R2, 0x2, R18 ;  /* 0x0000000202047825 */ /* 0x001fe200078e0212 */
[----:B------:R-:W-:Y:S02]  /*5be20*/  PRMT R2, R25, 0x7632, R2 ;  /* 0x0000763219027816 */ /* 0x000fe40000000002 */
[----:B----4-:R-:W-:Y:S01]  /*5be30*/  PRMT R15, R22, 0x7632, R15 ;  /* 0x00007632160f7816 */ /* 0x010fe2000000000f */
[----:B------:R-:W3:Y:S04]  /*5be40*/  LDL.LU R25, [R1+0x458] ;  /* 0x0004580001197983 */ /* 0x000ee80000300800 */
[----:B------:R0:W-:Y:S01]  /*5be50*/  @P5 STG.E.U16 [R4.64], R22 ;  /* 0x0000001604005986 */ /* 0x0001e2000c101506 */
[----:B------:R-:W-:-:S03]  /*5be60*/  ISETP.LT.AND P5, PT, R28, c[0x0][0x178], !P6 ;  /* 0x00005e001c007a0c */ /* 0x000fc600077a1270 */
[----:B------:R1:W-:Y:S01]  /*5be70*/  @P1 STG.E.U16 [R8.64], R2 ;  /* 0x0000000208001986 */ /* 0x0003e2000c101506 */
[----:B------:R-:W-:Y:S01]  /*5be80*/  ISETP.LT.AND P6, PT, R29, c[0x0][0x178], !P6 ;  /* 0x00005e001d007a0c */ /* 0x000fe200077c1270 */
[C---:B0-----:R-:W-:Y:S01]  /*5be90*/  IMAD.WIDE R4, R12.reuse, 0x2, R18 ;  /* 0x000000020c047825 */ /* 0x041fe200078e0212 */
[----:B-1----:R-:W-:-:S04]  /*5bea0*/  IADD3 R2, R12, c[0x0][0x198], RZ ;  /* 0x000066000c027a10 */ /* 0x002fc80007ffe0ff */
[----:B------:R-:W-:Y:S01]  /*5beb0*/  @P3 STG.E.U16 [R4.64], R15 ;  /* 0x0000000f04003986 */ /* 0x000fe2000c101506 */
[----:B------:R-:W-:Y:S01]  /*5bec0*/  IMAD.WIDE R8, R2, 0x2, R16 ;  /* 0x0000000202087825 */ /* 0x000fe200078e0210 */
[----:B------:R-:W-:-:S04]  /*5bed0*/  IADD3 R13, R3, 0x14a, RZ ;  /* 0x0000014a030d7810 */ /* 0x000fc80007ffe0ff */
[----:B------:R-:W-:Y:S01]  /*5bee0*/  ISETP.GE.AND P0, PT, R13, c[0x0][0x17c], PT ;  /* 0x00005f000d007a0c */ /* 0x000fe20003f06270 */
[----:B------:R-:W-:Y:S01]  /*5bef0*/  IMAD.WIDE R12, R2, 0x2, R18 ;  /* 0x00000002020c7825 */ /* 0x000fe200078e0212 */
[----:B--2---:R0:W-:Y:S01]  /*5bf00*/  @P5 STG.E.U16 [R8.64], R23 ;  /* 0x0000001708005986 */ /* 0x0041e2000c101506 */
[----:B------:R-:W-:Y:S02]  /*5bf10*/  ISETP.LT.AND P5, PT, R28, c[0x0][0x178], !P2 ;  /* 0x00005e001c007a0c */ /* 0x000fe400057a1270 */
[----:B0-----:R-:W-:Y:S02]  /*5bf20*/  IADD3 R8, R2, c[0x0][0x198], RZ ;  /* 0x0000660002087a10 */ /* 0x001fe40007ffe0ff */
[----:B------:R-:W-:Y:S01]  /*5bf30*/  PRMT R2, R23, 0x7632, R2 ;  /* 0x0000763217027816 */ /* 0x000fe20000000002 */
[----:B------:R0:W-:Y:S02]  /*5bf40*/  @P6 STG.E.U16 [R12.64], R26 ;  /* 0x0000001a0c006986 */ /* 0x0001e4000c101506 */
[----:B------:R-:W-:Y:S01]  /*5bf50*/  IMAD.WIDE R4, R8, 0x2, R16 ;  /* 0x0000000208047825 */ /* 0x000fe200078e0210 */
[----:B------:R-:W-:Y:S01]  /*5bf60*/  PRMT R21, R26, 0x7632, R21 ;  /* 0x000076321a157816 */ /* 0x000fe20000000015 */
[----:B------:R-:W2:Y:S04]  /*5bf70*/  LDL.LU R23, [R1+0x548] ;  /* 0x0005480001177983 */ /* 0x000ea80000300800 */
[----:B------:R1:W-:Y:S04]  /*5bf80*/  @P5 STG.E.U16 [R4.64], R2 ;  /* 0x0000000204005986 */ /* 0x0003e8000c101506 */
[----:B0-----:R-:W4:Y:S04]  /*5bf90*/  LDL.LU R26, [R1+0x378] ;  /* 0x00037800011a7983 */ /* 0x001f280000300800 */
[----:B-1----:R-:W2:Y:S01]  /*5bfa0*/  LDL.LU R5, [R1+0x518] ;  /* 0x0005180001057983 */ /* 0x002ea20000300800 */
[----:B------:R-:W-:-:S02]  /*5bfb0*/  IADD3 R20, R3, 0x14d, RZ ;  /* 0x0000014d03147810 */ /* 0x000fc40007ffe0ff */
[C---:B------:R-:W-:Y:S02]  /*5bfc0*/  ISETP.LT.AND P2, PT, R29.reuse, c[0x0][0x178], !P2 ;  /* 0x00005e001d007a0c */ /* 0x040fe40005741270 */
[----:B------:R-:W-:Y:S02]  /*5bfd0*/  ISETP.LT.AND P6, PT, R28, c[0x0][0x178], !P0 ;  /* 0x00005e001c007a0c */ /* 0x000fe400047c1270 */
[----:B------:R-:W-:Y:S02]  /*5bfe0*/  ISETP.LT.AND P0, PT, R29, c[0x0][0x178], !P0 ;  /* 0x00005e001d007a0c */ /* 0x000fe40004701270 */
[----:B------:R-:W-:Y:S02]  /*5bff0*/  ISETP.GE.AND P3, PT, R20, c[0x0][0x17c], PT ;  /* 0x00005f0014007a0c */ /* 0x000fe40003f66270 */
[C---:B------:R-:W-:Y:S02]  /*5c000*/  IADD3 R20, R8.reuse, c[0x0][0x198], RZ ;  /* 0x0000660008147a10 */ /* 0x040fe40007ffe0ff */
[----:B------:R-:W-:Y:S01]  /*5c010*/  IADD3 R14, R3, 0x14c, RZ ;  /* 0x0000014c030e7810 */ /* 0x000fe20007ffe0ff */
[----:B------:R-:W-:-:S03]  /*5c020*/  IMAD.WIDE R8, R8, 0x2, R18 ;  /* 0x0000000208087825 */ /* 0x000fc600078e0212 */
[----:B------:R-:W-:Y:S01]  /*5c030*/  ISETP.GE.AND P1, PT, R14, c[0x0][0x17c], PT ;  /* 0x00005f000e007a0c */ /* 0x000fe20003f26270 */
[C---:B------:R-:W-:Y:S01]  /*5c040*/  IMAD.WIDE R12, R20.reuse, 0x2, R16 ;  /* 0x00000002140c7825 */ /* 0x040fe200078e0210 */
[----:B------:R0:W-:Y:S03]  /*5c050*/  @P2 STG.E.U16 [R8.64], R21 ;  /* 0x0000001508002986 */ /* 0x0001e6000c101506 */
[----:B------:R-:W-:Y:S01]  /*5c060*/  IMAD.WIDE R14, R20, 0x2, R18 ;  /* 0x00000002140e7825 */ /* 0x000fe200078e0212 */
[----:B------:R-:W-:Y:S02]  /*5c070*/  ISETP.LT.AND P2, PT, R28, c[0x0][0x178], !P1 ;  /* 0x00005e001c007a0c */ /* 0x000fe40004f41270 */
[----:B------:R-:W-:Y:S02]  /*5c080*/  ISETP.LT.AND P1, PT, R29, c[0x0][0x178], !P1 ;  /* 0x00005e001d007a0c */ /* 0x000fe40004f21270 */
[----:B0-----:R-:W-:-:S04]  /*5c090*/  IADD3 R8, R20, c[0x0][0x198], RZ ;  /* 0x0000660014087a10 */ /* 0x001fc80007ffe0ff */
[----:B------:R-:W-:Y:S01]  /*5c0a0*/  IADD3 R2, R8, c[0x0][0x198], RZ ;  /* 0x0000660008027a10 */ /* 0x000fe20007ffe0ff */
[----:B--2---:R0:W-:Y:S04]  /*5c0b0*/  @P6 STG.E.U16 [R12.64], R5 ;  /* 0x000000050c006986 */ /* 0x0041e8000c101506 */
[----:B---3--:R1:W-:Y:S01]  /*5c0c0*/  @P0 STG.E.U16 [R14.64], R25 ;  /* 0x000000190e000986 */ /* 0x0083e2000c101506 */
[----:B------:R-:W-:Y:S02]  /*5c0d0*/  ISETP.LT.AND P0, PT, R28, c[0x0][0x178], !P4 ;  /* 0x00005e001c007a0c */ /* 0x000fe40006701270 */
[----:B------:R-:W-:Y:S02]  /*5c0e0*/  ISETP.LT.AND P4, PT, R29, c[0x0][0x178], !P4 ;  /* 0x00005e001d007a0c */ /* 0x000fe40006781270 */
[----:B0-----:R-:W-:-:S02]  /*5c0f0*/  IADD3 R12, R3, 0x14f, RZ ;  /* 0x0000014f030c7810 */ /* 0x001fc40007ffe0ff */
[----:B-1----:R-:W-:Y:S02]  /*5c100*/  PRMT R15, R25, 0x7632, R15 ;  /* 0x00007632190f7816 */ /* 0x002fe4000000000f */
[----:B------:R-:W2:Y:S01]  /*5c110*/  LDL.LU R25, [R1+0x558] ;  /* 0x0005580001197983 */ /* 0x000ea20000300800 */
[----:B------:R-:W-:Y:S01]  /*5c120*/  PRMT R14, R5, 0x7632, R14 ;  /* 0x00007632050e7816 */ /* 0x000fe2000000000e */
[----:B------:R-:W-:Y:S01]  /*5c130*/  IMAD.WIDE R4, R8, 0x2, R16 ;  /* 0x0000000208047825 */ /* 0x000fe200078e0210 */
[----:B------:R-:W-:-:S03]  /*5c140*/  ISETP.GE.AND P6, PT, R12, c[0x0][0x17c], PT ;  /* 0x00005f000c007a0c */ /* 0x000fc60003fc6270 */
[----:B------:R-:W-:Y:S01]  /*5c150*/  IMAD.WIDE R8, R8, 0x2, R18 ;  /* 0x0000000208087825 */ /* 0x000fe200078e0212 */
[----:B------:R0:W-:Y:S03]  /*5c160*/  @P0 STG.E.U16 [R4.64], R14 ;  /* 0x0000000e04000986 */ /* 0x0001e6000c101506 */
[C---:B------:R-:W-:Y:S01]  /*5c170*/  IMAD.WIDE R12, R2.reuse, 0x2, R16 ;  /* 0x00000002020c7825 */ /* 0x040fe200078e0210 */
[----:B------:R-:W-:Y:S04]  /*5c180*/  @P4 STG.E.U16 [R8.64], R15 ;  /* 0x0000000f08004986 */ /* 0x000fe8000c101506 */
[----:B------:R1:W-:Y:S01]  /*5c190*/  @P2 STG.E.U16 [R12.64], R23 ;  /* 0x000000170c002986 */ /* 0x0003e2000c101506 */
[----:B0-----:R-:W-:-:S05]  /*5c1a0*/  IMAD.WIDE R4, R2, 0x2, R18 ;  /* 0x0000000202047825 */ /* 0x001fca00078e0212 */
[----:B----4-:R0:W-:Y:S01]  /*5c1b0*/  @P1 STG.E.U16 [R4.64], R26 ;  /* 0x0000001a04001986 */ /* 0x0101e2000c101506 */
[----:B-1----:R-:W-:-:S03]  /*5c1c0*/  PRMT R13, R26, 0x7632, R13 ;  /* 0x000076321a0d7816 */ /* 0x002fc6000000000d */
[----:B0-----:R-:W3:Y:S04]  /*5c1d0*/  LDL.LU R26, [R1+0x568] ;  /* 0x00056800011a7983 */ /* 0x001ee80000300800 */
[----:B------:R-:W4:Y:S01]  /*5c1e0*/  LDL.LU R21, [R1+0x4f8] ;  /* 0x0004f80001157983 */ /* 0x000f220000300800 */
[----:B------:R-:W-:Y:S02]  /*5c1f0*/  IADD3 R22, R3, 0x14e, RZ ;  /* 0x0000014e03167810 */ /* 0x000fe40007ffe0ff */
[----:B------:R-:W-:Y:S02]  /*5c200*/  PRMT R12, R23, 0x7632, R12 ;  /* 0x00007632170c7816 */ /* 0x000fe4000000000c */
[----:B------:R-:W-:Y:S02]  /*5c210*/  ISETP.GE.AND P5, PT, R22, c[0x0][0x17c], PT ;  /* 0x00005f0016007a0c */ /* 0x000fe40003fa6270 */
[----:B------:R-:W4:Y:S01]  /*5c220*/  LDL.LU R22, [R1+0x578] ;  /* 0x0005780001167983 */ /* 0x000f220000300800 */
[----:B------:R-:W-:-:S03]  /*5c230*/  ISETP.LT.AND P4, PT, R28, c[0x0][0x178], !P3 ;  /* 0x00005e001c007a0c */ /* 0x000fc60005f81270 */
[----:B------:R-:W4:Y:S01]  /*5c240*/  LDL.LU R23, [R1+0x438] ;  /* 0x0004380001177983 */ /* 0x000f220000300800 */
[----:B------:R-:W-:Y:S02]  /*5c250*/  ISETP.LT.AND P3, PT, R29, c[0x0][0x178], !P3 ;  /* 0x00005e001d007a0c */ /* 0x000fe40005f61270 */
[----:B------:R-:W-:Y:S02]  /*5c260*/  IADD3 R8, R3, 0x151, RZ ;  /* 0x0000015103087810 */ /* 0x000fe40007ffe0ff */
[----:B------:R-:W-:Y:S02]  /*5c270*/  IADD3 R2, R2, c[0x0][0x198], RZ ;  /* 0x0000660002027a10 */ /* 0x000fe40007ffe0ff */
[----:B------:R-:W-:Y:S02]  /*5c280*/  ISETP.LT.AND P1, PT, R28, c[0x0][0x178], !P5 ;  /* 0x00005e001c007a0c */ /* 0x000fe40006f21270 */
[----:B------:R-:W-:Y:S01]  /*5c290*/  ISETP.GE.AND P2, PT, R8, c[0x0][0x17c], PT ;  /* 0x00005f0008007a0c */ /* 0x000fe20003f46270 */
[----:B------:R-:W-:Y:S01]  /*5c2a0*/  IMAD.WIDE R4, R2, 0x2, R16 ;  /* 0x0000000202047825 */ /* 0x000fe200078e0210 */
[----:B------:R-:W-:-:S03]  /*5c2b0*/  ISETP.LT.AND P5, PT, R29, c[0x0][0x178], !P5 ;  /* 0x00005e001d007a0c */ /* 0x000fc60006fa1270 */
[C---:B------:R-:W-:Y:S01]  /*5c2c0*/  IMAD.WIDE R8, R2.reuse, 0x2, R18 ;  /* 0x0000000202087825 */ /* 0x040fe200078e0212 */
[----:B------:R-:W-:Y:S01]  /*5c2d0*/  IADD3 R2, R2, c[0x0][0x198], RZ ;  /* 0x0000660002027a10 */ /* 0x000fe20007ffe0ff */
[----:B------:R0:W-:Y:S01]  /*5c2e0*/  @P4 STG.E.U16 [R4.64], R12 ;  /* 0x0000000c04004986 */ /* 0x0001e2000c101506 */
[----:B------:R-:W-:-:S03]  /*5c2f0*/  IADD3 R20, R3, 0x150, RZ ;  /* 0x0000015003147810 */ /* 0x000fc60007ffe0ff */
[----:B------:R1:W-:Y:S01]  /*5c300*/  @P3 STG.E.U16 [R8.64], R13 ;  /* 0x0000000d08003986 */ /* 0x0003e2000c101506 */
[----:B------:R-:W-:Y:S02]  /*5c310*/  ISETP.LT.AND P3, PT, R28, c[0x0][0x178], !P6 ;  /* 0x00005e001c007a0c */ /* 0x000fe40007761270 */
[----:B------:R-:W-:Y:S01]  /*5c320*/  ISETP.GE.AND P0, PT, R20, c[0x0][0x17c], PT ;  /* 0x00005f0014007a0c */ /* 0x000fe20003f06270 */
[----:B0-----:R-:W-:-:S04]  /*5c330*/  IMAD.WIDE R4, R2, 0x2, R16 ;  /* 0x0000000202047825 */ /* 0x001fc800078e0210 */
[C---:B-1----:R-:W-:Y:S01]  /*5c340*/  IMAD.WIDE R8, R2.reuse, 0x2, R18 ;  /* 0x0000000202087825 */ /* 0x042fe200078e0212 */
[----:B------:R-:W-:Y:S02]  /*5c350*/  IADD3 R2, R2, c[0x0][0x198], RZ ;  /* 0x0000660002027a10 */ /* 0x000fe40007ffe0ff */
[----:B------:R-:W-:Y:S02]  /*5c360*/  ISETP.LT.AND P6, PT, R29, c[0x0][0x178], !P6 ;  /* 0x00005e001d007a0c */ /* 0x000fe400077c1270 */
[----:B------:R-:W-:Y:S01]  /*5c370*/  IADD3 R12, R3, 0x153, RZ ;  /* 0x00000153030c7810 */ /* 0x000fe20007ffe0ff */
[----:B--2---:R0:W-:Y:S04]  /*5c380*/  @P1 STG.E.U16 [R4.64], R25 ;  /* 0x0000001904001986 */ /* 0x0041e8000c101506 */
[----:B------:R1:W-:Y:S01]  /*5c390*/  @P5 STG.E.U16 [R8.64], R10 ;  /* 0x0000000a08005986 */ /* 0x0003e2000c101506 */
[----:B------:R-:W-:-:S02]  /*5c3a0*/  ISETP.LT.AND P5, PT, R28, c[0x0][0x178], !P0 ;  /* 0x00005e001c007a0c */ /* 0x000fc400047a1270 */
[----:B------:R-:W-:Y:S01]  /*5c3b0*/  ISETP.GE.AND P1, PT, R12, c[0x0][0x17c], PT ;  /* 0x00005f000c007a0c */ /* 0x000fe20003f26270 */
[----:B0-----:R-:W-:Y:S01]  /*5c3c0*/  IMAD.WIDE R4, R2, 0x2, R16 ;  /* 0x0000000202047825 */ /* 0x001fe200078e0210 */
[----:B-1----:R-:W-:-:S03]  /*5c3d0*/  PRMT R10, R25, 0x7632, R10 ;  /* 0x00007632190a7816 */ /* 0x002fc6000000000a */
[C---:B------:R-:W-:Y:S01]  /*5c3e0*/  IMAD.WIDE R8, R2.reuse, 0x2, R18 ;  /* 0x0000000202087825 */ /* 0x040fe200078e0212 */
[----:B------:R-:W-:Y:S01]  /*5c3f0*/  IADD3 R2, R2, c[0x0][0x198], RZ ;  /* 0x0000660002027a10 */ /* 0x000fe20007ffe0ff */
[----:B------:R-:W2:Y:S01]  /*5c400*/  LDL.LU R25, [R1+0x588] ;  /* 0x0005880001197983 */ /* 0x000ea20000300800 */
[----:B------:R-:W-:-:S03]  /*5c410*/  PRMT R12, R10, 0x7632, R12 ;  /* 0x000076320a0c7816 */ /* 0x000fc6000000000c */
[----:B------:R0:W-:Y:S04]  /*5c420*/  @P3 STG.E.U16 [R4.64], R10 ;  /* 0x0000000a04003986 */ /* 0x0001e8000c101506 */
[----:B------:R1:W-:Y:S01]  /*5c430*/  @P6 STG.E.U16 [R8.64], R12 ;  /* 0x0000000c08006986 */ /* 0x0003e2000c101506 */
[C---:B0-----:R-:W-:Y:S01]  /*5c440*/  IMAD.WIDE R4, R2.reuse, 0x2, R16 ;  /* 0x0000000202047825 */ /* 0x041fe200078e0210 */
[----:B-1----:R-:W-:-:S04]  /*5c450*/  IADD3 R12, R2, c[0x0][0x198], RZ ;  /* 0x00006600020c7a10 */ /* 0x002fc80007ffe0ff */
[----:B---3--:R0:W-:Y:S02]  /*5c460*/  @P5 STG.E.U16 [R4.64], R26 ;  /* 0x0000001a04005986 */ /* 0x0081e4000c101506 */
[----:B0-----:R-:W-:Y:S01]  /*5c470*/  IMAD.WIDE R4, R2, 0x2, R18 ;  /* 0x0000000202047825 */ /* 0x001fe200078e0212 */
[----:B------:R-:W-:Y:S02]  /*5c480*/  PRMT R2, R26, 0x7632, R2 ;  /* 0x000076321a027816 */ /* 0x000fe40000000002 */
[----:B------:R-:W3:Y:S01]  /*5c490*/  LDL.LU R26, [R1+0x368] ;  /* 0x00036800011a7983 */ /* 0x000ee20000300800 */
[----:B------:R-:W-:Y:S02]  /*5c4a0*/  ISETP.LT.AND P0, PT, R29, c[0x0][0x178], !P0 ;  /* 0x00005e001d007a0c */ /* 0x000fe40004701270 */
[----:B------:R-:W-:Y:S02]  /*5c4b0*/  ISETP.LT.AND P6, PT, R28, c[0x0][0x178], !P2 ;  /* 0x00005e001c007a0c */ /* 0x000fe400057c1270 */
[----:B------:R-:W-:-:S02]  /*5c4c0*/  IADD3 R14, R3, 0x152, RZ ;  /* 0x00000152030e7810 */ /* 0x000fc40007ffe0ff */
[----:B------:R-:W-:Y:S02]  /*5c4d0*/  IADD3 R8, R3, 0x155, RZ ;  /* 0x0000015503087810 */ /* 0x000fe40007ffe0ff */
[----:B------:R-:W-:Y:S02]  /*5c4e0*/  ISETP.GE.AND P4, PT, R14, c[0x0][0x17c], PT ;  /* 0x00005f000e007a0c */ /* 0x000fe40003f86270 */
[----:B------:R-:W-:Y:S01]  /*5c4f0*/  ISETP.GE.AND P5, PT, R8, c[0x0][0x17c], PT ;  /* 0x00005f0008007a0c */ /* 0x000fe20003fa6270 */
[----:B------:R-:W-:Y:S01]  /*5c500*/  IMAD.WIDE R8, R12, 0x2, R16 ;  /* 0x000000020c087825 */ /* 0x000fe200078e0210 */
[C---:B------:R-:W-:Y:S01]  /*5c510*/  ISETP.LT.AND P2, PT, R29.reuse, c[0x0][0x178], !P2 ;  /* 0x00005e001d007a0c */ /* 0x040fe20005741270 */
[----:B----4-:R0:W-:Y:S01]  /*5c520*/  @P0 STG.E.U16 [R4.64], R21 ;  /* 0x0000001504000986 */ /* 0x0101e2000c101506 */
[----:B------:R-:W-:Y:S02]  /*5c530*/  ISETP.LT.AND P0, PT, R28, c[0x0][0x178], !P4 ;  /* 0x00005e001c007a0c */ /* 0x000fe40006701270 */
[----:B------:R-:W-:Y:S01]  /*5c540*/  ISETP.LT.AND P4, PT, R29, c[0x0][0x178], !P4 ;  /* 0x00005e001d007a0c */ /* 0x000fe20006781270 */
[----:B------:R1:W-:Y:S01]  /*5c550*/  @P6 STG.E.U16 [R8.64], R2 ;  /* 0x0000000208006986 */ /* 0x0003e2000c101506 */
[----:B------:R-:W-:-:S04]  /*5c560*/  IADD3 R10, R3, 0x154, RZ ;  /* 0x00000154030a7810 */ /* 0x000fc80007ffe0ff */
[----:B------:R-:W-:Y:S02]  /*5c570*/  ISETP.GE.AND P3, PT, R10, c[0x0][0x17c], PT ;  /* 0x00005f000a007a0c */ /* 0x000fe40003f66270 */
[----:B------:R-:W-:Y:S01]  /*5c580*/  PRMT R10, R21, 0x7632, R10 ;  /* 0x00007632150a7816 */ /* 0x000fe2000000000a */
[C---:B0-----:R-:W-:Y:S01]  /*5c590*/  IMAD.WIDE R4, R12.reuse, 0x2, R18 ;  /* 0x000000020c047825 */ /* 0x041fe200078e0212 */
[----:B-1----:R-:W-:-:S04]  /*5c5a0*/  IADD3 R2, R12, c[0x0][0x198], RZ ;  /* 0x000066000c027a10 */ /* 0x002fc80007ffe0ff */
[----:B------:R-:W-:Y:S01]  /*5c5b0*/  @P2 STG.E.U16 [R4.64], R10 ;  /* 0x0000000a04002986 */ /* 0x000fe2000c101506 */
[----:B------:R-:W-:-:S04]  /*5c5c0*/  IMAD.WIDE R8, R2, 0x2, R16 ;  /* 0x0000000202087825 */ /* 0x000fc800078e0210 */
[----:B------:R-:W-:Y:S01]  /*5c5d0*/  IMAD.WIDE R12, R2, 0x2, R18 ;  /* 0x00000002020c7825 */ /* 0x000fe200078e0212 */
[----:B------:R-:W-:Y:S01]  /*5c5e0*/  @P0 STG.E.U16 [R8.64], R22 ;  /* 0x0000001608000986 */ /* 0x000fe2000c101506 */
[----:B------:R-:W-:-:S03]  /*5c5f0*/  PRMT R20, R23, 0x7632, R20 ;  /* 0x0000763217147816 */ /* 0x000fc60000000014 */
[----:B------:R0:W-:Y:S04]  /*5c600*/  @P4 STG.E.U16 [R12.64], R23 ;  /* 0x000000170c004986 */ /* 0x0001e8000c101506 */
[----:B0-----:R-:W4:Y:S01]  /*5c610*/  LDL.LU R23, [R1+0x598] ;  /* 0x0005980001177983 */ /* 0x001f220000300800 */
[----:B------:R-:W-:Y:S02]  /*5c620*/  ISETP.LT.AND P0, PT, R28, c[0x0][0x178], !P1 ;  /* 0x00005e001c007a0c */ /* 0x000fe40004f01270 */
[----:B------:R-:W-:Y:S02]  /*5c630*/  ISETP.LT.AND P1, PT, R29, c[0x0][0x178], !P1 ;  /* 0x00005e001d007a0c */ /* 0x000fe40004f21270 */
[----:B------:R-:W-:Y:S02]  /*5c640*/  IADD3 R8, R2, c[0x0][0x198], RZ ;  /* 0x0000660002087a10 */ /* 0x000fe40007ffe0ff */
[----:B------:R-:W-:-:S02]  /*5c650*/  ISETP.LT.AND P4, PT, R28, c[0x0][0x178], !P3 ;  /* 0x00005e001c007a0c */ /* 0x000fc40005f81270 */
[----:B------:R-:W-:Y:S02]  /*5c660*/  ISETP.LT.AND P3, PT, R29, c[0x0][0x178], !P3 ;  /* 0x00005e001d007a0c */ /* 0x000fe40005f61270 */
[C---:B------:R-:W-:Y:S02]  /*5c670*/  IADD3 R10, R8.reuse, c[0x0][0x198], RZ ;  /* 0x00006600080a7a10 */ /* 0x040fe40007ffe0ff */
[C---:B------:R-:W-:Y:S02]  /*5c680*/  IADD3 R14, R3.reuse, 0x156, RZ ;  /* 0x00000156030e7810 */ /* 0x040fe40007ffe0ff */
[----:B------:R-:W-:Y:S01]  /*5c690*/  IADD3 R15, R3, 0x157, RZ ;  /* 0x00000157030f7810 */ /* 0x000fe20007ffe0ff */
[----:B------:R-:W-:Y:S01]  /*5c6a0*/  IMAD.WIDE R4, R8, 0x2, R16 ;  /* 0x0000000208047825 */ /* 0x000fe200078e0210 */
[----:B------:R-:W-:Y:S02]  /*5c6b0*/  PRMT R2, R22, 0x7632, R2 ;  /* 0x0000763216027816 */ /* 0x000fe40000000002 */
[----:B------:R-:W-:Y:S01]  /*5c6c0*/  ISETP.GE.AND P6, PT, R14, c[0x0][0x17c], PT ;  /* 0x00005f000e007a0c */ /* 0x000fe20003fc6270 */
[----:B------:R-:W-:Y:S01]  /*5c6d0*/  IMAD.WIDE R8, R8, 0x2, R18 ;  /* 0x0000000208087825 */ /* 0x000fe200078e0212 */
[----:B------:R-:W-:-:S03]  /*5c6e0*/  ISETP.GE.AND P2, PT, R15, c[0x0][0x17c], PT ;  /* 0x00005f000f007a0c */ /* 0x000fc60003f46270 */
[C---:B------:R-:W-:Y:S01]  /*5c6f0*/  IMAD.WIDE R12, R10.reuse, 0x2, R16 ;  /* 0x000000020a0c7825 */ /* 0x040fe200078e0210 */
[----:B------:R-:W-:Y:S03]  /*5c700*/  @P0 STG.E.U16 [R4.64], R2 ;  /* 0x0000000204000986 */ /* 0x000fe6000c101506 */
[----:B------:R-:W-:Y:S01]  /*5c710*/  IMAD.WIDE R14, R10, 0x2, R18 ;  /* 0x000000020a0e7825 */ /* 0x000fe200078e0212 */
[----:B------:R-:W-:Y:S04]  /*5c720*/  @P1 STG.E.U16 [R8.64], R20 ;  /* 0x0000001408001986 */ /* 0x000fe8000c101506 */
[----:B--2---:R-:W-:Y:S04]  /*5c730*/  @P4 STG.E.U16 [R12.64], R25 ;  /* 0x000000190c004986 */ /* 0x004fe8000c101506 */
[----:B---3--:R0:W-:Y:S02]  /*5c740*/  @P3 STG.E.U16 [R14.64], R26 ;  /* 0x0000001a0e003986 */ /* 0x0081e4000c101506 */
[----:B0-----:R-:W-:-:S02]  /*5c750*/  PRMT R14, R25, 0x7632, R14 ;  /* 0x00007632190e7816 */ /* 0x001fc4000000000e */
[----:B------:R-:W2:Y:S01]  /*5c760*/  LDL.LU R25, [R1+0x5c8] ;  /* 0x0005c80001197983 */ /* 0x000ea20000300800 */
[----:B------:R-:W-:-:S03]  /*5c770*/  PRMT R15, R26, 0x7632, R15 ;  /* 0x000076321a0f7816 */ /* 0x000fc6000000000f */
[----:B------:R-:W3:Y:S01]  /*5c780*/  LDL.LU R26, [R1+0x478] ;  /* 0x00047800011a7983 */ /* 0x000ee20000300800 */
[----:B------:R-:W-:Y:S02]  /*5c790*/  ISETP.LT.AND P1, PT, R28, c[0x0][0x178], !P5 ;  /* 0x00005e001c007a0c */ /* 0x000fe40006f21270 */
[----:B------:R-:W-:Y:S02]  /*5c7a0*/  IADD3 R8, R10, c[0x0][0x198], RZ ;  /* 0x000066000a087a10 */ /* 0x000fe40007ffe0ff */
[C---:B------:R-:W-:Y:S02]  /*5c7b0*/  ISETP.LT.AND P5, PT, R29.reuse, c[0x0][0x178], !P5 ;  /* 0x00005e001d007a0c */ /* 0x040fe40006fa1270 */
        /* <DEDUP_REMOVED lines=9> */
[----:B------:R-:W-:Y:S02]  /*5c850*/  @P5 STG.E.U16 [R8.64], R15 ;  /* 0x0000000f08005986 */ /* 0x000fe4000c101506 */
[----:B0-----:R-:W-:Y:S02]  /*5c860*/  IMAD.WIDE R4, R2, 0x2, R18 ;  /* 0x0000000202047825 */ /* 0x001fe400078e0212 */
[----:B----4-:R-:W-:Y:S04]  /*5c870*/  @P3 STG.E.U16 [R12.64], R23 ;  /* 0x000000170c003986 */ /* 0x010fe8000c101506 */
[----:B------:R0:W-:Y:S02]  /*5c880*/  @P6 STG.E.U16 [R4.64], R6 ;  /* 0x0000000604006986 */ /* 0x0001e4000c101506 */
[----:B0-----:R-:W-:-:S02]  /*5c890*/  PRMT R6, R23, 0x7632, R6 ;  /* 0x0000763217067816 */ /* 0x001fc40000000006 */
[----:B------:R-:W4:Y:S01]  /*5c8a0*/  LDL.LU R23, [R1+0x5b8] ;  /* 0x0005b80001177983 */ /* 0x000f220000300800 */
[----:B------:R-:W-:Y:S02]  /*5c8b0*/  IADD3 R21, R3, 0x158, RZ ;  /* 0x0000015803157810 */ /* 0x000fe40007ffe0ff */
[----:B------:R-:W-:Y:S02]  /*5c8c0*/  ISETP.LT.AND P5, PT, R28, c[0x0][0x178], !P2 ;  /* 0x00005e001c007a0c */ /* 0x000fe400057a1270 */
[----:B------:R-:W-:Y:S02]  /*5c8d0*/  ISETP.GE.AND P0, PT, R21, c[0x0][0x17c], PT ;  /* 0x00005f0015007a0c */ /* 0x000fe40003f06270 */
[----:B------:R-:W-:Y:S01]  /*5c8e0*/  IADD3 R8, R3, 0x15b, RZ ;  /* 0x0000015b03087810 */ /* 0x000fe20007ffe0ff */
[----:B------:R-:W4:Y:S01]  /*5c8f0*/  LDL.LU R21, [R1+0x3b8] ;  /* 0x0003b80001157983 */ /* 0x000f220000300800 */
[----:B------:R-:W-:Y:S02]  /*5c900*/  IADD3 R2, R2, c[0x0][0x198], RZ ;  /* 0x0000660002027a10 */ /* 0x000fe40007ffe0ff */
[----:B------:R-:W-:-:S02]  /*5c910*/  ISETP.LT.AND P2, PT, R29, c[0x0][0x178], !P2 ;  /* 0x00005e001d007a0c */ /* 0x000fc40005741270 */
[----:B------:R-:W-:Y:S01]  /*5c920*/  ISETP.LT.AND P6, PT, R28, c[0x0][0x178], !P0 ;  /* 0x00005e001c007a0c */ /* 0x000fe200047c1270 */
[----:B------:R-:W-:Y:S01]  /*5c930*/  IMAD.WIDE R4, R2, 0x2, R16 ;  /* 0x0000000202047825 */ /* 0x000fe200078e0210 */
[----:B------:R-:W-:Y:S02]  /*5c940*/  ISETP.GE.AND P3, PT, R8, c[0x0][0x17c], PT ;  /* 0x00005f0008007a0c */ /* 0x000fe40003f66270 */
[----:B------:R-:W-:Y:S01]  /*5c950*/  IADD3 R10, R3, 0x15a, RZ ;  /* 0x0000015a030a7810 */ /* 0x000fe20007ffe0ff */
[C---:B------:R-:W-:Y:S01]  /*5c960*/  IMAD.WIDE R8, R2.reuse, 0x2, R18 ;  /* 0x0000000202087825 */ /* 0x040fe200078e0212 */
[----:B------:R-:W-:Y:S02]  /*5c970*/  IADD3 R2, R2, c[0x0][0x198], RZ ;  /* 0x0000660002027a10 */ /* 0x000fe40007ffe0ff */
[----:B------:R-:W-:Y:S01]  /*5c980*/  ISETP.LT.AND P0, PT, R29, c[0x0][0x178], !P0 ;  /* 0x00005e001d007a0c */ /* 0x000fe20004701270 */
[----:B------:R0:W-:Y:S01]  /*5c990*/  @P5 STG.E.U16 [R4.64], R6 ;  /* 0x0000000604005986 */ /* 0x0001e2000c101506 */
[----:B------:R-:W-:-:S02]  /*5c9a0*/  ISETP.GE.AND P1, PT, R10, c[0x0][0x17c], PT ;  /* 0x00005f000a007a0c */ /* 0x000fc40003f26270 */
[----:B------:R-:W-:-:S05]  /*5c9b0*/  PRMT R10, R6, 0x7632, R10 ;  /* 0x00007632060a7816 */ /* 0x000fca000000000a */
[----:B------:R1:W-:Y:S01]  /*5c9c0*/  @P2 STG.E.U16 [R8.64], R10 ;  /* 0x0000000a08002986 */ /* 0x0003e2000c101506 */
[----:B0-----:R-:W-:Y:S01]  /*5c9d0*/  IMAD.WIDE R4, R2, 0x2, R16 ;  /* 0x0000000202047825 */ /* 0x001fe200078e0210 */
[----:B------:R-:W-:-:S03]  /*5c9e0*/  IADD3 R6, R3, 0x15d, RZ ;  /* 0x0000015d03067810 */ /* 0x000fc60007ffe0ff */
[----:B-1----:R-:W-:Y:S01]  /*5c9f0*/  IMAD.WIDE R8, R2, 0x2, R18 ;  /* 0x0000000202087825 */ /* 0x002fe200078e0212 */
[----:B--2---:R0:W-:Y:S01]  /*5ca00*/  @P6 STG.E.U16 [R4.64], R25 ;  /* 0x0000001904006986 */ /* 0x0041e2000c101506 */
[----:B------:R-:W-:Y:S02]  /*5ca10*/  ISETP.GE.AND P6, PT, R6, c[0x0][0x17c], PT ;  /* 0x00005f0006007a0c */ /* 0x000fe40003fc6270 */
[----:B------:R-:W-:Y:S01]  /*5ca20*/  PRMT R6, R25, 0x7632, R6 ;  /* 0x0000763219067816 */ /* 0x000fe20000000006 */
[----:B---3--:R1:W-:Y:S01]  /*5ca30*/  @P0 STG.E.U16 [R8.64], R26 ;  /* 0x0000001a08000986 */ /* 0x0083e2000c101506 */
[----:B------:R-:W-:-:S03]  /*5ca40*/  PRMT R10, R26, 0x7632, R10 ;  /* 0x000076321a0a7816 */ /* 0x000fc6000000000a */
[----:B0-----:R-:W2:Y:S04]  /*5ca50*/  LDL.LU R25, [R1+0x5a8] ;  /* 0x0005a80001197983 */ /* 0x001ea80000300800 */
[----:B-1----:R-:W3:Y:S01]  /*5ca60*/  LDL.LU R26, [R1+0x528] ;  /* 0x00052800011a7983 */ /* 0x002ee20000300800 */
[----:B------:R-:W-:Y:S02]  /*5ca70*/  ISETP.LT.AND P2, PT, R28, c[0x0][0x178], !P4 ;  /* 0x00005e001c007a0c */ /* 0x000fe40006741270 */
[----:B------:R-:W-:Y:S01]  /*5ca80*/  IADD3 R2, R2, c[0x0][0x198], RZ ;  /* 0x0000660002027a10 */ /* 0x000fe20007ffe0ff */
[----:B------:R-:W3:Y:S01]  /*5ca90*/  LDL.LU R22, [R1+0x5d8] ;  /* 0x0005d80001167983 */ /* 0x000ee20000300800 */
[----:B------:R-:W-:Y:S02]  /*5caa0*/  ISETP.LT.AND P4, PT, R29, c[0x0][0x178], !P4 ;  /* 0x00005e001d007a0c */ /* 0x000fe40006781270 */
[----:B------:R-:W-:Y:S01]  /*5cab0*/  ISETP.LT.AND P0, PT, R28, c[0x0][0x178], !P1 ;  /* 0x00005e001c007a0c */ /* 0x000fe20004f01270 */
[----:B------:R-:W-:-:S04]  /*5cac0*/  IMAD.WIDE R4, R2, 0x2, R16 ;  /* 0x0000000202047825 */ /* 0x000fc800078e0210 */
[C---:B------:R-:W-:Y:S01]  /*5cad0*/  IMAD.WIDE R8, R2.reuse, 0x2, R18 ;  /* 0x0000000202087825 */ /* 0x040fe200078e0212 */
[----:B------:R-:W-:Y:S01]  /*5cae0*/  IADD3 R2, R2, c[0x0][0x198], RZ ;  /* 0x0000660002027a10 */ /* 0x000fe20007ffe0ff */
[----:B------:R0:W-:Y:S04]  /*5caf0*/  @P2 STG.E.U16 [R4.64], R6 ;  /* 0x0000000604002986 */ /* 0x0001e8000c101506 */
[----:B------:R-:W-:Y:S01]  /*5cb00*/  @P4 STG.E.U16 [R8.64], R10 ;  /* 0x0000000a08004986 */ /* 0x000fe2000c101506 */
[----:B0-----:R-:W-:Y:S01]  /*5cb10*/  IMAD.WIDE R4, R2, 0x2, R16 ;  /* 0x0000000202047825 */ /* 0x001fe200078e0210 */
[----:B------:R-:W-:-:S04]  /*5cb20*/  IADD3 R6, R3, 0x15e, RZ ;  /* 0x0000015e03067810 */ /* 0x000fc80007ffe0ff */
[----:B------:R-:W-:Y:S02]  /*5cb30*/  ISETP.GE.AND P2, PT, R6, c[0x0][0x17c], PT ;  /* 0x00005f0006007a0c */ /* 0x000fe40003f46270 */
[C---:B------:R-:W-:Y:S01]  /*5cb40*/  IADD3 R6, R2.reuse, c[0x0][0x198], RZ ;  /* 0x0000660002067a10 */ /* 0x040fe20007ffe0ff */
[----:B----4-:R0:W-:Y:S02]  /*5cb50*/  @P0 STG.E.U16 [R4.64], R23 ;  /* 0x0000001704000986 */ /* 0x0101e4000c101506 */
[----:B0-----:R-:W-:Y:S01]  /*5cb60*/  IMAD.WIDE R4, R2, 0x2, R18 ;  /* 0x0000000202047825 */ /* 0x001fe200078e0212 */
[----:B------:R-:W-:Y:S02]  /*5cb70*/  PRMT R2, R23, 0x7632, R2 ;  /* 0x0000763217027816 */ /* 0x000fe40000000002 */
[----:B------:R-:W4:Y:S01]  /*5cb80*/  LDL.LU R23, [R1+0x538] ;  /* 0x0005380001177983 */ /* 0x000f220000300800 */
        /* <DEDUP_REMOVED lines=8> */
[----:B------:R0:W-:Y:S01]  /*5cc10*/  @P1 STG.E.U16 [R4.64], R21 ;  /* 0x0000001504001986 */ /* 0x0001e2000c101506 */
[----:B------:R-:W-:-:S02]  /*5cc20*/  ISETP.LT.AND P1, PT, R28, c[0x0][0x178], !P5 ;  /* 0x00005e001c007a0c */ /* 0x000fc40006f21270 */
[----:B------:R-:W-:Y:S01]  /*5cc30*/  ISETP.LT.AND P5, PT, R29, c[0x0][0x178], !P5 ;  /* 0x00005e001d007a0c */ /* 0x000fe20006fa1270 */
[----:B------:R1:W-:Y:S01]  /*5cc40*/  @P4 STG.E.U16 [R8.64], R2 ;  /* 0x0000000208004986 */ /* 0x0003e2000c101506 */
[----:B------:R-:W-:Y:S02]  /*5cc50*/  PRMT R14, R21, 0x7632, R14 ;  /* 0x00007632150e7816 */ /* 0x000fe4000000000e */
[----:B------:R-:W-:Y:S01]  /*5cc60*/  IADD3 R10, R3, 0x160, RZ ;  /* 0x00000160030a7810 */ /* 0x000fe20007ffe0ff */
[C---:B0-----:R-:W-:Y:S01]  /*5cc70*/  IMAD.WIDE R4, R6.reuse, 0x2, R18 ;  /* 0x0000000206047825 */ /* 0x041fe200078e0212 */
[----:B-1----:R-:W-:-:S04]  /*5cc80*/  IADD3 R2, R6, c[0x0][0x198], RZ ;  /* 0x0000660006027a10 */ /* 0x002fc80007ffe0ff */
[----:B------:R-:W-:Y:S01]  /*5cc90*/  @P3 STG.E.U16 [R4.64], R14 ;  /* 0x0000000e04003986 */ /* 0x000fe2000c101506 */
[----:B------:R-:W-:-:S04]  /*5cca0*/  IMAD.WIDE R8, R2, 0x2, R16 ;  /* 0x0000000202087825 */ /* 0x000fc800078e0210 */
[----:B------:R-:W-:Y:S01]  /*5ccb0*/  IMAD.WIDE R12, R2, 0x2, R18 ;  /* 0x00000002020c7825 */ /* 0x000fe200078e0212 */
[----:B------:R-:W-:Y:S01]  /*5ccc0*/  ISETP.GE.AND P4, PT, R10, c[0x0][0x17c], PT ;  /* 0x00005f000a007a0c */ /* 0x000fe20003f86270 */
[----:B--2---:R0:W-:Y:S04]  /*5ccd0*/  @P1 STG.E.U16 [R8.64], R25 ;  /* 0x0000001908001986 */ /* 0x0041e8000c101506 */
[----:B---3--:R1:W-:Y:S01]  /*5cce0*/  @P5 STG.E.U16 [R12.64], R26 ;  /* 0x0000001a0c005986 */ /* 0x0083e2000c101506 */
[----:B------:R-:W-:Y:S02]  /*5ccf0*/  PRMT R10, R26, 0x7632, R10 ;  /* 0x000076321a0a7816 */ /* 0x000fe4000000000a */
[----:B0-----:R-:W-:Y:S02]  /*5cd00*/  IADD3 R8, R2, c[0x0][0x198], RZ ;  /* 0x0000660002087a10 */ /* 0x001fe40007ffe0ff */
[----:B------:R-:W-:-:S02]  /*5cd10*/  PRMT R2, R25, 0x7632, R2 ;  /* 0x0000763219027816 */ /* 0x000fc40000000002 */
[----:B------:R-:W2:Y:S04]  /*5cd20*/  LDL.LU R25, [R1+0x42c] ;  /* 0x00042c0001197983 */ /* 0x000ea80000300800 */
[----:B-1----:R-:W3:Y:S01]  /*5cd30*/  LDL.LU R26, [R1+0x38c] ;  /* 0x00038c00011a7983 */ /* 0x002ee20000300800 */
[----:B------:R-:W-:Y:S02]  /*5cd40*/  IADD3 R6, R3, 0x161, RZ ;  /* 0x0000016103067810 */ /* 0x000fe40007ffe0ff */
[C---:B------:R-:W-:Y:S02]  /*5cd50*/  ISETP.LT.AND P1, PT, R28.reuse, c[0x0][0x178], !P6 ;  /* 0x00005e001c007a0c */ /* 0x040fe40007721270 */
[----:B------:R-:W-:Y:S02]  /*5cd60*/  ISETP.LT.AND P6, PT, R29, c[0x0][0x178], !P6 ;  /* 0x00005e001d007a0c */ /* 0x000fe400077c1270 */
[----:B------:R-:W-:-:S02]  /*5cd70*/  ISETP.LT.AND P5, PT, R28, c[0x0][0x178], !P2 ;  /* 0x00005e001c007a0c */ /* 0x000fc400057a1270 */
[----:B------:R-:W-:Y:S02]  /*5cd80*/  ISETP.GE.AND P3, PT, R6, c[0x0][0x17c], PT ;  /* 0x00005f0006007a0c */ /* 0x000fe40003f66270 */
[----:B------:R-:W-:Y:S02]  /*5cd90*/  ISETP.LT.AND P2, PT, R29, c[0x0][0x178], !P2 ;  /* 0x00005e001d007a0c */ /* 0x000fe40005741270 */
[C---:B------:R-:W-:Y:S01]  /*5cda0*/  IADD3 R6, R8.reuse, c[0x0][0x198], RZ ;  /* 0x0000660008067a10 */ /* 0x040fe20007ffe0ff */
[----:B------:R-:W-:-:S04]  /*5cdb0*/  IMAD.WIDE R4, R8, 0x2, R16 ;  /* 0x0000000208047825 */ /* 0x000fc800078e0210 */
[----:B------:R-:W-:Y:S01]  /*5cdc0*/  IMAD.WIDE R8, R8, 0x2, R18 ;  /* 0x0000000208087825 */ /* 0x000fe200078e0212 */
[----:B------:R-:W-:Y:S03]  /*5cdd0*/  @P1 STG.E.U16 [R4.64], R2 ;  /* 0x0000000204001986 */ /* 0x000fe6000c101506 */
[C---:B------:R-:W-:Y:S01]  /*5cde0*/  IMAD.WIDE R12, R6.reuse, 0x2, R16 ;  /* 0x00000002060c7825 */ /* 0x040fe200078e0210 */
[----:B------:R-:W-:Y:S03]  /*5cdf0*/  @P6 STG.E.U16 [R8.64], R10 ;  /* 0x0000000a08006986 */ /* 0x000fe6000c101506 */
[----:B------:R-:W-:Y:S01]  /*5ce00*/  IMAD.WIDE R14, R6, 0x2, R18 ;  /* 0x00000002060e7825 */ /* 0x000fe200078e0212 */
[----:B------:R0:W-:Y:S02]  /*5ce10*/  @P5 STG.E.U16 [R12.64], R22 ;  /* 0x000000160c005986 */ /* 0x0001e4000c101506 */
[----:B0-----:R-:W-:-:S02]  /*5ce20*/  PRMT R12, R22, 0x7632, R12 ;  /* 0x00007632160c7816 */ /* 0x001fc4000000000c */
[----:B------:R-:W3:Y:S01]  /*5ce30*/  LDL.LU R22, [R1+0x44c] ;  /* 0x00044c0001167983 */ /* 0x000ee20000300800 */
[----:B----4-:R-:W-:-:S03]  /*5ce40*/  PRMT R2, R23, 0x7632, R2 ;  /* 0x0000763217027816 */ /* 0x010fc60000000002 */
[----:B------:R0:W-:Y:S04]  /*5ce50*/  @P2 STG.E.U16 [R14.64], R23 ;  /* 0x000000170e002986 */ /* 0x0001e8000c101506 */
[----:B0-----:R-:W4:Y:S01]  /*5ce60*/  LDL.LU R23, [R1+0x3ac] ;  /* 0x0003ac0001177983 */ /* 0x001f220000300800 */
[----:B------:R-:W-:Y:S02]  /*5ce70*/  ISETP.LT.AND P5, PT, R28, c[0x0][0x178], !P0 ;  /* 0x00005e001c007a0c */ /* 0x000fe400047a1270 */
[----:B------:R-:W-:Y:S02]  /*5ce80*/  ISETP.LT.AND P0, PT, R29, c[0x0][0x178], !P0 ;  /* 0x00005e001d007a0c */ /* 0x000fe40004701270 */
[----:B------:R-:W-:Y:S02]  /*5ce90*/  IADD3 R4, R6, c[0x0][0x198], RZ ;  /* 0x0000660006047a10 */ /* 0x000fe40007ffe0ff */
[----:B------:R-:W-:-:S02]  /*5cea0*/  ISETP.LT.AND P6, PT, R28, c[0x0][0x178], !P4 ;  /* 0x00005e001c007a0c */ /* 0x000fc400067c1270 */
[----:B------:R-:W-:Y:S01]  /*5ceb0*/  ISETP.LT.AND P4, PT, R29, c[0x0][0x178], !P4 ;  /* 0x00005e001d007a0c */ /* 0x000fe20006781270 */
[C---:B------:R-:W-:Y:S01]  /*5cec0*/  IMAD.WIDE R8, R4.reuse, 0x2, R16 ;  /* 0x0000000204087825 */ /* 0x040fe200078e0210 */
[----:B------:R-:W-:-:S03]  /*5ced0*/  IADD3 R6, R4, c[0x0][0x198], RZ ;  /* 0x0000660004067a10 */ /* 0x000fc60007ffe0ff */
[----:B------:R-:W-:Y:S01]  /*5cee0*/  IMAD.WIDE R4, R4, 0x2, R18 ;  /* 0x0000000204047825 */ /* 0x000fe200078e0212 */
[----:B------:R0:W-:Y:S01]  /*5cef0*/  @P5 STG.E.U16 [R8.64], R12 ;  /* 0x0000000c08005986 */ /* 0x0001e2000c101506 */
[----:B------:R-:W-:-:S03]  /*5cf00*/  IADD3 R10, R3, 0x164, RZ ;  /* 0x00000164030a7810 */ /* 0x000fc60007ffe0ff */
[----:B------:R1:W-:Y:S01]  /*5cf10*/  @P0 STG.E.U16 [R4.64], R2 ;  /* 0x0000000204000986 */ /* 0x0003e2000c101506 */
[----:B------:R-:W-:Y:S01]  /*5cf20*/  ISETP.GE.AND P5, PT, R10, c[0x0][0x17c], PT ;  /* 0x00005f000a007a0c */ /* 0x000fe20003fa6270 */
[----:B0-----:R-:W-:-:S04]  /*5cf30*/  IMAD.WIDE R8, R6, 0x2, R16 ;  /* 0x0000000206087825 */ /* 0x001fc800078e0210 */
[----:B-1----:R-:W-:Y:S01]  /*5cf40*/  IMAD.WIDE R4, R6, 0x2, R18 ;  /* 0x0000000206047825 */ /* 0x002fe200078e0212 */
[----:B--2---:R-:W-:Y:S01]  /*5cf50*/  PRMT R2, R25, 0x7632, R2 ;  /* 0x0000763219027816 */ /* 0x004fe20000000002 */
[----:B------:R0:W-:Y:S01]  /*5cf60*/  @P6 STG.E.U16 [R8.64], R25 ;  /* 0x0000001908006986 */ /* 0x0001e2000c101506 */
[----:B---3--:R-:W-:-:S03]  /*5cf70*/  PRMT R10, R26, 0x7632, R10 ;  /* 0x000076321a0a7816 */ /* 0x008fc6000000000a */
[----:B------:R1:W-:Y:S04]  /*5cf80*/  @P4 STG.E.U16 [R4.64], R26 ;  /* 0x0000001a04004986 */ /* 0x0003e8000c101506 */
[----:B0-----:R-:W2:Y:S04]  /*5cf90*/  LDL.LU R25, [R1+0x46c] ;  /* 0x00046c0001197983 */ /* 0x001ea80000300800 */
[----:B-1----:R-:W3:Y:S01]  /*5cfa0*/  LDL.LU R26, [R1+0x39c] ;  /* 0x00039c00011a7983 */ /* 0x002ee20000300800 */
[----:B------:R-:W-:Y:S02]  /*5cfb0*/  IADD3 R20, R3, 0x162, RZ ;  /* 0x0000016203147810 */ /* 0x000fe40007ffe0ff */
[----:B------:R-:W-:-:S02]  /*5cfc0*/  ISETP.LT.AND P0, PT, R28, c[0x0][0x178], !P3 ;  /* 0x00005e001c007a0c */ /* 0x000fc40005f01270 */
[----:B------:R-:W-:Y:S02]  /*5cfd0*/  ISETP.GE.AND P1, PT, R20, c[0x0][0x17c], PT ;  /* 0x00005f0014007a0c */ /* 0x000fe40003f26270 */
[----:B------:R-:W-:Y:S02]  /*5cfe0*/  IADD3 R8, R6, c[0x0][0x198], RZ ;  /* 0x0000660006087a10 */ /* 0x000fe40007ffe0ff */
[C---:B------:R-:W-:Y:S02]  /*5cff0*/  ISETP.LT.AND P3, PT, R29.reuse, c[0x0][0x178], !P3 ;  /* 0x00005e001d007a0c */ /* 0x040fe40005f61270 */
[----:B------:R-:W-:Y:S02]  /*5d000*/  ISETP.LT.AND P4, PT, R28, c[0x0][0x178], !P1 ;  /* 0x00005e001c007a0c */ /* 0x000fe40004f81270 */
[----:B------:R-:W-:Y:S01]  /*5d010*/  ISETP.LT.AND P1, PT, R29, c[0x0][0x178], !P1 ;  /* 0x00005e001d007a0c */ /* 0x000fe20004f21270 */
[----:B------:R-:W-:Y:S01]  /*5d020*/  IMAD.WIDE R4, R8, 0x2, R16 ;  /* 0x0000000208047825 */ /* 0x000fe200078e0210 */
[----:B------:R-:W-:-:S02]  /*5d030*/  IADD3 R13, R3, 0x163, RZ ;  /* 0x00000163030d7810 */ /* 0x000fc40007ffe0ff */
[----:B------:R-:W-:Y:S02]  /*5d040*/  IADD3 R12, R3, 0x165, RZ ;  /* 0x00000165030c7810 */ /* 0x000fe40007ffe0ff */
[C---:B------:R-:W-:Y:S01]  /*5d050*/  IADD3 R6, R8.reuse, c[0x0][0x198], RZ ;  /* 0x0000660008067a10 */ /* 0x040fe20007ffe0ff */
[----:B------:R-:W-:Y:S01]  /*5d060*/  IMAD.WIDE R8, R8, 0x2, R18 ;  /* 0x0000000208087825 */ /* 0x000fe200078e0212 */
[----:B------:R-:W-:Y:S01]  /*5d070*/  ISETP.GE.AND P2, PT, R13, c[0x0][0x17c], PT ;  /* 0x00005f000d007a0c */ /* 0x000fe20003f46270 */
[----:B------:R0:W-:Y:S01]  /*5d080*/  @P0 STG.E.U16 [R4.64], R2 ;  /* 0x0000000204000986 */ /* 0x0001e2000c101506 */
[----:B------:R-:W-:Y:S01]  /*5d090*/  ISETP.GE.AND P6, PT, R12, c[0x0][0x17c], PT ;  /* 0x00005f000c007a0c */ /* 0x000fe20003fc6270 */
[C---:B------:R-:W-:Y:S02]  /*5d0a0*/  IMAD.WIDE R12, R6.reuse, 0x2, R16 ;  /* 0x00000002060c7825 */ /* 0x040fe400078e0210 */
[----:B------:R-:W-:Y:S04]  /*5d0b0*/  @P3 STG.E.U16 [R8.64], R10 ;  /* 0x0000000a08003986 */ /* 0x000fe8000c101506 */
[----:B------:R1:W-:Y:S01]  /*5d0c0*/  @P4 STG.E.U16 [R12.64], R22 ;  /* 0x000000160c004986 */ /* 0x0003e2000c101506 */
[----:B0-----:R-:W-:Y:S01]  /*5d0d0*/  IMAD.WIDE R4, R6, 0x2, R18 ;  /* 0x0000000206047825 */ /* 0x001fe200078e0212 */
[----:B------:R-:W-:-:S02]  /*5d0e0*/  PRMT R2, R22, 0x7632, R2 ;  /* 0x0000763216027816 */ /* 0x000fc40000000002 */
[----:B-1----:R-:W3:Y:S01]  /*5d0f0*/  LDL.LU R22, [R1+0x4ec] ;  /* 0x0004ec0001167983 */ /* 0x002ee20000300800 */
        /* <DEDUP_REMOVED lines=11> */
[----:B------:R0:W-:Y:S04]  /*5d1b0*/  @P3 STG.E.U16 [R8.64], R2 ;  /* 0x0000000208003986 */ /* 0x0001e8000c101506 */
[----:B------:R1:W-:Y:S01]  /*5d1c0*/  @P2 STG.E.U16 [R4.64], R10 ;  /* 0x0000000a04002986 */ /* 0x0003e2000c101506 */
        /* <DEDUP_REMOVED lines=11> */
[----:B------:R-:W-:Y:S02]  /*5d280*/  IADD3 R12, R3, 0x168, RZ ;  /* 0x00000168030c7810 */ /* 0x000fe40007ffe0ff */
[----:B------:R-:W-:Y:S02]  /*5d290*/  IADD3 R8, R6, c[0x0][0x198], RZ ;  /* 0x0000660006087a10 */ /* 0x000fe40007ffe0ff */
[C---:B------:R-:W-:Y:S02]  /*5d2a0*/  ISETP.LT.AND P6, PT, R29.reuse, c[0x0][0x178], !P6 ;  /* 0x00005e001d007a0c */ /* 0x040fe400077c1270 */
[----:B------:R-:W-:Y:S02]  /*5d2b0*/  ISETP.LT.AND P4, PT, R28, c[0x0][0x178], !P0 ;  /* 0x00005e001c007a0c */ /* 0x000fe40004781270 */
[----:B------:R-:W-:Y:S01]  /*5d2c0*/  ISETP.LT.AND P0, PT, R29, c[0x0][0x178], !P0 ;  /* 0x00005e001d007a0c */ /* 0x000fe20004701270 */
[----:B------:R-:W-:Y:S01]  /*5d2d0*/  IMAD.WIDE R4, R8, 0x2, R16 ;  /* 0x0000000208047825 */ /* 0x000fe200078e0210 */
[----:B------:R-:W-:-:S02]  /*5d2e0*/  ISETP.GE.AND P3, PT, R12, c[0x0][0x17c], PT ;  /* 0x00005f000c007a0c */ /* 0x000fc40003f66270 */
[----:B------:R-:W-:Y:S02]  /*5d2f0*/  IADD3 R12, R3, 0x169, RZ ;  /* 0x00000169030c7810 */ /* 0x000fe40007ffe0ff */
[C---:B------:R-:W-:Y:S01]  /*5d300*/  IADD3 R6, R8.reuse, c[0x0][0x198], RZ ;  /* 0x0000660008067a10 */ /* 0x040fe20007ffe0ff */
[----:B------:R-:W-:Y:S01]  /*5d310*/  IMAD.WIDE R8, R8, 0x2, R18 ;  /* 0x0000000208087825 */ /* 0x000fe200078e0212 */
[----:B------:R-:W-:Y:S01]  /*5d320*/  ISETP.GE.AND P5, PT, R12, c[0x0][0x17c], PT ;  /* 0x00005f000c007a0c */ /* 0x000fe20003fa6270 */
[----:B------:R0:W-:Y:S02]  /*5d330*/  @P2 STG.E.U16 [R4.64], R2 ;  /* 0x0000000204002986 */ /* 0x0001e4000c101506 */
        /* <DEDUP_REMOVED lines=9> */
[----:B------:R-:W-:-:S04]  /*5d3d0*/  IADD3 R14, R3, 0x167, RZ ;  /* 0x00000167030e7810 */ /* 0x000fc80007ffe0ff */
[----:B------:R-:W-:-:S04]  /*5d3e0*/  ISETP.GE.AND P1, PT, R14, c[0x0][0x17c], PT ;  /* 0x00005f000e007a0c */ /* 0x000fc80003f26270 */
[----:B------:R-:W-:Y:S02]  /*5d3f0*/  ISETP.LT.AND P4, PT, R28, c[0x0][0x178], !P1 ;  /* 0x00005e001c007a0c */ /* 0x000fe40004f81270 */
[C---:B------:R-:W-:Y:S02]  /*5d400*/  ISETP.LT.AND P1, PT, R29.reuse, c[0x0][0x178], !P1 ;  /* 0x00005e001d007a0c */ /* 0x040fe40004f21270 */
[----:B------:R-:W-:Y:S02]  /*5d410*/  IADD3 R13, R6, c[0x0][0x198], RZ ;  /* 0x00006600060d7a10 */ /* 0x000fe40007ffe0ff */
[----:B------:R-:W-:Y:S02]  /*5d420*/  ISETP.LT.AND P6, PT, R28, c[0x0][0x178], !P3 ;  /* 0x00005e001c007a0c */ /* 0x000fe40005fc1270 */
        /* <DEDUP_REMOVED lines=30> */
[----:B------:R4:W-:Y:S04]  /*5d610*/  @P5 STG.E.U16 [R8.64], R10 ;  /* 0x0000000a08005986 */ /* 0x0009e8000c101506 */
[----:B------:R-:W-:Y:S01]  /*5d620*/  @P3 STG.E.U16 [R12.64], R22 ;  /* 0x000000160c003986 */ /* 0x000fe2000c101506 */
[----:B0-----:R-:W-:Y:S01]  /*5d630*/  IMAD.WIDE R4, R6, 0x2, R18 ;  /* 0x0000000206047825 */ /* 0x001fe200078e0212 */
[----:B----4-:R-:W-:-:S04]  /*5d640*/  PRMT R10, R23, 0x7632, R10 ;  /* 0x00007632170a7816 */ /* 0x010fc8000000000a */
        /* <DEDUP_REMOVED lines=9> */
[----:B------:R-:W-:Y:S01]  /*5d6e0*/  IMAD.WIDE R8, R13, 0x2, R16 ;  /* 0x000000020d087825 */ /* 0x000fe200078e0210 */
[----:B------:R-:W-:-:S02]  /*5d6f0*/  PRMT R2, R22, 0x7632, R2 ;  /* 0x0000763216027816 */ /* 0x000fc40000000002 */
[C---:B------:R-:W-:Y:S01]  /*5d700*/  IADD3 R6, R13.reuse, c[0x0][0x198], RZ ;  /* 0x000066000d067a10 */ /* 0x040fe20007ffe0ff */
[----:B------:R-:W-:Y:S02]  /*5d710*/  IMAD.WIDE R4, R13, 0x2, R18 ;  /* 0x000000020d047825 */ /* 0x000fe400078e0212 */
        /* <DEDUP_REMOVED lines=10> */
[C---:B------:R-:W-:Y:S02]  /*5d7c0*/  IADD3 R14, R3.reuse, 0x16e, RZ ;  /* 0x0000016e030e7810 */ /* 0x040fe40007ffe0ff */
[----:B------:R-:W-:Y:S01]  /*5d7d0*/  IADD3 R12, R3, 0x170, RZ ;  /* 0x00000170030c7810 */ /* 0x000fe20007ffe0ff */
[----:B------:R-:W3:Y:S01]  /*5d7e0*/  LDL.LU R22, [R1+0x57c] ;  /* 0x00057c0001167983 */ /* 0x000ee20000300800 */
[----:B------:R-:W-:-:S02]  /*5d7f0*/  ISETP.GE.AND P1, PT, R14, c[0x0][0x17c], PT ;  /* 0x00005f000e007a0c */ /* 0x000fc40003f26270 */
[----:B------:R-:W-:Y:S02]  /*5d800*/  ISETP.LT.AND P0, PT, R28, c[0x0][0x178], !P6 ;  /* 0x00005e001c007a0c */ /* 0x000fe40007701270 */
[----:B------:R-:W-:Y:S02]  /*5d810*/  ISETP.LT.AND P6, PT, R29, c[0x0][0x178], !P6 ;  /* 0x00005e001d007a0c */ /* 0x000fe400077c1270 */
[----:B------:R-:W-:Y:S02]  /*5d820*/  IADD3 R8, R6, c[0x0][0x198], RZ ;  /* 0x0000660006087a10 */ /* 0x000fe40007ffe0ff */
[----:B------:R-:W-:Y:S02]  /*5d830*/  ISETP.LT.AND P4, PT, R28, c[0x0][0x178], !P1 ;  /* 0x00005e001c007a0c */ /* 0x000fe40004f81270 */
[----:B------:R-:W-:Y:S02]  /*5d840*/  ISETP.GE.AND P3, PT, R12, c[0x0][0x17c], PT ;  /* 0x00005f000c007a0c */ /* 0x000fe40003f66270 */
[----:B------:R-:W-:-:S02]  /*5d850*/  IADD3 R12, R3, 0x171, RZ ;  /* 0x00000171030c7810 */ /* 0x000fc40007ffe0ff */
[C---:B------:R-:W-:Y:S01]  /*5d860*/  IADD3 R6, R8.reuse, c[0x0][0x198], RZ ;  /* 0x0000660008067a10 */ /* 0x040fe20007ffe0ff */
[----:B------:R-:W-:Y:S01]  /*5d870*/  IMAD.WIDE R4, R8, 0x2, R16 ;  /* 0x0000000208047825 */ /* 0x000fe200078e0210 */
[----:B------:R-:W-:-:S03]  /*5d880*/  ISETP.GE.AND P5, PT, R12, c[0x0][0x17c], PT ;  /* 0x00005f000c007a0c */ /* 0x000fc60003fa6270 */
[----:B------:R-:W-:Y:S01]  /*5d890*/  IMAD.WIDE R8, R8, 0x2, R18 ;  /* 0x0000000208087825 */ /* 0x000fe200078e0212 */
[----:B------:R4:W-:Y:S03]  /*5d8a0*/  @P0 STG.E.U16 [R4.64], R2 ;  /* 0x0000000204000986 */ /* 0x0009e6000c101506 */
[----:B------:R-:W-:Y:S01]  /*5d8b0*/  IMAD.WIDE R12, R6, 0x2, R16 ;  /* 0x00000002060c7825 */ /* 0x000fe200078e0210 */
[----:B------:R-:W-:Y:S01]  /*5d8c0*/  @P6 STG.E.U16 [R8.64], R10 ;  /* 0x0000000a08006986 */ /* 0x000fe2000c101506 */
[----:B------:R-:W-:Y:S02]  /*5d8d0*/  IADD3 R14, R3, 0x16f, RZ ;  /* 0x0000016f030e7810 */ /* 0x000fe40007ffe0ff */
[----:B----4-:R-:W-:Y:S01]  /*5d8e0*/  PRMT R2, R23, 0x7632, R2 ;  /* 0x0000763217027816 */ /* 0x010fe20000000002 */
[----:B------:R0:W-:Y:S04]  /*5d8f0*/  @P4 STG.E.U16 [R12.64], R23 ;  /* 0x000000170c004986 */ /* 0x0001e8000c101506 */
[----:B0-----:R-:W4:Y:S01]  /*5d900*/  LDL.LU R23, [R1+0x43c] ;  /* 0x00043c0001177983 */ /* 0x001f220000300800 */
[----:B------:R-:W-:-:S02]  /*5d910*/  ISETP.LT.AND P1, PT, R29, c[0x0][0x178], !P1 ;  /* 0x00005e001d007a0c */ /* 0x000fc40004f21270 */
[----:B------:R-:W-:Y:S01]  /*5d920*/  ISETP.GE.AND P2, PT, R14, c[0x0][0x17c], PT ;  /* 0x00005f000e007a0c */ /* 0x000fe20003f46270 */
[----:B------:R-:W-:-:S03]  /*5d930*/  IMAD.WIDE R4, R6, 0x2, R18 ;  /* 0x0000000206047825 */ /* 0x000fc600078e0212 */
[----:B------:R-:W-:Y:S02]  /*5d940*/  ISETP.LT.AND P4, PT, R28, c[0x0][0x178], !P2 ;  /* 0x00005e001c007a0c */ /* 0x000fe40005781270 */
[C---:B------:R-:W-:Y:S02]  /*5d950*/  ISETP.LT.AND P2, PT, R29.reuse, c[0x0][0x178], !P2 ;  /* 0x00005e001d007a0c */ /* 0x040fe40005741270 */
[----:B------:R-:W-:Y:S02]  /*5d960*/  IADD3 R12, R6, c[0x0][0x198], RZ ;  /* 0x00006600060c7a10 */ /* 0x000fe40007ffe0ff */
[----:B------:R-:W-:Y:S01]  /*5d970*/  ISETP.LT.AND P6, PT, R28, c[0x0][0x178], !P3 ;  /* 0x00005e001c007a0c */ /* 0x000fe20005fc1270 */
[----:B------:R0:W-:Y:S01]  /*5d980*/  @P1 STG.E.U16 [R4.64], R11 ;  /* 0x0000000b04001986 */ /* 0x0001e2000c101506 */
[----:B------:R-:W-:Y:S01]  /*5d990*/  ISETP.LT.AND P3, PT, R29, c[0x0][0x178], !P3 ;  /* 0x00005e001d007a0c */ /* 0x000fe20005f61270 */
[----:B------:R-:W-:Y:S01]  /*5d9a0*/  IMAD.WIDE R8, R12, 0x2, R16 ;  /* 0x000000020c087825 */ /* 0x000fe200078e0210 */
[----:B------:R-:W-:-:S02]  /*5d9b0*/  PRMT R10, R11, 0x7632, R10 ;  /* 0x000076320b0a7816 */ /* 0x000fc4000000000a */
[C---:B------:R-:W-:Y:S02]  /*5d9c0*/  IADD3 R6, R12.reuse, c[0x0][0x198], RZ ;  /* 0x000066000c067a10 */ /* 0x040fe40007ffe0ff */
[----:B------:R1:W-:Y:S01]  /*5d9d0*/  @P4 STG.E.U16 [R8.64], R2 ;  /* 0x0000000208004986 */ /* 0x0003e2000c101506 */
[----:B0-----:R-:W-:-:S05]  /*5d9e0*/  IMAD.WIDE R4, R12, 0x2, R18 ;  /* 0x000000020c047825 */ /* 0x001fca00078e0212 */
[----:B------:R0:W-:Y:S01]  /*5d9f0*/  @P2 STG.E.U16 [R4.64], R10 ;  /* 0x0000000a04002986 */ /* 0x0001e2000c101506 */
[----:B-1----:R-:W-:-:S04]  /*5da00*/  IMAD.WIDE R8, R6, 0x2, R16 ;  /* 0x0000000206087825 */ /* 0x002fc800078e0210 */
[----:B0-----:R-:W-:Y:S01]  /*5da10*/  IMAD.WIDE R4, R6, 0x2, R18 ;  /* 0x0000000206047825 */ /* 0x001fe200078e0212 */
        /* <DEDUP_REMOVED lines=44> */
[----:B------:R0:W-:Y:S04]  /*5dce0*/  @P5 STG.E.U16 [R8.64], R25 ;  /* 0x0000001908005986 */ /* 0x0001e8000c101506 */
[----:B---3--:R1:W-:Y:S01]  /*5dcf0*/  @P4 STG.E.U16 [R4.64], R26 ;  /* 0x0000001a04004986 */ /* 0x0083e2000c101506 */
[----:B------:R-:W-:-:S03]  /*5dd00*/  PRMT R12, R26, 0x7632, R12 ;  /* 0x000076321a0c7816 */ /* 0x000fc6000000000c */
[----:B0-----:R-:W2:Y:S04]  /*5dd10*/  LDL.LU R25, [R1+0x5cc] ;  /* 0x0005cc0001197983 */ /* 0x001ea80000300800 */
[----:B-1----:R-:W3:Y:S01]  /*5dd20*/  LDL.LU R26, [R1+0x47c] ;  /* 0x00047c00011a7983 */ /* 0x002ee20000300800 */
[C---:B------:R-:W-:Y:S02]  /*5dd30*/  IADD3 R13, R3.reuse, 0x176, RZ ;  /* 0x00000176030d7810 */ /* 0x040fe40007ffe0ff */
[----:B------:R-:W-:Y:S02]  /*5dd40*/  ISETP.LT.AND P1, PT, R28, c[0x0][0x178], !P6 ;  /* 0x00005e001c007a0c */ /* 0x000fe40007721270 */
[----:B------:R-:W-:Y:S02]  /*5dd50*/  IADD3 R8, R6, c[0x0][0x198], RZ ;  /* 0x0000660006087a10 */ /* 0x000fe40007ffe0ff */
[----:B------:R-:W-:-:S02]  /*5dd60*/  IADD3 R11, R3, 0x178, RZ ;  /* 0x00000178030b7810 */ /* 0x000fc40007ffe0ff */
[----:B------:R-:W-:Y:S01]  /*5dd70*/  ISETP.GE.AND P2, PT, R13, c[0x0][0x17c], PT ;  /* 0x00005f000d007a0c */ /* 0x000fe20003f46270 */
[----:B------:R-:W-:Y:S01]  /*5dd80*/  ISETP.LT.AND P6, PT, R29, c[0x0][0x178], !P6 ;  /* 0x00005e001d007a0c */ /* 0x000fe200077c1270 */
[----:B------:R-:W-:Y:S01]  /*5dd90*/  IADD3 R10, R3, 0x179, RZ ;  /* 0x00000179030a7810 */ /* 0x000fe20007ffe0ff */
[----:B------:R-:W3:Y:S01]  /*5dda0*/  LDL.LU R22, [R1+0x5bc] ;  /* 0x0005bc0001167983 */ /* 0x000ee20000300800 */
[----:B------:R-:W-:Y:S02]  /*5ddb0*/  ISETP.LT.AND P4, PT, R28, c[0x0][0x178], !P2 ;  /* 0x00005e001c007a0c */ /* 0x000fe40005781270 */
[C---:B------:R-:W-:Y:S01]  /*5ddc0*/  IADD3 R6, R8.reuse, c[0x0][0x198], RZ ;  /* 0x0000660008067a10 */ /* 0x040fe20007ffe0ff */
[----:B------:R-:W-:Y:S01]  /*5ddd0*/  IMAD.WIDE R4, R8, 0x2, R16 ;  /* 0x0000000208047825 */ /* 0x000fe200078e0210 */
[----:B------:R-:W-:-:S03]  /*5dde0*/  ISETP.GE.AND P3, PT, R11, c[0x0][0x17c], PT ;  /* 0x00005f000b007a0c */ /* 0x000fc60003f66270 */
[----:B------:R-:W-:Y:S01]  /*5ddf0*/  IMAD.WIDE R8, R8, 0x2, R18 ;  /* 0x0000000208087825 */ /* 0x000fe200078e0212 */
[----:B------:R-:W-:-:S03]  /*5de00*/  ISETP.GE.AND P5, PT, R10, c[0x0][0x17c], PT ;  /* 0x00005f000a007a0c */ /* 0x000fc60003fa6270 */
[----:B------:R-:W-:Y:S01]  /*5de10*/  IMAD.WIDE R10, R6, 0x2, R16 ;  /* 0x00000002060a7825 */ /* 0x000fe200078e0210 */
[----:B------:R4:W-:Y:S03]  /*5de20*/  @P1 STG.E.U16 [R4.64], R2 ;  /* 0x0000000204001986 */ /* 0x0009e6000c101506 */
[----:B------:R-:W-:Y:S01]  /*5de30*/  @P6 STG.E.U16 [R8.64], R12 ;  /* 0x0000000c08006986 */ /* 0x000fe2000c101506 */
[----:B------:R-:W-:Y:S02]  /*5de40*/  IADD3 R13, R3, 0x177, RZ ;  /* 0x00000177030d7810 */ /* 0x000fe40007ffe0ff */
[----:B------:R-:W-:Y:S02]  /*5de50*/  ISETP.LT.AND P2, PT, R29, c[0x0][0x178], !P2 ;  /* 0x00005e001d007a0c */ /* 0x000fe40005741270 */
[----:B------:R-:W-:Y:S02]  /*5de60*/  ISETP.GE.AND P0, PT, R13, c[0x0][0x17c], PT ;  /* 0x00005f000d007a0c */ /* 0x000fe40003f06270 */
[----:B------:R-:W-:-:S02]  /*5de70*/  ISETP.LT.AND P6, PT, R28, c[0x0][0x178], !P3 ;  /* 0x00005e001c007a0c */ /* 0x000fc40005fc1270 */
[----:B----4-:R-:W-:Y:S01]  /*5de80*/  PRMT R2, R23, 0x7632, R2 ;  /* 0x0000763217027816 */ /* 0x010fe20000000002 */
[----:B------:R0:W-:Y:S04]  /*5de90*/  @P4 STG.E.U16 [R10.64], R23 ;  /* 0x000000170a004986 */ /* 0x0001e8000c101506 */
[----:B0-----:R-:W4:Y:S01]  /*5dea0*/  LDL.LU R23, [R1+0x3bc] ;  /* 0x0003bc0001177983 */ /* 0x001f220000300800 */
[----:B------:R-:W-:Y:S01]  /*5deb0*/  ISETP.LT.AND P4, PT, R28, c[0x0][0x178], !P0 ;  /* 0x00005e001c007a0c */ /* 0x000fe20004781270 */
[----:B------:R-:W-:Y:S02]  /*5dec0*/  ISETP.LT.AND P0, PT, R29, c[0x0][0x178], !P0 ;  /* 0x00005e001d007a0c */ /* 0x000fe40004701270 */
[C---:B------:R-:W-:Y:S01]  /*5ded0*/  IMAD.WIDE R4, R6.reuse, 0x2, R18 ;  /* 0x0000000206047825 */ /* 0x040fe200078e0212 */
[----:B------:R-:W-:-:S02]  /*5dee0*/  IADD3 R10, R6, c[0x0][0x198], RZ ;  /* 0x00006600060a7a10 */ /* 0x000fc40007ffe0ff */
[----:B------:R-:W-:Y:S02]  /*5def0*/  PRMT R8, R7, 0x7632, R8 ;  /* 0x0000763207087816 */ /* 0x000fe40000000008 */
[----:B------:R-:W-:Y:S01]  /*5df00*/  ISETP.LT.AND P3, PT, R29, c[0x0][0x178], !P3 ;  /* 0x00005e001d007a0c */ /* 0x000fe20005f61270 */
[----:B------:R0:W-:Y:S01]  /*5df10*/  @P2 STG.E.U16 [R4.64], R7 ;  /* 0x0000000704002986 */ /* 0x0001e2000c101506 */
[C---:B------:R-:W-:Y:S01]  /*5df20*/  IADD3 R9, R10.reuse, c[0x0][0x198], RZ ;  /* 0x000066000a097a10 */ /* 0x040fe20007ffe0ff */
[----:B0-----:R-:W-:-:S04]  /*5df30*/  IMAD.WIDE R6, R10, 0x2, R16 ;  /* 0x000000020a067825 */ /* 0x001fc800078e0210 */
[----:B------:R-:W-:Y:S01]  /*5df40*/  IMAD.WIDE R4, R10, 0x2, R18 ;  /* 0x000000020a047825 */ /* 0x000fe200078e0212 */
[----:B------:R0:W-:Y:S04]  /*5df50*/  @P4 STG.E.U16 [R6.64], R2 ;  /* 0x0000000206004986 */ /* 0x0001e8000c101506 */
[----:B------:R1:W-:Y:S02]  /*5df60*/  @P0 STG.E.U16 [R4.64], R8 ;  /* 0x0000000804000986 */ /* 0x0003e4000c101506 */
[----:B0-----:R-:W-:-:S04]  /*5df70*/  IMAD.WIDE R6, R9, 0x2, R16 ;  /* 0x0000000209067825 */ /* 0x001fc800078e0210 */
[----:B-1----:R-:W-:Y:S01]  /*5df80*/  IMAD.WIDE R4, R9, 0x2, R18 ;  /* 0x0000000209047825 */ /* 0x002fe200078e0212 */
[----:B--2---:R-:W-:Y:S04]  /*5df90*/  @P6 STG.E.U16 [R6.64], R25 ;  /* 0x0000001906006986 */ /* 0x004fe8000c101506 */
[----:B---3--:R0:W-:Y:S01]  /*5dfa0*/  @P3 STG.E.U16 [R4.64], R26 ;  /* 0x0000001a04003986 */ /* 0x0081e2000c101506 */
[----:B------:R-:W-:-:S03]  /*5dfb0*/  PRMT R10, R26, 0x7632, R10 ;  /* 0x000076321a0a7816 */ /* 0x000fc6000000000a */
[----:B0-----:R-:W2:Y:S01]  /*5dfc0*/  LDL.LU R26, [R1+0x5ac] ;  /* 0x0005ac00011a7983 */ /* 0x001ea20000300800 */
[----:B------:R-:W-:Y:S02]  /*5dfd0*/  PRMT R7, R25, 0x7632, R7 ;  /* 0x0000763219077816 */ /* 0x000fe40000000007 */
[----:B------:R-:W3:Y:S01]  /*5dfe0*/  LDL.LU R25, [R1+0x52c] ;  /* 0x00052c0001197983 */ /* 0x000ee20000300800 */
[----:B------:R-:W-:Y:S02]  /*5dff0*/  IADD3 R13, R3, 0x17a, RZ ;  /* 0x0000017a030d7810 */ /* 0x000fe40007ffe0ff */
[----:B------:R-:W-:Y:S02]  /*5e000*/  ISETP.LT.AND P0, PT, R28, c[0x0][0x178], !P5 ;  /* 0x00005e001c007a0c */ /* 0x000fe40006f01270 */
[----:B------:R-:W-:Y:S02]  /*5e010*/  IADD3 R6, R9, c[0x0][0x198], RZ ;  /* 0x0000660009067a10 */ /* 0x000fe40007ffe0ff */
[----:B------:R-:W-:-:S02]  /*5e020*/  ISETP.GE.AND P1, PT, R13, c[0x0][0x17c], PT ;  /* 0x00005f000d007a0c */ /* 0x000fc40003f26270 */
[----:B------:R-:W-:Y:S01]  /*5e030*/  IADD3 R2, R3, 0x17d, RZ ;  /* 0x0000017d03027810 */ /* 0x000fe20007ffe0ff */
[----:B------:R-:W-:Y:S02]  /*5e040*/  ISETP.LT.AND P5, PT, R29, c[0x0][0x178], !P5 ;  /* 0x00005e001d007a0c */ /* 0x000fe40006fa1270 */
[----:B------:R-:W-:Y:S01]  /*5e050*/  IMAD.WIDE R4, R6, 0x2, R16 ;  /* 0x0000000206047825 */ /* 0x000fe200078e0210 */
[----:B------:R-:W-:Y:S02]  /*5e060*/  ISETP.LT.AND P3, PT, R28, c[0x0][0x178], !P1 ;  /* 0x00005e001c007a0c */ /* 0x000fe40004f61270 */
[----:B------:R-:W-:Y:S01]  /*5e070*/  ISETP.GE.AND P6, PT, R2, c[0x0][0x17c], PT ;  /* 0x00005f0002007a0c */ /* 0x000fe20003fc6270 */
[----:B------:R-:W-:Y:S01]  /*5e080*/  IADD3 R2, R6, c[0x0][0x198], RZ ;  /* 0x0000660006027a10 */ /* 0x000fe20007ffe0ff */
[----:B------:R-:W-:Y:S01]  /*5e090*/  IADD3 R11, R3, 0x17b, RZ ;  /* 0x0000017b030b7810 */ /* 0x000fe20007ffe0ff */
[----:B------:R0:W-:Y:S01]  /*5e0a0*/  @P0 STG.E.U16 [R4.64], R7 ;  /* 0x0000000704000986 */ /* 0x0001e2000c101506 */
[----:B------:R-:W-:-:S02]  /*5e0b0*/  ISETP.LT.AND P1, PT, R29, c[0x0][0x178], !P1 ;  /* 0x00005e001d007a0c */ /* 0x000fc40004f21270 */
[----:B------:R-:W-:Y:S02]  /*5e0c0*/  ISETP.GE.AND P2, PT, R11, c[0x0][0x17c], PT ;  /* 0x00005f000b007a0c */ /* 0x000fe40003f46270 */
[----:B------:R-:W-:Y:S01]  /*5e0d0*/  IADD3 R8, R3, 0x17e, RZ ;  /* 0x0000017e03087810 */ /* 0x000fe20007ffe0ff */
[----:B0-----:R-:W-:-:S04]  /*5e0e0*/  IMAD.WIDE R4, R6, 0x2, R18 ;  /* 0x0000000206047825 */ /* 0x001fc800078e0212 */
[----:B------:R-:W-:Y:S01]  /*5e0f0*/  IMAD.WIDE R6, R2, 0x2, R16 ;  /* 0x0000000202067825 */ /* 0x000fe200078e0210 */
[----:B------:R-:W-:Y:S04]  /*5e100*/  @P5 STG.E.U16 [R4.64], R10 ;  /* 0x0000000a04005986 */ /* 0x000fe8000c101506 */
[----:B------:R0:W-:Y:S01]  /*5e110*/  @P3 STG.E.U16 [R6.64], R22 ;  /* 0x0000001606003986 */ /* 0x0001e2000c101506 */
[----:B------:R-:W-:Y:S01]  /*5e120*/  ISETP.LT.AND P3, PT, R28, c[0x0][0x178], !P2 ;  /* 0x00005e001c007a0c */ /* 0x000fe20005761270 */
[----:B------:R-:W-:Y:S01]  /*5e130*/  ISETP.LT.AND P2, PT, R29, c[0x0][0x178], !P2 ;  /* 0x00005e001d007a0c */ /* 0x000fe20005741270 */
[----:B------:R-:W-:Y:S01]  /*5e140*/  ISETP.GE.AND P0, PT, R8, c[0x0][0x17c], PT ;  /* 0x00005f0008007a0c */ /* 0x000fe20003f06270 */
[----:B------:R-:W-:Y:S01]  /*5e150*/  IMAD.WIDE R8, R2, 0x2, R18 ;  /* 0x0000000202087825 */ /* 0x000fe200078e0212 */
[----:B------:R-:W-:-:S02]  /*5e160*/  IADD3 R11, R3, 0x17f, RZ ;  /* 0x0000017f030b7810 */ /* 0x000fc40007ffe0ff */
[----:B0-----:R-:W-:Y:S02]  /*5e170*/  IADD3 R6, R2, c[0x0][0x198], RZ ;  /* 0x0000660002067a10 */ /* 0x001fe40007ffe0ff */
[----:B------:R-:W-:Y:S02]  /*5e180*/  ISETP.GE.AND P5, PT, R11, c[0x0][0x17c], PT ;  /* 0x00005f000b007a0c */ /* 0x000fe40003fa6270 */
[----:B------:R-:W-:Y:S01]  /*5e190*/  PRMT R10, R22, 0x7632, R10 ;  /* 0x00007632160a7816 */ /* 0x000fe2000000000a */
[----:B----4-:R0:W-:Y:S01]  /*5e1a0*/  @P1 STG.E.U16 [R8.64], R23 ;  /* 0x0000001708001986 */ /* 0x0101e2000c101506 */
[C---:B------:R-:W-:Y:S01]  /*5e1b0*/  IMAD.WIDE R4, R6.reuse, 0x2, R16 ;  /* 0x0000000206047825 */ /* 0x040fe200078e0210 */
[----:B------:R-:W-:Y:S02]  /*5e1c0*/  PRMT R11, R23, 0x7632, R11 ;  /* 0x00007632170b7816 */ /* 0x000fe4000000000b */
[----:B------:R-:W-:Y:S01]  /*5e1d0*/  IADD3 R12, R3, 0x17c, RZ ;  /* 0x0000017c030c7810 */ /* 0x000fe20007ffe0ff */
[----:B------:R-:W4:Y:S04]  /*5e1e0*/  LDL.LU R22, [R1+0x5dc] ;  /* 0x0005dc0001167983 */ /* 0x000f280000300800 */
[----:B------:R-:W-:Y:S01]  /*5e1f0*/  @P3 STG.E.U16 [R4.64], R10 ;  /* 0x0000000a04003986 */ /* 0x000fe2000c101506 */
[----:B0-----:R-:W-:Y:S01]  /*5e200*/  IMAD.WIDE R8, R6, 0x2, R18 ;  /* 0x0000000206087825 */ /* 0x001fe200078e0212 */
[----:B------:R-:W-:-:S02]  /*5e210*/  ISETP.GE.AND P4, PT, R12, c[0x0][0x17c], PT ;  /* 0x00005f000c007a0c */ /* 0x000fc40003f86270 */
[----:B------:R-:W-:Y:S01]  /*5e220*/  IADD3 R2, R6, c[0x0][0x198], RZ ;  /* 0x0000660006027a10 */ /* 0x000fe20007ffe0ff */
[----:B------:R-:W4:Y:S04]  /*5e230*/  LDL.LU R23, [R1+0x53c] ;  /* 0x00053c0001177983 */ /* 0x000f280000300800 */
[----:B------:R-:W-:Y:S02]  /*5e240*/  @P2 STG.E.U16 [R8.64], R11 ;  /* 0x0000000b08002986 */ /* 0x000fe4000c101506 */
[----:B------:R-:W0:Y:S01]  /*5e250*/  LDS.128 R8, [R0] ;  /* 0x0000000000087984 */ /* 0x000e220000000c00 */
[----:B------:R-:W-:-:S03]  /*5e260*/  ISETP.LT.AND P1, PT, R28, c[0x0][0x178], !P4 ;  /* 0x00005e001c007a0c */ /* 0x000fc60006721270 */
[----:B------:R-:W-:Y:S02]  /*5e270*/  ISETP.LT.AND P4, PT, R29, c[0x0][0x178], !P4 ;  /* 0x00005e001d007a0c */ /* 0x000fe40006781270 */
[C---:B------:R-:W-:Y:S01]  /*5e280*/  IMAD.WIDE R6, R2.reuse, 0x2, R16 ;  /* 0x0000000202067825 */ /* 0x040fe200078e0210 */
[----:B0-----:R-:W-:Y:S07]  /*5e290*/  STL.64 [R1+0x38], R10 ;  /* 0x0000380a01007387 */ /* 0x001fee0000100a00 */
[----:B--2---:R0:W-:Y:S01]  /*5e2a0*/  @P1 STG.E.U16 [R6.64], R26 ;  /* 0x0000001a06001986 */ /* 0x0041e2000c101506 */
[----:B---3--:R-:W-:Y:S01]  /*5e2b0*/  PRMT R5, R25, 0x7632, R5 ;  /* 0x0000763219057816 */ /* 0x008fe20000000005 */
[----:B0-----:R-:W-:-:S05]  /*5e2c0*/  IMAD.WIDE R6, R2, 0x2, R18 ;  /* 0x0000000202067825 */ /* 0x001fca00078e0212 */
[----:B------:R0:W-:Y:S04]  /*5e2d0*/  @P4 STG.E.U16 [R6.64], R25 ;  /* 0x0000001906004986 */ /* 0x0001e8000c101506 */
[----:B0-----:R-:W2:Y:S01]  /*5e2e0*/  LDL.LU R25, [R1+0x5e0] ;  /* 0x0005e00001197983 */ /* 0x001ea20000300800 */
[----:B------:R-:W-:Y:S02]  /*5e2f0*/  ISETP.LT.AND P1, PT, R28, c[0x0][0x178], !P6 ;  /* 0x00005e001c007a0c */ /* 0x000fe40007721270 */
[----:B------:R-:W-:Y:S02]  /*5e300*/  IADD3 R10, R2, c[0x0][0x198], RZ ;  /* 0x00006600020a7a10 */ /* 0x000fe40007ffe0ff */
[----:B------:R-:W-:Y:S02]  /*5e310*/  IADD3 R12, R3, 0x180, RZ ;  /* 0x00000180030c7810 */ /* 0x000fe40007ffe0ff */
[----:B------:R-:W-:Y:S01]  /*5e320*/  PRMT R4, R26, 0x7632, R4 ;  /* 0x000076321a047816 */ /* 0x000fe20000000004 */
[----:B------:R-:W-:-:S02]  /*5e330*/  IMAD.MOV.U32 R14, RZ, RZ, R8 ;  /* 0x000000ffff0e7224 */ /* 0x000fc400078e0008 */
[----:B------:R-:W-:Y:S01]  /*5e340*/  IMAD.MOV.U32 R26, RZ, RZ, R9 ;  /* 0x000000ffff1a7224 */ /* 0x000fe200078e0009 */
[----:B------:R-:W-:Y:S01]  /*5e350*/  ISETP.GE.AND P3, PT, R12, c[0x0][0x17c], PT ;  /* 0x00005f000c007a0c */ /* 0x000fe20003f66270 */
[----:B------:R-:W-:Y:S01]  /*5e360*/  IMAD.WIDE R8, R10, 0x2, R16 ;  /* 0x000000020a087825 */ /* 0x000fe200078e0210 */
[----:B------:R-:W-:Y:S01]  /*5e370*/  IADD3 R12, R3, 0x182, RZ ;  /* 0x00000182030c7810 */ /* 0x000fe20007ffe0ff */
[----:B------:R-:W-:Y:S02]  /*5e380*/  STL [R1+0x17f4], R14 ;  /* 0x0017f40e01007387 */ /* 0x000fe40000100800 */
[----:B------:R-:W-:Y:S02]  /*5e390*/  STL [R1+0x17f0], R13 ;  /* 0x0017f00d01007387 */ /* 0x000fe40000100800 */
[----:B------:R0:W-:Y:S01]  /*5e3a0*/  @P1 STG.E.U16 [R8.64], R4 ;  /* 0x0000000408001986 */ /* 0x0001e2000c101506 */
[----:B------:R-:W-:Y:S02]  /*5e3b0*/  ISETP.GE.AND P1, PT, R12, c[0x0][0x17c], PT ;  /* 0x00005f000c007a0c */ /* 0x000fe40003f26270 */
[----:B------:R-:W1:Y:S01]  /*5e3c0*/  LDS.128 R12, [R27] ;  /* 0x000000001b0c7984 */ /* 0x000e620000000c00 */
[----:B------:R-:W-:-:S02]  /*5e3d0*/  ISETP.LT.AND P6, PT, R29, c[0x0][0x178], !P6 ;  /* 0x00005e001d007a0c */ /* 0x000fc400077c1270 */
[----:B------:R-:W-:Y:S02]  /*5e3e0*/  ISETP.LT.AND P2, PT, R28, c[0x0][0x178], !P0 ;  /* 0x00005e001c007a0c */ /* 0x000fe40004741270 */
[C---:B------:R-:W-:Y:S01]  /*5e3f0*/  IADD3 R2, R10.reuse, c[0x0][0x198], RZ ;  /* 0x000066000a027a10 */ /* 0x040fe20007ffe0ff */
[----:B------:R-:W-:Y:S01]  /*5e400*/  IMAD.WIDE R6, R10, 0x2, R18 ;  /* 0x000000020a067825 */ /* 0x000fe200078e0212 */
[----:B------:R-:W-:-:S03]  /*5e410*/  ISETP.LT.AND P4, PT, R29, c[0x0][0x178], !P0 ;  /* 0x00005e001d007a0c */ /* 0x000fc60004781270 */
[----:B0-----:R-:W-:-:S04]  /*5e420*/  IMAD.WIDE R8, R2, 0x2, R16 ;  /* 0x0000000202087825 */ /* 0x001fc800078e0210 */
[----:B------:R0:W-:Y:S01]  /*5e430*/  @P6 STG.E.U16 [R6.64], R5 ;  /* 0x0000000506006986 */ /* 0x0001e2000c101506 */
[----:B------:R-:W-:Y:S01]  /*5e440*/  ISETP.LT.AND P6, PT, R28, c[0x0][0x178], !P5 ;  /* 0x00005e001c007a0c */ /* 0x000fe20006fc1270 */
[----:B----4-:R-:W-:Y:S01]  /*5e450*/  @P2 STG.E.U16 [R8.64], R22 ;  /* 0x0000001608002986 */ /* 0x010fe2000c101506 */
[----:B------:R-:W-:Y:S02]  /*5e460*/  ISETP.LT.AND P5, PT, R29, c[0x0][0x178], !P5 ;  /* 0x00005e001d007a0c */ /* 0x000fe40006fa1270 */
[----:B0-----:R-:W-:Y:S01]  /*5e470*/  IADD3 R6, R3, 0x183, RZ ;  /* 0x0000018303067810 */ /* 0x001fe20007ffe0ff */
[----:B------:R-:W-:Y:S01]  /*5e480*/  IMAD.WIDE R4, R2, 0x2, R18 ;  /* 0x0000000202047825 */ /* 0x000fe200078e0212 */
[----:B-1----:R-:W-:Y:S03]  /*5e490*/  STL [R1+0x44], R13 ;  /* 0x0000440d01007387 */ /* 0x002fe60000100800 */
[----:B------:R0:W-:Y:S02]  /*5e4a0*/  STL.64 [R1+0x48], R14 ;  /* 0x0000480e01007387 */ /* 0x0001e40000100a00 */
[----:B0-----:R-:W3:Y:S01]  /*5e4b0*/  LDL.LU R14, [R1+0x17f4] ;  /* 0x0017f400010e7983 */ /* 0x001ee20000300800 */
[----:B------:R-:W-:Y:S01]  /*5e4c0*/  ISETP.GE.AND P2, PT, R6, c[0x0][0x17c], PT ;  /* 0x00005f0006007a0c */ /* 0x000fe20003f46270 */
[----:B------:R-:W-:-:S02]  /*5e4d0*/  IADD3 R6, R2, c[0x0][0x198], RZ ;  /* 0x0000660002067a10 */ /* 0x000fc40007ffe0ff */
[----:B------:R-:W4:Y:S01]  /*5e4e0*/  LDL.LU R13, [R1+0x17f0] ;  /* 0x0017f000010d7983 */ /* 0x000f220000300800 */
[----:B------:R0:W-:Y:S01]  /*5e4f0*/  @P4 STG.E.U16 [R4.64], R23 ;  /* 0x0000001704004986 */ /* 0x0001e2000c101506 */
[----:B------:R-:W-:Y:S02]  /*5e500*/  ISETP.LT.AND P4, PT, R28, c[0x0][0x178], !P3 ;  /* 0x00005e001c007a0c */ /* 0x000fe40005f81270 */
[----:B------:R-:W-:Y:S02]  /*5e510*/  PRMT R7, R22, 0x7632, R7 ;  /* 0x0000763216077816 */ /* 0x000fe40000000007 */
[C---:B------:R-:W-:Y:S02]  /*5e520*/  IADD3 R2, R6.reuse, c[0x0][0x198], RZ ;  /* 0x0000660006027a10 */ /* 0x040fe40007ffe0ff */
[----:B------:R-:W-:Y:S01]  /*5e530*/  PRMT R10, R23, 0x7632, R10 ;  /* 0x00007632170a7816 */ /* 0x000fe2000000000a */
[----:B0-----:R-:W-:Y:S01]  /*5e540*/  IMAD.WIDE R4, R6, 0x2, R16 ;  /* 0x0000000206047825 */ /* 0x001fe200078e0210 */
[----:B------:R-:W-:-:S04]  /*5e550*/  LOP3.LUT R21, R0, 0x40, RZ, 0x3c, !PT ;  /* 0x0000004000157812 */ /* 0x000fc800078e3cff */
[----:B------:R0:W-:Y:S04]  /*5e560*/  @P6 STG.E.U16 [R4.64], R7 ;  /* 0x0000000704006986 */ /* 0x0001e8000c101506 */
[----:B------:R-:W-:Y:S01]  /*5e570*/  STL.64 [R1+0x17e8], R26 ;  /* 0x0017e81a01007387 */ /* 0x000fe20000100a00 */
[----:B------:R-:W-:Y:S02]  /*5e580*/  STL [R1+0x17e0], R24 ;  /* 0x0017e01801007387 */ /* 0x000fe40000100800 */
[----:B------:R-:W4:Y:S02]  /*5e590*/  LDL.LU R23, [R1+0x5f0] ;  /* 0x0005f00001177983 */ /* 0x000f240000300800 */
[----:B0-----:R-:W-:-:S04]  /*5e5a0*/  IMAD.WIDE R4, R6, 0x2, R18 ;  /* 0x0000000206047825 */ /* 0x001fc800078e0212 */
[----:B------:R-:W-:Y:S01]  /*5e5b0*/  IMAD.WIDE R6, R2, 0x2, R16 ;  /* 0x0000000202067825 */ /* 0x000fe200078e0210 */
[----:B------:R0:W-:Y:S04]  /*5e5c0*/  @P5 STG.E.U16 [R4.64], R10 ;  /* 0x0000000a04005986 */ /* 0x0001e8000c101506 */
[----:B--2---:R-:W-:Y:S01]  /*5e5d0*/  @P4 STG.E.U16 [R6.64], R25 ;  /* 0x0000001906004986 */ /* 0x004fe2000c101506 */
[----:B0-----:R-:W-:Y:S02]  /*5e5e0*/  PRMT R10, R25, 0x7632, R10 ;  /* 0x00007632190a7816 */ /* 0x001fe4000000000a */
[----:B------:R-:W0:Y:S02]  /*5e5f0*/  LDS.128 R24, [R21] ;  /* 0x0000000015187984 */ /* 0x000e240000000c00 */
[----:B0-----:R-:W-:Y:S02]  /*5e600*/  STL [R1+0x64], R25 ;  /* 0x0000641901007387 */ /* 0x001fe40000100800 */
[----:B------:R0:W-:Y:S02]  /*5e610*/  STL.64 [R1+0x68], R26 ;  /* 0x0000681a01007387 */ /* 0x0001e40000100a00 */
[----:B------:R-:W-:Y:S01]  /*5e620*/  IMAD.MOV.U32 R20, RZ, RZ, R24 ;  /* 0x000000ffff147224 */ /* 0x000fe200078e0018 */
[----:B0-----:R-:W2:Y:S01]  /*5e630*/  LDL.LU.64 R26, [R1+0x17e8] ;  /* 0x0017e800011a7983 */ /* 0x001ea20000300a00 */
[----:B------:R-:W2:Y:S01]  /*5e640*/  LDL.LU R24, [R1+0x17e0] ;  /* 0x0017e00001187983 */ /* 0x000ea20000300800 */
[----:B------:R-:W-:-:S02]  /*5e650*/  ISETP.LT.AND P3, PT, R29, c[0x0][0x178], !P3 ;  /* 0x00005e001d007a0c */ /* 0x000fc40005f61270 */
[----:B------:R-:W-:Y:S01]  /*5e660*/  IADD3 R11, R3, 0x181, RZ ;  /* 0x00000181030b7810 */ /* 0x000fe20007ffe0ff */
[----:B------:R-:W-:-:S04]  /*5e670*/  IMAD.WIDE R8, R2, 0x2, R18 ;  /* 0x0000000202087825 */ /* 0x000fc800078e0212 */
[----:B------:R-:W-:Y:S01]  /*5e680*/  IMAD.MOV.U32 R15, RZ, RZ, R12 ;  /* 0x000000ffff0f7224 */ /* 0x000fe200078e000c */
[----:B------:R-:W-:Y:S02]  /*5e690*/  IADD3 R6, R2, c[0x0][0x198], RZ ;  /* 0x0000660002067a10 */ /* 0x000fe40007ffe0ff */
[----:B------:R-:W-:Y:S02]  /*5e6a0*/  ISETP.GE.AND P0, PT, R11, c[0x0][0x17c], PT ;  /* 0x00005f000b007a0c */ /* 0x000fe40003f06270 */
[----:B------:R-:W-:Y:S02]  /*5e6b0*/  IADD3 R12, R3, 0x185, RZ ;  /* 0x00000185030c7810 */ /* 0x000fe40007ffe0ff */
[----:B------:R-:W-:Y:S01]  /*5e6c0*/  LOP3.LUT R25, R0, 0x60, RZ, 0x3c, !PT ;  /* 0x0000006000197812 */ /* 0x000fe200078e3cff */
[----:B------:R-:W2:Y:S04]  /*5e6d0*/  LDL.LU R22, [R1+0x600] ;  /* 0x0006000001167983 */ /* 0x000ea80000300800 */
[----:B---3--:R-:W-:Y:S01]  /*5e6e0*/  @P3 STG.E.U16 [R8.64], R14 ;  /* 0x0000000e08003986 */ /* 0x008fe2000c101506 */
[----:B------:R-:W-:-:S02]  /*5e6f0*/  ISETP.LT.AND P3, PT, R28, c[0x0][0x178], !P0 ;  /* 0x00005e001c007a0c */ /* 0x000fc40004761270 */
[----:B------:R-:W-:Y:S01]  /*5e700*/  ISETP.GE.AND P5, PT, R12, c[0x0][0x17c], PT ;  /* 0x00005f000c007a0c */ /* 0x000fe20003fa6270 */
[----:B------:R-:W-:Y:S01]  /*5e710*/  IMAD.WIDE R4, R6, 0x2, R16 ;  /* 0x0000000206047825 */ /* 0x000fe200078e0210 */
[C---:B------:R-:W-:Y:S02]  /*5e720*/  IADD3 R11, R3.reuse, 0x184, RZ ;  /* 0x00000184030b7810 */ /* 0x040fe40007ffe0ff */
[----:B------:R-:W-:Y:S01]  /*5e730*/  IADD3 R12, R3, 0x186, RZ ;  /* 0x00000186030c7810 */ /* 0x000fe20007ffe0ff */
[----:B------:R-:W-:Y:S01]  /*5e740*/  STL [R1+0x17dc], R15 ;  /* 0x0017dc0f01007387 */ /* 0x000fe20000100800 */
[----:B----4-:R-:W-:Y:S01]  /*5e750*/  STL [R1+0x17d8], R13 ;  /* 0x0017d80d01007387 */ /* 0x010fe20000100800 */
[----:B------:R-:W-:Y:S01]  /*5e760*/  ISETP.GE.AND P6, PT, R11, c[0x0][0x17c], PT ;  /* 0x00005f000b007a0c */ /* 0x000fe20003fc6270 */
[----:B------:R-:W-:-:S03]  /*5e770*/  PRMT R11, R14, 0x7632, R11 ;  /* 0x000076320e0b7816 */ /* 0x000fc6000000000b */
[----:B------:R-:W-:Y:S01]  /*5e780*/  @P3 STG.E.U16 [R4.64], R10 ;  /* 0x0000000a04003986 */ /* 0x000fe2000c101506 */
[----:B------:R-:W-:Y:S02]  /*5e790*/  ISETP.GE.AND P3, PT, R12, c[0x0][0x17c], PT ;  /* 0x00005f000c007a0c */ /* 0x000fe40003f66270 */
[----:B------:R-:W0:Y:S02]  /*5e7a0*/  LDS.128 R12, [R25] ;  /* 0x00000000190c7984 */ /* 0x000e240000000c00 */
[----:B0-----:R-:W-:Y:S02]  /*5e7b0*/  STL [R1+0xc4], R13 ;  /* 0x0000c40d01007387 */ /* 0x001fe40000100800 */
[----:B------:R0:W-:Y:S02]  /*5e7c0*/  STL.64 [R1+0xc8], R14 ;  /* 0x0000c80e01007387 */ /* 0x0001e40000100a00 */
[----:B0-----:R-:W3:Y:S01]  /*5e7d0*/  LDL.LU R15, [R1+0x17dc] ;  /* 0x0017dc00010f7983 */ /* 0x001ee20000300800 */
[----:B------:R-:W4:Y:S01]  /*5e7e0*/  LDL.LU R13, [R1+0x17d8] ;  /* 0x0017d800010d7983 */ /* 0x000f220000300800 */
[----:B------:R-:W-:-:S02]  /*5e7f0*/  ISETP.LT.AND P0, PT, R29, c[0x0][0x178], !P0 ;  /* 0x00005e001d007a0c */ /* 0x000fc40004701270 */
[----:B------:R-:W-:Y:S02]  /*5e800*/  ISETP.LT.AND P4, PT, R28, c[0x0][0x178], !P1 ;  /* 0x00005e001c007a0c */ /* 0x000fe40004f81270 */
[C---:B------:R-:W-:Y:S01]  /*5e810*/  IADD3 R2, R6.reuse, c[0x0][0x198], RZ ;  /* 0x0000660006027a10 */ /* 0x040fe20007ffe0ff */
[----:B------:R-:W-:-:S04]  /*5e820*/  IMAD.WIDE R6, R6, 0x2, R18 ;  /* 0x0000000206067825 */ /* 0x000fc800078e0212 */
[----:B------:R-:W-:-:S04]  /*5e830*/  IMAD.WIDE R8, R2, 0x2, R16 ;  /* 0x0000000202087825 */ /* 0x000fc800078e0210 */
[----:B------:R0:W-:Y:S02]  /*5e840*/  @P0 STG.E.U16 [R6.64], R11 ;  /* 0x0000000b06000986 */ /* 0x0001e4000c101506 */
[----:B------:R1:W-:Y:S01]  /*5e850*/  @P4 STG.E.U16 [R8.64], R23 ;  /* 0x0000001708004986 */ /* 0x0003e2000c101506 */
[----:B0-----:R-:W-:Y:S01]  /*5e860*/  PRMT R11, R23, 0x7632, R11 ;  /* 0x00007632170b7816 */ /* 0x001fe2000000000b */
[----:B--2---:R-:W-:Y:S01]  /*5e870*/  STL.64 [R1+0x17d0], R26 ;  /* 0x0017d01a01007387 */ /* 0x004fe20000100a00 */
[----:B------:R-:W-:Y:S02]  /*5e880*/  STL.64 [R1+0x17c8], R24 ;  /* 0x0017c81801007387 */ /* 0x000fe40000100a00 */
[----:B------:R-:W0:Y:S04]  /*5e890*/  LDS.128 R24, [R0+0x800] ;  /* 0x0008000000187984 */ /* 0x000e280000000c00 */
[----:B-1----:R-:W2:Y:S01]  /*5e8a0*/  LDL.LU R23, [R1+0x610] ;  /* 0x0006100001177983 */ /* 0x002ea20000300800 */
[----:B0-----:R-:W-:Y:S01]  /*5e8b0*/  STL [R1+0xb4], R25 ;  /* 0x0000b41901007387 */ /* 0x001fe20000100800 */
[----:B------:R0:W-:Y:S03]  /*5e8c0*/  STL.64 [R1+0xb8], R26 ;  /* 0x0000b81a01007387 */ /* 0x0001e60000100a00 */
[----:B0-----:R-:W4:Y:S01]  /*5e8d0*/  LDL.LU.64 R26, [R1+0x17d0] ;  /* 0x0017d000011a7983 */ /* 0x001f220000300a00 */
[----:B------:R-:W-:-:S02]  /*5e8e0*/  ISETP.LT.AND P1, PT, R29, c[0x0][0x178], !P1 ;  /* 0x00005e001d007a0c */ /* 0x000fc40004f21270 */
[----:B------:R-:W-:Y:S01]  /*5e8f0*/  ISETP.LT.AND P4, PT, R28, c[0x0][0x178], !P2 ;  /* 0x00005e001c007a0c */ /* 0x000fe20005781270 */
[C---:B------:R-:W-:Y:S01]  /*5e900*/  IMAD.WIDE R4, R2.reuse, 0x2, R18 ;  /* 0x0000000202047825 */ /* 0x040fe200078e0212 */
[----:B------:R-:W-:Y:S02]  /*5e910*/  IADD3 R6, R3, 0x187, RZ ;  /* 0x0000018703067810 */ /* 0x000fe40007ffe0ff */
[----:B------:R-:W-:Y:S02]  /*5e920*/  IADD3 R10, R2, c[0x0][0x198], RZ ;  /* 0x00006600020a7a10 */ /* 0x000fe40007ffe0ff */
[----:B------:R-:W-:Y:S02]  /*5e930*/  ISETP.LT.AND P2, PT, R29, c[0x0][0x178], !P2 ;  /* 0x00005e001d007a0c */ /* 0x000fe40005741270 */
[----:B------:R-:W-:Y:S02]  /*5e940*/  ISETP.GE.AND P0, PT, R6, c[0x0][0x17c], PT ;  /* 0x00005f0006007a0c */ /* 0x000fe40003f06270 */
[C---:B------:R-:W-:Y:S01]  /*5e950*/  IADD3 R2, R10.reuse, c[0x0][0x198], RZ ;  /* 0x000066000a027a10 */ /* 0x040fe20007ffe0ff */
[----:B------:R-:W-:Y:S01]  /*5e960*/  IMAD.WIDE R6, R10, 0x2, R16 ;  /* 0x000000020a067825 */ /* 0x000fe200078e0210 */
[----:B---3--:R0:W-:Y:S01]  /*5e970*/  @P1 STG.E.U16 [R4.64], R15 ;  /* 0x0000000f04001986 */ /* 0x0081e2000c101506 */
[----:B------:R-:W-:-:S02]  /*5e980*/  ISETP.LT.AND P1, PT, R28, c[0x0][0x178], !P6 ;  /* 0x00005e001c007a0c */ /* 0x000fc40007721270 */
[----:B------:R-:W-:Y:S01]  /*5e990*/  PRMT R8, R15, 0x7632, R8 ;  /* 0x000076320f087816 */ /* 0x000fe20000000008 */
[----:B------:R1:W-:Y:S02]  /*5e9a0*/  @P4 STG.E.U16 [R6.64], R11 ;  /* 0x0000000b06004986 */ /* 0x0003e4000c101506 */
[----:B0-----:R-:W-:-:S04]  /*5e9b0*/  IMAD.WIDE R4, R10, 0x2, R18 ;  /* 0x000000020a047825 */ /* 0x001fc800078e0212 */
[----:B-1----:R-:W-:-:S04]  /*5e9c0*/  IMAD.WIDE R6, R2, 0x2, R16 ;  /* 0x0000000202067825 */ /* 0x002fc800078e0210 */
[----:B------:R-:W-:Y:S02]  /*5e9d0*/  IMAD.MOV.U32 R15, RZ, RZ, R24 ;  /* 0x000000ffff0f7224 */ /* 0x000fe400078e0018 */
[----:B------:R-:W3:Y:S04]  /*5e9e0*/  LDL.LU.64 R24, [R1+0x17c8] ;  /* 0x0017c80001187983 */ /* 0x000ee80000300a00 */
[----:B------:R0:W-:Y:S01]  /*5e9f0*/  @P2 STG.E.U16 [R4.64], R8 ;  /* 0x0000000804002986 */ /* 0x0001e2000c101506 */
[----:B------:R1:W-:Y:S01]  /*5ea00*/  @P1 STG.E.U16 [R6.64], R22 ;  /* 0x0000001606001986 */ /* 0x0003e2000c101506 */
[C---:B0-----:R-:W-:Y:S01]  /*5ea10*/  IADD3 R8, R2.reuse, c[0x0][0x198], RZ ;  /* 0x0000660002087a10 */ /* 0x041fe20007ffe0ff */
[----:B------:R-:W-:Y:S01]  /*5ea20*/  IMAD.WIDE R4, R2, 0x2, R18 ;  /* 0x0000000202047825 */ /* 0x000fe200078e0212 */
[----:B------:R-:W-:-:S02]  /*5ea30*/  PRMT R2, R22, 0x7632, R2 ;  /* 0x0000763216027816 */ /* 0x000fc40000000002 */
[----:B-1----:R-:W3:Y:S01]  /*5ea40*/  LDL.LU R22, [R1+0x620] ;  /* 0x0006200001167983 */ /* 0x002ee20000300800 */
[----:B------:R-:W-:Y:S02]  /*5ea50*/  ISETP.LT.AND P6, PT, R29, c[0x0][0x178], !P6 ;  /* 0x00005e001d007a0c */ /* 0x000fe400077c1270 */
[----:B------:R-:W-:Y:S02]  /*5ea60*/  ISETP.LT.AND P2, PT, R28, c[0x0][0x178], !P5 ;  /* 0x00005e001c007a0c */ /* 0x000fe40006f41270 */
[----:B------:R-:W-:Y:S01]  /*5ea70*/  IADD3 R6, R3, 0x189, RZ ;  /* 0x0000018903067810 */ /* 0x000fe20007ffe0ff */
[----:B------:R-:W-:-:S03]  /*5ea80*/  ISETP.LT.AND P5, PT, R29, c[0x0][0x178], !P5 ;  /* 0x00005e001d007a0c */ /* 0x000fc60006fa1270 */
[----:B------:R-:W-:Y:S01]  /*5ea90*/  ISETP.GE.AND P1, PT, R6, c[0x0][0x17c], PT ;  /* 0x00005f0006007a0c */ /* 0x000fe20003f26270 */
[----:B------:R-:W-:-:S04]  /*5eaa0*/  IMAD.WIDE R6, R8, 0x2, R16 ;  /* 0x0000000208067825 */ /* 0x000fc800078e0210 */
[----:B------:R-:W-:Y:S01]  /*5eab0*/  @P6 STG.E.U16 [R4.64], R20 ;  /* 0x0000001404006986 */ /* 0x000fe2000c101506 */
[----:B------:R-:W-:Y:S01]  /*5eac0*/  ISETP.LT.AND P6, PT, R28, c[0x0][0x178], !P3 ;  /* 0x00005e001c007a0c */ /* 0x000fe20005fc1270 */
[----:B------:R0:W-:Y:S01]  /*5ead0*/  @P2 STG.E.U16 [R6.64], R2 ;  /* 0x0000000206002986 */ /* 0x0001e2000c101506 */
[----:B------:R-:W-:Y:S02]  /*5eae0*/  PRMT R10, R20, 0x7632, R10 ;  /* 0x00007632140a7816 */ /* 0x000fe4000000000a */
[C---:B0-----:R-:W-:Y:S01]  /*5eaf0*/  IADD3 R2, R8.reuse, c[0x0][0x198], RZ ;  /* 0x0000660008027a10 */ /* 0x041fe20007ffe0ff */
[----:B------:R-:W-:-:S04]  /*5eb00*/  IMAD.WIDE R4, R8, 0x2, R18 ;  /* 0x0000000208047825 */ /* 0x000fc800078e0212 */
[----:B------:R-:W-:Y:S01]  /*5eb10*/  IMAD.WIDE R6, R2, 0x2, R16 ;  /* 0x0000000202067825 */ /* 0x000fe200078e0210 */
[----:B------:R-:W-:Y:S03]  /*5eb20*/  @P5 STG.E.U16 [R4.64], R10 ;  /* 0x0000000a04005986 */ /* 0x000fe6000c101506 */
[----:B------:R-:W-:Y:S01]  /*5eb30*/  IMAD.MOV.U32 R14, RZ, RZ, R12 ;  /* 0x000000ffff0e7224 */ /* 0x000fe200078e000c */
[----:B------:R-:W-:-:S04]  /*5eb40*/  IADD3 R12, R3, 0x18b, RZ ;  /* 0x0000018b030c7810 */ /* 0x000fc80007ffe0ff */
[----:B------:R-:W-:Y:S01]  /*5eb50*/  ISETP.GE.AND P5, PT, R12, c[0x0][0x17c], PT ;  /* 0x00005f000c007a0c */ /* 0x000fe20003fa6270 */
[----:B--2---:R-:W-:Y:S01]  /*5eb60*/  @P6 STG.E.U16 [R6.64], R23 ;  /* 0x0000001706006986 */ /* 0x004fe2000c101506 */
[----:B------:R-:W-:-:S03]  /*5eb70*/  PRMT R12, R23, 0x7632, R12 ;  /* 0x00007632170c7816 */ /* 0x000fc6000000000c */
[----:B----4-:R-:W0:Y:S04]  /*5eb80*/  LDS.128 R4, [R27+0x800] ;  /* 0x000800001b047984 */ /* 0x010e280000000c00 */
[----:B0-----:R-:W-:Y:S01]  /*5eb90*/  STL [R1+0xa4], R5 ;  /* 0x0000a40501007387 */ /* 0x001fe20000100800 */
[----:B------:R0:W-:Y:S02]  /*5eba0*/  STL.64 [R1+0xa8], R6 ;  /* 0x0000a80601007387 */ /* 0x0001e40000100a00 */
[----:B------:R-:W2:Y:S01]  /*5ebb0*/  LDL.LU R23, [R1+0x630] ;  /* 0x0006300001177983 */ /* 0x000ea20000300800 */
[----:B------:R-:W-:Y:S02]  /*5ebc0*/  ISETP.LT.AND P3, PT, R29, c[0x0][0x178], !P3 ;  /* 0x00005e001d007a0c */ /* 0x000fe40005f61270 */
[----:B------:R-:W-:-:S04]  /*5ebd0*/  IADD3 R9, R3, 0x188, RZ ;  /* 0x0000018803097810 */ /* 0x000fc80007ffe0ff */
[----:B------:R-:W-:Y:S01]  /*5ebe0*/  ISETP.GE.AND P4, PT, R9, c[0x0][0x17c], PT ;  /* 0x00005f0009007a0c */ /* 0x000fe20003f86270 */
[----:B------:R-:W-:-:S06]  /*5ebf0*/  IMAD.WIDE R8, R2, 0x2, R18 ;  /* 0x0000000202087825 */ /* 0x000fcc00078e0212 */
[----:B------:R1:W-:Y:S01]  /*5ec00*/  @P3 STG.E.U16 [R8.64], R14 ;  /* 0x0000000e08003986 */ /* 0x0003e2000c101506 */
[----:B------:R-:W-:Y:S01]  /*5ec10*/  ISETP.LT.AND P3, PT, R28, c[0x0][0x178], !P0 ;  /* 0x00005e001c007a0c */ /* 0x000fe20004761270 */
[----:B------:R-:W-:Y:S01]  /*5ec20*/  ISETP.LT.AND P0, PT, R29, c[0x0][0x178], !P0 ;  /* 0x00005e001d007a0c */ /* 0x000fe20004701270 */
[----:B0-----:R-:W-:Y:S01]  /*5ec30*/  IADD3 R6, R2, c[0x0][0x198], RZ ;  /* 0x0000660002067a10 */ /* 0x001fe20007ffe0ff */
[----:B------:R-:W-:Y:S01]  /*5ec40*/  IMAD.MOV.U32 R20, RZ, RZ, R4 ;  /* 0x000000ffff147224 */ /* 0x000fe200078e0004 */
[----:B------:R-:W-:Y:S02]  /*5ec50*/  PRMT R13, R14, 0x7632, R13 ;  /* 0x000076320e0d7816 */ /* 0x000fe4000000000d */
[C---:B------:R-:W-:Y:S01]  /*5ec60*/  IADD3 R2, R6.reuse, c[0x0][0x198], RZ ;  /* 0x0000660006027a10 */ /* 0x040fe20007ffe0ff */
[----:B------:R-:W-:-:S04]  /*5ec70*/  IMAD.WIDE R4, R6, 0x2, R16 ;  /* 0x0000000206047825 */ /* 0x000fc800078e0210 */
[----:B------:R-:W-:Y:S02]  /*5ec80*/  IMAD.WIDE R6, R6, 0x2, R18 ;  /* 0x0000000206067825 */ /* 0x000fe400078e0212 */
[----:B------:R-:W-:Y:S03]  /*5ec90*/  @P3 STG.E.U16 [R4.64], R12 ;  /* 0x0000000c04003986 */ /* 0x000fe6000c101506 */
[----:B------:R-:W-:Y:S02]  /*5eca0*/  @P0 STG.E.U16 [R6.64], R13 ;  /* 0x0000000d06000986 */ /* 0x000fe4000c101506 */
[----:B------:R-:W0:Y:S01]  /*5ecb0*/  LDS.128 R4, [R21+0x800] ;  /* 0x0008000015047984 */ /* 0x000e220000000c00 */
[----:B------:R-:W-:-:S03]  /*5ecc0*/  ISETP.LT.AND P6, PT, R28, c[0x0][0x178], !P4 ;  /* 0x00005e001c007a0c */ /* 0x000fc600067c1270 */
[----:B------:R-:W-:Y:S01]  /*5ecd0*/  ISETP.LT.AND P4, PT, R29, c[0x0][0x178], !P4 ;  /* 0x00005e001d007a0c */ /* 0x000fe20006781270 */
[C---:B-1----:R-:W-:Y:S02]  /*5ece0*/  IADD3 R14, R3.reuse, 0x18c, RZ ;  /* 0x0000018c030e7810 */ /* 0x042fe40007ffe0ff */
[----:B------:R-:W-:Y:S01]  /*5ecf0*/  IADD3 R11, R3, 0x18a, RZ ;  /* 0x0000018a030b7810 */ /* 0x000fe20007ffe0ff */
[----:B------:R-:W-:Y:S01]  /*5ed00*/  IMAD.WIDE R8, R2, 0x2, R16 ;  /* 0x0000000202087825 */ /* 0x000fe200078e0210 */
[----:B------:R-:W-:Y:S02]  /*5ed10*/  ISETP.GE.AND P3, PT, R14, c[0x0][0x17c], PT ;  /* 0x00005f000e007a0c */ /* 0x000fe40003f66270 */
[----:B------:R-:W-:Y:S01]  /*5ed20*/  ISETP.GE.AND P2, PT, R11, c[0x0][0x17c], PT ;  /* 0x00005f000b007a0c */ /* 0x000fe20003f46270 */
[----:B------:R-:W-:Y:S02]  /*5ed30*/  IMAD.WIDE R10, R2, 0x2, R18 ;  /* 0x00000002020a7825 */ /* 0x000fe400078e0212 */
[----:B---3--:R1:W-:Y:S03]  /*5ed40*/  @P6 STG.E.U16 [R8.64], R22 ;  /* 0x0000001608006986 */ /* 0x0083e6000c101506 */
[----:B------:R-:W-:Y:S01]  /*5ed50*/  @P4 STG.E.U16 [R10.64], R15 ;  /* 0x0000000f0a004986 */ /* 0x000fe2000c101506 */
[----:B-1----:R-:W-:Y:S01]  /*5ed60*/  PRMT R8, R15, 0x7632, R8 ;  /* 0x000076320f087816 */ /* 0x002fe20000000008 */
[----:B0-----:R-:W-:Y:S01]  /*5ed70*/  IMAD.MOV.U32 R14, RZ, RZ, R4 ;  /* 0x000000ffff0e7224 */ /* 0x001fe200078e0004 */
[----:B------:R-:W-:Y:S01]  /*5ed80*/  STL [R1+0x94], R5 ;  /* 0x0000940501007387 */ /* 0x000fe20000100800 */
[----:B------:R-:W-:Y:S03]  /*5ed90*/  STL.64 [R1+0x98], R6 ;  /* 0x0000980601007387 */ /* 0x000fe60000100a00 */
[----:B------:R-:W-:Y:S01]  /*5eda0*/  STL [R1+0x17c4], R14 ;  /* 0x0017c40e01007387 */ /* 0x000fe20000100800 */
[----:B------:R-:W-:Y:S02]  /*5edb0*/  STL [R1+0x17c0], R13 ;  /* 0x0017c00d01007387 */ /* 0x000fe40000100800 */
[----:B------:R-:W0:Y:S01]  /*5edc0*/  LDS.128 R12, [R25+0x800] ;  /* 0x00080000190c7984 */ /* 0x000e220000000c00 */
[----:B------:R-:W-:-:S02]  /*5edd0*/  PRMT R9, R22, 0x7632, R9 ;  /* 0x0000763216097816 */ /* 0x000fc40000000009 */
[----:B------:R-:W3:Y:S01]  /*5ede0*/  LDL.LU R22, [R1+0x640] ;  /* 0x0006400001167983 */ /* 0x000ee20000300800 */
[----:B------:R-:W-:Y:S01]  /*5edf0*/  ISETP.LT.AND P4, PT, R28, c[0x0][0x178], !P1 ;  /* 0x00005e001c007a0c */ /* 0x000fe20004f81270 */
[----:B------:R-:W-:Y:S01]  /*5ee00*/  ISETP.LT.AND P1, PT, R29, c[0x0][0x178], !P1 ;  /* 0x00005e001d007a0c */ /* 0x000fe20004f21270 */
[----:B------:R-:W-:Y:S02]  /*5ee10*/  IADD3 R2, R2, c[0x0][0x198], RZ ;  /* 0x0000660002027a10 */ /* 0x000fe40007ffe0ff */
[----:B------:R-:W-:Y:S01]  /*5ee20*/  ISETP.LT.AND P6, PT, R28, c[0x0][0x178], !P2 ;  /* 0x00005e001c007a0c */ /* 0x000fe200057c1270 */
[----:B0-----:R-:W-:Y:S01]  /*5ee30*/  STL [R1+0x84], R13 ;  /* 0x0000840d01007387 */ /* 0x001fe20000100800 */
[----:B------:R0:W-:Y:S03]  /*5ee40*/  STL.64 [R1+0x88], R14 ;  /* 0x0000880e01007387 */ /* 0x0001e60000100a00 */
[----:B0-----:R-:W4:Y:S01]  /*5ee50*/  LDL.LU R14, [R1+0x17c4] ;  /* 0x0017c400010e7983 */ /* 0x001f220000300800 */
[----:B------:R-:W4:Y:S02]  /*5ee60*/  LDL.LU R13, [R1+0x17c0] ;  /* 0x0017c000010d7983 */ /* 0x000f240000300800 */
[----:B------:R-:W-:Y:S02]  /*5ee70*/  STL.64 [R1+0x17b8], R26 ;  /* 0x0017b81a01007387 */ /* 0x000fe40000100a00 */
[----:B------:R-:W-:Y:S02]  /*5ee80*/  STL.64 [R1+0x17b0], R24 ;  /* 0x0017b01801007387 */ /* 0x000fe40000100a00 */
[----:B------:R-:W0:Y:S01]  /*5ee90*/  LDS.128 R24, [R0+0x1000] ;  /* 0x0010000000187984 */ /* 0x000e220000000c00 */
[----:B------:R-:W-:-:S04]  /*5eea0*/  IMAD.WIDE R6, R2, 0x2, R16 ;  /* 0x0000000202067825 */ /* 0x000fc800078e0210 */
[C---:B------:R-:W-:Y:S01]  /*5eeb0*/  IMAD.WIDE R4, R2.reuse, 0x2, R18 ;  /* 0x0000000202047825 */ /* 0x040fe200078e0212 */
[----:B------:R-:W-:Y:S01]  /*5eec0*/  IADD3 R2, R2, c[0x0][0x198], RZ ;  /* 0x0000660002027a10 */ /* 0x000fe20007ffe0ff */
[----:B------:R1:W-:Y:S03]  /*5eed0*/  @P4 STG.E.U16 [R6.64], R9 ;  /* 0x0000000906004986 */ /* 0x0003e6000c101506 */
[----:B------:R1:W-:Y:S02]  /*5eee0*/  @P1 STG.E.U16 [R4.64], R8 ;  /* 0x0000000804001986 */ /* 0x0003e4000c101506 */
[----:B-1----:R-:W-:Y:S01]  /*5eef0*/  IMAD.WIDE R6, R2, 0x2, R16 ;  /* 0x0000000202067825 */ /* 0x002fe200078e0210 */
[----:B------:R-:W-:-:S03]  /*5ef00*/  IADD3 R8, R3, 0x18e, RZ ;  /* 0x0000018e03087810 */ /* 0x000fc60007ffe0ff */
[----:B------:R-:W-:Y:S01]  /*5ef10*/  IMAD.WIDE R4, R2, 0x2, R18 ;  /* 0x0000000202047825 */ /* 0x000fe200078e0212 */
[----:B------:R-:W-:-:S03]  /*5ef20*/  ISETP.GE.AND P1, PT, R8, c[0x0][0x17c], PT ;  /* 0x00005f0008007a0c */ /* 0x000fc60003f26270 */
[----:B------:R-:W-:Y:S01]  /*5ef30*/  IADD3 R8, R2, c[0x0][0x198], RZ ;  /* 0x0000660002087a10 */ /* 0x000fe20007ffe0ff */
[----:B--2---:R1:W-:Y:S01]  /*5ef40*/  @P6 STG.E.U16 [R6.64], R23 ;  /* 0x0000001706006986 */ /* 0x0043e2000c101506 */
[----:B------:R-:W-:-:S03]  /*5ef50*/  PRMT R2, R23, 0x7632, R2 ;  /* 0x0000763217027816 */ /* 0x000fc60000000002 */
[----:B-1----:R-:W2:Y:S01]  /*5ef60*/  LDL.LU R23, [R1+0x650] ;  /* 0x0006500001177983 */ /* 0x002ea20000300800 */
[----:B0-----:R-:W-:Y:S02]  /*5ef70*/  STL [R1+0x74], R25 ;  /* 0x0000741901007387 */ /* 0x001fe40000100800 */
[----:B------:R0:W-:Y:S02]  /*5ef80*/  STL.64 [R1+0x78], R26 ;  /* 0x0000781a01007387 */ /* 0x0001e40000100a00 */
[----:B0-----:R-:W2:Y:S01]  /*5ef90*/  LDL.LU.64 R26, [R1+0x17b8] ;  /* 0x0017b800011a7983 */ /* 0x001ea20000300a00 */
[C---:B------:R-:W-:Y:S02]  /*5efa0*/  ISETP.LT.AND P2, PT, R29.reuse, c[0x0][0x178], !P2 ;  /* 0x00005e001d007a0c */ /* 0x040fe40005741270 */
[----:B------:R-:W-:Y:S01]  /*5efb0*/  ISETP.LT.AND P4, PT, R28, c[0x0][0x178], !P5 ;  /* 0x00005e001c007a0c */ /* 0x000fe20006f81270 */
[----:B------:R-:W-:Y:S01]  /*5efc0*/  ISETP.LT.AND P5, PT, R29, c[0x0][0x178], !P5 ;  /* 0x00005e001d007a0c */ /* 0x000fe20006fa1270 */
[----:B------:R-:W-:-:S09]  /*5efd0*/  IADD3 R10, R3, 0x18d, RZ ;  /* 0x0000018d030a7810 */ /* 0x000fd20007ffe0ff */
[----:B------:R0:W-:Y:S01]  /*5efe0*/  @P2 STG.E.U16 [R4.64], R20 ;  /* 0x0000001404002986 */ /* 0x0001e2000c101506 */
[----:B------:R-:W-:Y:S02]  /*5eff0*/  ISETP.LT.AND P2, PT, R28, c[0x0][0x178], !P3 ;  /* 0x00005e001c007a0c */ /* 0x000fe40005f41270 */
[----:B------:R-:W-:Y:S01]  /*5f000*/  ISETP.GE.AND P0, PT, R10, c[0x0][0x17c], PT ;  /* 0x00005f000a007a0c */ /* 0x000fe20003f06270 */
[----:B0-----:R-:W-:-:S05]  /*5f010*/  IMAD.WIDE R4, R8, 0x2, R16 ;  /* 0x0000000208047825 */ /* 0x001fca00078e0210 */
[----:B------:R0:W-:Y:S01]  /*5f020*/  @P4 STG.E.U16 [R4.64], R2 ;  /* 0x0000000204004986 */ /* 0x0001e2000c101506 */
[----:B------:R-:W-:Y:S02]  /*5f030*/  PRMT R10, R20, 0x7632, R10 ;  /* 0x00007632140a7816 */ /* 0x000fe4000000000a */
[----:B------:R-:W-:Y:S02]  /*5f040*/  ISETP.LT.AND P3, PT, R29, c[0x0][0x178], !P3 ;  /* 0x00005e001d007a0c */ /* 0x000fe40005f61270 */
[C---:B0-----:R-:W-:Y:S01]  /*5f050*/  IADD3 R2, R8.reuse, c[0x0][0x198], RZ ;  /* 0x0000660008027a10 */ /* 0x041fe20007ffe0ff */
[----:B------:R-:W-:-:S04]  /*5f060*/  IMAD.WIDE R4, R8, 0x2, R18 ;  /* 0x0000000208047825 */ /* 0x000fc800078e0212 */
[----:B------:R-:W-:Y:S01]  /*5f070*/  IMAD.WIDE R6, R2, 0x2, R16 ;  /* 0x0000000202067825 */ /* 0x000fe200078e0210 */
[----:B------:R-:W-:Y:S01]  /*5f080*/  @P5 STG.E.U16 [R4.64], R10 ;  /* 0x0000000a04005986 */ /* 0x000fe2000c101506 */
[----:B------:R-:W-:-:S03]  /*5f090*/  IADD3 R9, R3, 0x18f, RZ ;  /* 0x0000018f03097810 */ /* 0x000fc60007ffe0ff */
[----:B---3--:R0:W-:Y:S01]  /*5f0a0*/  @P2 STG.E.U16 [R6.64], R22 ;  /* 0x0000001606002986 */ /* 0x0081e2000c101506 */
[----:B------:R-:W-:Y:S01]  /*5f0b0*/  ISETP.LT.AND P2, PT, R28, c[0x0][0x178], !P0 ;  /* 0x00005e001c007a0c */ /* 0x000fe20004741270 */
[----:B------:R-:W-:Y:S01]  /*5f0c0*/  IMAD.MOV.U32 R15, RZ, RZ, R12 ;  /* 0x000000ffff0f7224 */ /* 0x000fe200078e000c */
[C---:B------:R-:W-:Y:S02]  /*5f0d0*/  IADD3 R11, R3.reuse, 0x190, RZ ;  /* 0x00000190030b7810 */ /* 0x040fe40007ffe0ff */
[----:B------:R-:W-:Y:S02]  /*5f0e0*/  IADD3 R12, R3, 0x191, RZ ;  /* 0x00000191030c7810 */ /* 0x000fe40007ffe0ff */
[----:B------:R-:W-:Y:S01]  /*5f0f0*/  ISETP.GE.AND P6, PT, R9, c[0x0][0x17c], PT ;  /* 0x00005f0009007a0c */ /* 0x000fe20003fc6270 */
[C---:B------:R-:W-:Y:S01]  /*5f100*/  IMAD.WIDE R8, R2.reuse, 0x2, R18 ;  /* 0x0000000202087825 */ /* 0x040fe200078e0212 */
[----:B------:R-:W-:Y:S02]  /*5f110*/  ISETP.GE.AND P4, PT, R11, c[0x0][0x17c], PT ;  /* 0x00005f000b007a0c */ /* 0x000fe40003f86270 */
[----:B0-----:R-:W-:-:S02]  /*5f120*/  IADD3 R6, R2, c[0x0][0x198], RZ ;  /* 0x0000660002067a10 */ /* 0x001fc40007ffe0ff */
[----:B------:R-:W-:Y:S01]  /*5f130*/  ISETP.GE.AND P5, PT, R12, c[0x0][0x17c], PT ;  /* 0x00005f000c007a0c */ /* 0x000fe20003fa6270 */
[----:B------:R-:W-:Y:S01]  /*5f140*/  PRMT R11, R22, 0x7632, R11 ;  /* 0x00007632160b7816 */ /* 0x000fe2000000000b */
[----:B------:R-:W-:Y:S01]  /*5f150*/  IADD3 R12, R3, 0x192, RZ ;  /* 0x00000192030c7810 */ /* 0x000fe20007ffe0ff */
[----:B------:R-:W-:-:S04]  /*5f160*/  IMAD.WIDE R4, R6, 0x2, R16 ;  /* 0x0000000206047825 */ /* 0x000fc800078e0210 */
[----:B------:R-:W-:Y:S02]  /*5f170*/  IMAD.MOV.U32 R20, RZ, RZ, R24 ;  /* 0x000000ffff147224 */ /* 0x000fe400078e0018 */
[----:B------:R-:W3:Y:S01]  /*5f180*/  LDL.LU.64 R24, [R1+0x17b0] ;  /* 0x0017b00001187983 */ /* 0x000ee20000300a00 */
[----:B------:R-:W3:Y:S02]  /*5f190*/  LDL.LU R22, [R1+0x660] ;  /* 0x0006600001167983 */ /* 0x000ee40000300800 */
[----:B------:R-:W-:Y:S01]  /*5f1a0*/  STL [R1+0x17ac], R15 ;  /* 0x0017ac0f01007387 */ /* 0x000fe20000100800 */
[----:B----4-:R-:W-:Y:S01]  /*5f1b0*/  @P3 STG.E.U16 [R8.64], R14 ;  /* 0x0000000e08003986 */ /* 0x010fe2000c101506 */
[----:B------:R-:W-:Y:S01]  /*5f1c0*/  @P2 STG.E.U16 [R4.64], R11 ;  /* 0x0000000b04002986 */ /* 0x000fe2000c101506 */
[----:B------:R-:W-:Y:S02]  /*5f1d0*/  PRMT R10, R14, 0x7632, R10 ;  /* 0x000076320e0a7816 */ /* 0x000fe4000000000a */
[----:B------:R-:W-:Y:S01]  /*5f1e0*/  ISETP.GE.AND P2, PT, R12, c[0x0][0x17c], PT ;  /* 0x00005f000c007a0c */ /* 0x000fe20003f46270 */
[----:B------:R-:W-:Y:S04]  /*5f1f0*/  STL [R1+0x17a8], R13 ;  /* 0x0017a80d01007387 */ /* 0x000fe80000100800 */
[----:B--2---:R-:W0:Y:S04]  /*5f200*/  LDS.128 R12, [R27+0x1000] ;  /* 0x001000001b0c7984 */ /* 0x004e280000000c00 */
[----:B0-----:R-:W-:Y:S01]  /*5f210*/  STL [R1+0x54], R13 ;  /* 0x0000540d01007387 */ /* 0x001fe20000100800 */
[----:B------:R0:W-:Y:S03]  /*5f220*/  STL.64 [R1+0x58], R14 ;  /* 0x0000580e01007387 */ /* 0x0001e60000100a00 */
[----:B0-----:R-:W2:Y:S01]  /*5f230*/  LDL.LU R15, [R1+0x17ac] ;  /* 0x0017ac00010f7983 */ /* 0x001ea20000300800 */
[----:B------:R-:W4:Y:S02]  /*5f240*/  LDL.LU R13, [R1+0x17a8] ;  /* 0x0017a800010d7983 */ /* 0x000f240000300800 */
[----:B------:R-:W-:Y:S01]  /*5f250*/  STL.64 [R1+0x17a0], R26 ;  /* 0x0017a01a01007387 */ /* 0x000fe20000100a00 */
[----:B---3--:R-:W-:Y:S02]  /*5f260*/  STL.64 [R1+0x1798], R24 ;  /* 0x0017981801007387 */ /* 0x008fe40000100a00 */
[----:B------:R-:W0:Y:S01]  /*5f270*/  LDS.128 R24, [R21+0x1000] ;  /* 0x0010000015187984 */ /* 0x000e220000000c00 */
[----:B------:R-:W-:-:S02]  /*5f280*/  ISETP.LT.AND P0, PT, R29, c[0x0][0x178], !P0 ;  /* 0x00005e001d007a0c */ /* 0x000fc40004701270 */
[----:B------:R-:W-:Y:S02]  /*5f290*/  ISETP.LT.AND P3, PT, R28, c[0x0][0x178], !P1 ;  /* 0x00005e001c007a0c */ /* 0x000fe40004f61270 */
[C---:B------:R-:W-:Y:S01]  /*5f2a0*/  IADD3 R2, R6.reuse, c[0x0][0x198], RZ ;  /* 0x0000660006027a10 */ /* 0x040fe20007ffe0ff */
[----:B------:R-:W-:Y:S02]  /*5f2b0*/  ISETP.LT.AND P1, PT, R29, c[0x0][0x178], !P1 ;  /* 0x00005e001d007a0c */ /* 0x000fe40004f21270 */
[----:B------:R-:W-:-:S04]  /*5f2c0*/  IMAD.WIDE R6, R6, 0x2, R18 ;  /* 0x0000000206067825 */ /* 0x000fc800078e0212 */
[C---:B------:R-:W-:Y:S02]  /*5f2d0*/  IMAD.WIDE R8, R2.reuse, 0x2, R16 ;  /* 0x0000000202087825 */ /* 0x040fe400078e0210 */
[----:B------:R1:W-:Y:S03]  /*5f2e0*/  @P0 STG.E.U16 [R6.64], R10 ;  /* 0x0000000a06000986 */ /* 0x0003e6000c101506 */
[----:B------:R3:W-:Y:S02]  /*5f2f0*/  @P3 STG.E.U16 [R8.64], R23 ;  /* 0x0000001708003986 */ /* 0x0007e4000c101506 */
[----:B-1----:R-:W-:Y:S01]  /*5f300*/  IMAD.WIDE R6, R2, 0x2, R18 ;  /* 0x0000000202067825 */ /* 0x002fe200078e0212 */
[----:B------:R-:W-:Y:S02]  /*5f310*/  PRMT R10, R23, 0x7632, R10 ;  /* 0x00007632170a7816 */ /* 0x000fe4000000000a */
[----:B---3--:R-:W3:Y:S04]  /*5f320*/  LDL.LU R23, [R1+0x680] ;  /* 0x0006800001177983 */ /* 0x008ee80000300800 */
[----:B0-----:R-:W-:Y:S01]  /*5f330*/  STL [R1+0x24], R25 ;  /* 0x0000241901007387 */ /* 0x001fe20000100800 */
[----:B------:R0:W-:Y:S03]  /*5f340*/  STL.64 [R1+0x28], R26 ;  /* 0x0000281a01007387 */ /* 0x0001e60000100a00 */
[----:B0-----:R-:W3:Y:S01]  /*5f350*/  LDL.LU.64 R26, [R1+0x17a0] ;  /* 0x0017a000011a7983 */ /* 0x001ee20000300a00 */
[----:B------:R-:W-:-:S02]  /*5f360*/  IADD3 R4, R3, 0x193, RZ ;  /* 0x0000019303047810 */ /* 0x000fc40007ffe0ff */
[----:B------:R-:W-:Y:S01]  /*5f370*/  ISETP.LT.AND P3, PT, R28, c[0x0][0x178], !P6 ;  /* 0x00005e001c007a0c */ /* 0x000fe20007761270 */
[----:B------:R-:W-:Y:S01]  /*5f380*/  ISETP.LT.AND P6, PT, R29, c[0x0][0x178], !P6 ;  /* 0x00005e001d007a0c */ /* 0x000fe200077c1270 */
[----:B------:R-:W-:Y:S01]  /*5f390*/  ISETP.GE.AND P0, PT, R4, c[0x0][0x17c], PT ;  /* 0x00005f0004007a0c */ /* 0x000fe20003f06270 */
[----:B------:R-:W-:-:S04]  /*5f3a0*/  IADD3 R4, R2, c[0x0][0x198], RZ ;  /* 0x0000660002047a10 */ /* 0x000fc80007ffe0ff */
[----:B------:R-:W-:Y:S01]  /*5f3b0*/  IADD3 R2, R4, c[0x0][0x198], RZ ;  /* 0x0000660004027a10 */ /* 0x000fe20007ffe0ff */
[----:B--2---:R0:W-:Y:S01]  /*5f3c0*/  @P1 STG.E.U16 [R6.64], R15 ;  /* 0x0000000f06001986 */ /* 0x0041e2000c101506 */
[----:B------:R-:W-:Y:S01]  /*5f3d0*/  PRMT R8, R15, 0x7632, R8 ;  /* 0x000076320f087816 */ /* 0x000fe20000000008 */
[----:B0-----:R-:W-:Y:S02]  /*5f3e0*/  IMAD.MOV.U32 R15, RZ, RZ, R24 ;  /* 0x000000ffff0f7224 */ /* 0x001fe400078e0018 */
[----:B------:R-:W2:Y:S01]  /*5f3f0*/  LDL.LU.64 R24, [R1+0x1798] ;  /* 0x0017980001187983 */ /* 0x000ea20000300a00 */
[----:B------:R-:W-:Y:S01]  /*5f400*/  ISETP.LT.AND P1, PT, R28, c[0x0][0x178], !P4 ;  /* 0x00005e001c007a0c */ /* 0x000fe20006721270 */
[----:B------:R-:W-:-:S04]  /*5f410*/  IMAD.WIDE R6, R4, 0x2, R16 ;  /* 0x0000000204067825 */ /* 0x000fc800078e0210 */
[----:B------:R-:W-:Y:S01]  /*5f420*/  IMAD.WIDE R4, R4, 0x2, R18 ;  /* 0x0000000204047825 */ /* 0x000fe200078e0212 */
[----:B------:R0:W-:Y:S04]  /*5f430*/  @P3 STG.E.U16 [R6.64], R10 ;  /* 0x0000000a06003986 */ /* 0x0001e8000c101506 */
[----:B------:R1:W-:Y:S02]  /*5f440*/  @P6 STG.E.U16 [R4.64], R8 ;  /* 0x0000000804006986 */ /* 0x0003e4000c101506 */
[C---:B0-----:R-:W-:Y:S01]  /*5f450*/  IMAD.WIDE R6, R2.reuse, 0x2, R16 ;  /* 0x0000000202067825 */ /* 0x041fe200078e0210 */
[----:B-1----:R-:W-:-:S03]  /*5f460*/  IADD3 R8, R2, c[0x0][0x198], RZ ;  /* 0x0000660002087a10 */ /* 0x002fc60007ffe0ff */
[----:B------:R-:W-:Y:S01]  /*5f470*/  IMAD.WIDE R4, R2, 0x2, R18 ;  /* 0x0000000202047825 */ /* 0x000fe200078e0212 */
[----:B------:R-:W-:Y:S01]  /*5f480*/  PRMT R2, R22, 0x7632, R2 ;  /* 0x0000763216027816 */ /* 0x000fe20000000002 */
[----:B------:R0:W-:Y:S04]  /*5f490*/  @P1 STG.E.U16 [R6.64], R22 ;  /* 0x0000001606001986 */ /* 0x0001e8000c101506 */
[----:B0-----:R-:W2:Y:S01]  /*5f4a0*/  LDL.LU R22, [R1+0x690] ;  /* 0x0006900001167983 */ /* 0x001ea20000300800 */
[----:B------:R-:W-:Y:S02]  /*5f4b0*/  ISETP.LT.AND P4, PT, R29, c[0x0][0x178], !P4 ;  /* 0x00005e001d007a0c */ /* 0x000fe40006781270 */
[----:B------:R-:W-:Y:S02]  /*5f4c0*/  ISETP.LT.AND P6, PT, R28, c[0x0][0x178], !P5 ;  /* 0x00005e001c007a0c */ /* 0x000fe40006fc1270 */
[----:B------:R-:W-:Y:S01]  /*5f4d0*/  IADD3 R6, R3, 0x195, RZ ;  /* 0x0000019503067810 */ /* 0x000fe20007ffe0ff */
[----:B------:R-:W-:-:S03]  /*5f4e0*/  ISETP.LT.AND P5, PT, R29, c[0x0][0x178], !P5 ;  /* 0x00005e001d007a0c */ /* 0x000fc60006fa1270 */
[----:B------:R-:W-:Y:S01]  /*5f4f0*/  ISETP.GE.AND P1, PT, R6, c[0x0][0x17c], PT ;  /* 0x00005f0006007a0c */ /* 0x000fe20003f26270 */
[C---:B------:R-:W-:Y:S01]  /*5f500*/  IMAD.WIDE R6, R8.reuse, 0x2, R16 ;  /* 0x0000000208067825 */ /* 0x040fe200078e0210 */
[----:B------:R-:W-:-:S03]  /*5f510*/  IADD3 R10, R8, c[0x0][0x198], RZ ;  /* 0x00006600080a7a10 */ /* 0x000fc60007ffe0ff */
[----:B------:R0:W-:Y:S01]  /*5f520*/  @P4 STG.E.U16 [R4.64], R20 ;  /* 0x0000001404004986 */ /* 0x0001e2000c101506 */
[----:B------:R-:W-:Y:S01]  /*5f530*/  ISETP.LT.AND P4, PT, R28, c[0x0][0x178], !P2 ;  /* 0x00005e001c007a0c */ /* 0x000fe20005781270 */
[----:B------:R-:W-:Y:S01]  /*5f540*/  ISETP.LT.AND P2, PT, R29, c[0x0][0x178], !P2 ;  /* 0x00005e001d007a0c */ /* 0x000fe20005741270 */
[C---:B------:R-:W-:Y:S01]  /*5f550*/  IADD3 R9, R3.reuse, 0x194, RZ ;  /* 0x0000019403097810 */ /* 0x040fe20007ffe0ff */
[----:B------:R1:W-:Y:S01]  /*5f560*/  @P6 STG.E.U16 [R6.64], R2 ;  /* 0x0000000206006986 */ /* 0x0003e2000c101506 */
[----:B------:R-:W-:Y:S01]  /*5f570*/  IMAD.MOV.U32 R14, RZ, RZ, R12 ;  /* 0x000000ffff0e7224 */ /* 0x000fe200078e000c */
[----:B------:R-:W-:Y:S02]  /*5f580*/  IADD3 R11, R3, 0x196, RZ ;  /* 0x00000196030b7810 */ /* 0x000fe40007ffe0ff */
[----:B------:R-:W-:Y:S01]  /*5f590*/  ISETP.GE.AND P3, PT, R9, c[0x0][0x17c], PT ;  /* 0x00005f0009007a0c */ /* 0x000fe20003f66270 */
[----:B0-----:R-:W-:-:S04]  /*5f5a0*/  IMAD.WIDE R4, R8, 0x2, R18 ;  /* 0x0000000208047825 */ /* 0x001fc800078e0212 */
[----:B------:R-:W-:-:S04]  /*5f5b0*/  IMAD.WIDE R8, R10, 0x2, R18 ;  /* 0x000000020a087825 */ /* 0x000fc800078e0212 */
[----:B-1----:R-:W-:Y:S01]  /*5f5c0*/  IMAD.WIDE R6, R10, 0x2, R16 ;  /* 0x000000020a067825 */ /* 0x002fe200078e0210 */
[----:B------:R-:W-:Y:S02]  /*5f5d0*/  PRMT R2, R20, 0x7632, R2 ;  /* 0x0000763214027816 */ /* 0x000fe40000000002 */
[----:B------:R-:W-:-:S03]  /*5f5e0*/  ISETP.GE.AND P6, PT, R11, c[0x0][0x17c], PT ;  /* 0x00005f000b007a0c */ /* 0x000fc60003fc6270 */
[----:B------:R-:W-:Y:S01]  /*5f5f0*/  @P5 STG.E.U16 [R4.64], R2 ;  /* 0x0000000204005986 */ /* 0x000fe2000c101506 */
[----:B---3--:R0:W-:Y:S02]  /*5f600*/  @P4 STG.E.U16 [R6.64], R23 ;  /* 0x0000001706004986 */ /* 0x0081e4000c101506 */
[----:B------:R1:W-:Y:S01]  /*5f610*/  @P2 STG.E.U16 [R8.64], R14 ;  /* 0x0000000e08002986 */ /* 0x0003e2000c101506 */
[----:B0-----:R-:W-:Y:S02]  /*5f620*/  IADD3 R6, R10, c[0x0][0x198], RZ ;  /* 0x000066000a067a10 */ /* 0x001fe40007ffe0ff */
[----:B------:R-:W-:Y:S02]  /*5f630*/  IADD3 R12, R3, 0x197, RZ ;  /* 0x00000197030c7810 */ /* 0x000fe40007ffe0ff */
[C---:B------:R-:W-:Y:S01]  /*5f640*/  ISETP.LT.AND P2, PT, R28.reuse, c[0x0][0x178], !P0 ;  /* 0x00005e001c007a0c */ /* 0x040fe20004741270 */
[C---:B------:R-:W-:Y:S01]  /*5f650*/  ISETP.LT.AND P0, PT, R29.reuse, c[0x0][0x178], !P0 ;  /* 0x00005e001d007a0c */ /* 0x040fe20004701270 */
[----:B------:R-:W-:Y:S01]  /*5f660*/  ISETP.LT.AND P4, PT, R28, c[0x0][0x178], !P3 ;  /* 0x00005e001c007a0c */ /* 0x000fe20005f81270 */
[----:B------:R-:W-:Y:S01]  /*5f670*/  ISETP.LT.AND P3, PT, R29, c[0x0][0x178], !P3 ;  /* 0x00005e001d007a0c */ /* 0x000fe20005f61270 */
[----:B------:R-:W-:Y:S01]  /*5f680*/  ISETP.GE.AND P5, PT, R12, c[0x0][0x17c], PT ;  /* 0x00005f000c007a0c */ /* 0x000fe20003fa6270 */
[C---:B------:R-:W-:Y:S01]  /*5f690*/  IADD3 R12, R6.reuse, c[0x0][0x198], RZ ;  /* 0x00006600060c7a10 */ /* 0x040fe20007ffe0ff */
[----:B------:R-:W-:Y:S01]  /*5f6a0*/  PRMT R2, R23, 0x7632, R2 ;  /* 0x0000763217027816 */ /* 0x000fe20000000002 */
[----:B------:R-:W-:Y:S01]  /*5f6b0*/  IMAD.WIDE R4, R6, 0x2, R16 ;  /* 0x0000000206047825 */ /* 0x000fe200078e0210 */
[----:B----4-:R-:W-:-:S03]  /*5f6c0*/  PRMT R13, R14, 0x7632, R13 ;  /* 0x000076320e0d7816 */ /* 0x010fc6000000000d */
[----:B------:R-:W-:Y:S01]  /*5f6d0*/  IMAD.WIDE R6, R6, 0x2, R18 ;  /* 0x0000000206067825 */ /* 0x000fe200078e0212 */
[----:B-1----:R-:W-:Y:S01]  /*5f6e0*/  IADD3 R14, R3, 0x198, RZ ;  /* 0x00000198030e7810 */ /* 0x002fe20007ffe0ff */
[----:B------:R-:W-:Y:S03]  /*5f6f0*/  @P2 STG.E.U16 [R4.64], R2 ;  /* 0x0000000204002986 */ /* 0x000fe6000c101506 */
[----:B------:R0:W-:Y:S01]  /*5f700*/  @P0 STG.E.U16 [R6.64], R13 ;  /* 0x0000000d06000986 */ /* 0x0001e2000c101506 */
[----:B------:R-:W-:Y:S02]  /*5f710*/  ISETP.GE.AND P2, PT, R14, c[0x0][0x17c], PT ;  /* 0x00005f000e007a0c */ /* 0x000fe40003f46270 */
[----:B0-----:R-:W-:Y:S01]  /*5f720*/  IADD3 R6, R12, c[0x0][0x198], RZ ;  /* 0x000066000c067a10 */ /* 0x001fe20007ffe0ff */
[----:B--2---:R-:W0:Y:S04]  /*5f730*/  LDS.128 R8, [R25+0x1000] ;  /* 0x0010000019087984 */ /* 0x004e280000000c00 */
[----:B0-----:R0:W-:Y:S01]  /*5f740*/  STL [R1+0x14], R9 ;  /* 0x0000140901007387 */ /* 0x0011e20000100800 */
[----:B------:R1:W-:Y:S02]  /*5f750*/  STL.64 [R1+0x18], R10 ;  /* 0x0000180a01007387 */ /* 0x0003e40000100a00 */
[----:B------:R-:W-:-:S02]  /*5f760*/  IMAD.MOV.U32 R20, RZ, RZ, R8 ;  /* 0x000000ffff147224 */ /* 0x000fc400078e0008 */
[----:B------:R-:W2:Y:S02]  /*5f770*/  LDL.LU R23, [R1+0x6a0] ;  /* 0x0006a00001177983 */ /* 0x000ea40000300800 */
[----:B0-----:R-:W-:-:S04]  /*5f780*/  IMAD.WIDE R8, R12, 0x2, R16 ;  /* 0x000000020c087825 */ /* 0x001fc800078e0210 */
[----:B-1----:R-:W-:Y:S01]  /*5f790*/  IMAD.WIDE R10, R12, 0x2, R18 ;  /* 0x000000020c0a7825 */ /* 0x002fe200078e0212 */
[----:B------:R-:W-:Y:S04]  /*5f7a0*/  @P4 STG.E.U16 [R8.64], R22 ;  /* 0x0000001608004986 */ /* 0x000fe8000c101506 */
[----:B------:R0:W-:Y:S02]  /*5f7b0*/  @P3 STG.E.U16 [R10.64], R15 ;  /* 0x0000000f0a003986 */ /* 0x0001e4000c101506 */
[----:B0-----:R-:W-:Y:S02]  /*5f7c0*/  PRMT R10, R15, 0x7632, R10 ;  /* 0x000076320f0a7816 */ /* 0x001fe4000000000a */
[----:B------:R-:W0:Y:S04]  /*5f7d0*/  LDS.128 R12, [R0+0x1800] ;  /* 0x00180000000c7984 */ /* 0x000e280000000c00 */
[----:B0-----:R-:W-:Y:S01]  /*5f7e0*/  STL [R1+0x4], R13 ;  /* 0x0000040d01007387 */ /* 0x001fe20000100800 */
[----:B------:R0:W-:Y:S02]  /*5f7f0*/  STL.64 [R1+0x8], R14 ;  /* 0x0000080e01007387 */ /* 0x0001e40000100a00 */
[----:B------:R-:W3:Y:S01]  /*5f800*/  LDL.LU R21, [R1+0x6d0] ;  /* 0x0006d00001157983 */ /* 0x000ee20000300800 */
[C---:B------:R-:W-:Y:S01]  /*5f810*/  ISETP.LT.AND P3, PT, R28.reuse, c[0x0][0x178], !P1 ;  /* 0x00005e001c007a0c */ /* 0x040fe20004f61270 */
[----:B------:R-:W-:Y:S01]  /*5f820*/  ISETP.LT.AND P1, PT, R29, c[0x0][0x178], !P1 ;  /* 0x00005e001d007a0c */ /* 0x000fe20004f21270 */
[----:B------:R-:W-:-:S02]  /*5f830*/  ISETP.LT.AND P4, PT, R28, c[0x0][0x178], !P6 ;  /* 0x00005e001c007a0c */ /* 0x000fc40007781270 */
[----:B------:R-:W-:Y:S02]  /*5f840*/  IADD3 R8, R3, 0x199, RZ ;  /* 0x0000019903087810 */ /* 0x000fe40007ffe0ff */
[----:B------:R-:W-:Y:S02]  /*5f850*/  IADD3 R0, R6, c[0x0][0x198], RZ ;  /* 0x0000660006007a10 */ /* 0x000fe40007ffe0ff */
[----:B------:R-:W-:Y:S01]  /*5f860*/  PRMT R2, R22, 0x7632, R2 ;  /* 0x0000763216027816 */ /* 0x000fe20000000002 */
[----:B------:R-:W-:Y:S01]  /*5f870*/  IMAD.WIDE R4, R6, 0x2, R16 ;  /* 0x0000000206047825 */ /* 0x000fe200078e0210 */
[----:B------:R-:W-:-:S03]  /*5f880*/  ISETP.LT.AND P6, PT, R29, c[0x0][0x178], !P6 ;  /* 0x00005e001d007a0c */ /* 0x000fc600077c1270 */
[----:B------:R-:W-:Y:S01]  /*5f890*/  IMAD.WIDE R6, R6, 0x2, R18 ;  /* 0x0000000206067825 */ /* 0x000fe200078e0212 */
[----:B------:R-:W-:-:S03]  /*5f8a0*/  ISETP.GE.AND P0, PT, R8, c[0x0][0x17c], PT ;  /* 0x00005f0008007a0c */ /* 0x000fc60003f06270 */
[C---:B------:R-:W-:Y:S01]  /*5f8b0*/  IMAD.WIDE R8, R0.reuse, 0x2, R16 ;  /* 0x0000000200087825 */ /* 0x040fe200078e0210 */
[----:B------:R-:W-:Y:S03]  /*5f8c0*/  @P3 STG.E.U16 [R4.64], R2 ;  /* 0x0000000204003986 */ /* 0x000fe6000c101506 */
[----:B------:R1:W-:Y:S01]  /*5f8d0*/  @P1 STG.E.U16 [R6.64], R10 ;  /* 0x0000000a06001986 */ /* 0x0003e2000c101506 */
[----:B0-----:R-:W-:Y:S01]  /*5f8e0*/  IADD3 R15, R0, c[0x0][0x198], RZ ;  /* 0x00006600000f7a10 */ /* 0x001fe20007ffe0ff */
[----:B------:R-:W0:Y:S01]  /*5f8f0*/  LDS.128 R4, [R27+0x1800] ;  /* 0x001800001b047984 */ /* 0x000e220000000c00 */
[----:B------:R-:W-:Y:S02]  /*5f900*/  ISETP.LT.AND P1, PT, R28, c[0x0][0x178], !P5 ;  /* 0x00005e001c007a0c */ /* 0x000fe40006f21270 */
[----:B------:R-:W-:Y:S01]  /*5f910*/  IADD3 R11, R3, 0x19a, RZ ;  /* 0x0000019a030b7810 */ /* 0x000fe20007ffe0ff */
[----:B------:R-:W-:-:S03]  /*5f920*/  ISETP.LT.AND P5, PT, R29, c[0x0][0x178], !P5 ;  /* 0x00005e001d007a0c */ /* 0x000fc60006fa1270 */
[----:B------:R-:W-:Y:S01]  /*5f930*/  ISETP.GE.AND P3, PT, R11, c[0x0][0x17c], PT ;  /* 0x00005f000b007a0c */ /* 0x000fe20003f66270 */
[----:B-1----:R-:W-:-:S04]  /*5f940*/  IMAD.WIDE R10, R15, 0x2, R16 ;  /* 0x000000020f0a7825 */ /* 0x002fc800078e0210 */
[----:B------:R-:W-:Y:S02]  /*5f950*/  IMAD.MOV.U32 R22, RZ, RZ, R12 ;  /* 0x000000ffff167224 */ /* 0x000fe400078e000c */
[--C-:B------:R-:W-:Y:S01]  /*5f960*/  IMAD.WIDE R12, R15, 0x2, R18.reuse ;  /* 0x000000020f0c7825 */ /* 0x100fe200078e0212 */
[----:B------:R-:W-:Y:S01]  /*5f970*/  IADD3 R14, R3, 0x19b, RZ ;  /* 0x0000019b030e7810 */ /* 0x000fe20007ffe0ff */
[----:B--2---:R1:W-:Y:S02]  /*5f980*/  @P4 STG.E.U16 [R8.64], R23 ;  /* 0x0000001708004986 */ /* 0x0043e4000c101506 */
[----:B-1----:R-:W-:Y:S01]  /*5f990*/  IMAD.WIDE R8, R0, 0x2, R18 ;  /* 0x0000000200087825 */ /* 0x002fe200078e0212 */
[----:B------:R-:W-:-:S04]  /*5f9a0*/  PRMT R0, R20, 0x7632, R0 ;  /* 0x0000763214007816 */ /* 0x000fc80000000000 */
[----:B------:R1:W-:Y:S04]  /*5f9b0*/  @P6 STG.E.U16 [R8.64], R20 ;  /* 0x0000001408006986 */ /* 0x0003e8000c101506 */
[----:B-1----:R-:W1:Y:S01]  /*5f9c0*/  S2R R20, SR_TID.X ;  /* 0x0000000000147919 */ /* 0x002e620000002100 */
[----:B------:R-:W-:Y:S02]  /*5f9d0*/  PRMT R2, R23, 0x7632, R2 ;  /* 0x0000763217027816 */ /* 0x000fe40000000002 */
[----:B------:R-:W2:Y:S01]  /*5f9e0*/  LDL.LU R23, [R1+0x6c0] ;  /* 0x0006c00001177983 */ /* 0x000ea20000300800 */
[----:B------:R-:W-:Y:S02]  /*5f9f0*/  ISETP.LT.AND P4, PT, R28, c[0x0][0x178], !P2 ;  /* 0x00005e001c007a0c */ /* 0x000fe40005781270 */
[----:B------:R-:W-:Y:S01]  /*5fa00*/  IADD3 R8, R15, c[0x0][0x198], RZ ;  /* 0x000066000f087a10 */ /* 0x000fe20007ffe0ff */
[----:B------:R4:W-:Y:S01]  /*5fa10*/  @P1 STG.E.U16 [R10.64], R2 ;  /* 0x000000020a001986 */ /* 0x0009e2000c101506 */
[C---:B-1----:R-:W-:Y:S01]  /*5fa20*/  IMAD.SHL.U32 R27, R20.reuse, 0x1000, RZ ;  /* 0x00001000141b7824 */ /* 0x042fe200078e00ff */
[----:B------:R-:W-:-:S04]  /*5fa30*/  LOP3.LUT R20, R20, 0x7f, RZ, 0xc0, !PT ;  /* 0x0000007f14147812 */ /* 0x000fc800078ec0ff */
[----:B------:R-:W-:Y:S01]  /*5fa40*/  LOP3.LUT R27, R27, 0x6000, RZ, 0xc0, !PT ;  /* 0x000060001b1b7812 */ /* 0x000fe200078ec0ff */
[----:B----4-:R-:W-:-:S04]  /*5fa50*/  IMAD.WIDE R10, R8, 0x2, R16 ;  /* 0x00000002080a7825 */ /* 0x010fc800078e0210 */
[----:B------:R-:W-:Y:S01]  /*5fa60*/  IMAD R27, R20, 0x10, R27 ;  /* 0x00000010141b7824 */ /* 0x000fe200078e021b */
[----:B------:R-:W-:Y:S01]  /*5fa70*/  ISETP.GE.AND P6, PT, R14, c[0x0][0x17c], PT ;  /* 0x00005f000e007a0c */ /* 0x000fe20003fc6270 */
[----:B------:R1:W-:Y:S03]  /*5fa80*/  @P5 STG.E.U16 [R12.64], R0 ;  /* 0x000000000c005986 */ /* 0x0003e6000c101506 */
[----:B------:R-:W-:Y:S01]  /*5fa90*/  LOP3.LUT R27, R27, 0x40, RZ, 0x3c, !PT ;  /* 0x000000401b1b7812 */ /* 0x000fe200078e3cff */
[----:B---3--:R-:W-:Y:S01]  /*5faa0*/  @P4 STG.E.U16 [R10.64], R21 ;  /* 0x000000150a004986 */ /* 0x008fe2000c101506 */
[C---:B------:R-:W-:Y:S01]  /*5fab0*/  IMAD.WIDE R14, R8.reuse, 0x2, R18 ;  /* 0x00000002080e7825 */ /* 0x040fe200078e0212 */
[----:B-1----:R-:W-:Y:S02]  /*5fac0*/  IADD3 R12, R8, c[0x0][0x198], RZ ;  /* 0x00006600080c7a10 */ /* 0x002fe40007ffe0ff */
[----:B------:R1:W2:Y:S04]  /*5fad0*/  LDS.128 R8, [R27+0x1800] ;  /* 0x001800001b087984 */ /* 0x0002a80000000c00 */
[----:B-1----:R-:W4:Y:S01]  /*5fae0*/  LDL.LU R27, [R1+0x6b0] ;  /* 0x0006b000011b7983 */ /* 0x002f220000300800 */
[----:B------:R-:W-:-:S02]  /*5faf0*/  ISETP.LT.AND P2, PT, R29, c[0x0][0x178], !P2 ;  /* 0x00005e001d007a0c */ /* 0x000fc40005741270 */
[----:B------:R-:W-:Y:S02]  /*5fb00*/  ISETP.LT.AND P5, PT, R28, c[0x0][0x178], !P0 ;  /* 0x00005e001c007a0c */ /* 0x000fe400047a1270 */
[----:B------:R-:W-:-:S04]  /*5fb10*/  IADD3 R0, R3, 0x19d, RZ ;  /* 0x0000019d03007810 */ /* 0x000fc80007ffe0ff */
[----:B------:R-:W-:Y:S01]  /*5fb20*/  ISETP.GE.AND P4, PT, R0, c[0x0][0x17c], PT ;  /* 0x00005f0000007a0c */ /* 0x000fe20003f86270 */
[----:B------:R-:W-:Y:S02]  /*5fb30*/  PRMT R0, R21, 0x7632, R0 ;  /* 0x0000763215007816 */ /* 0x000fe40000000000 */
[----:B------:R-:W-:Y:S01]  /*5fb40*/  IMAD.WIDE R20, R12, 0x2, R16 ;  /* 0x000000020c147825 */ /* 0x000fe200078e0210 */
[----:B------:R-:W-:Y:S02]  /*5fb50*/  ISETP.LT.AND P0, PT, R29, c[0x0][0x178], !P0 ;  /* 0x00005e001d007a0c */ /* 0x000fe40004701270 */
[----:B------:R-:W-:Y:S01]  /*5fb60*/  IADD3 R2, R3, 0x19c, RZ ;  /* 0x0000019c03027810 */ /* 0x000fe20007ffe0ff */
[----:B------:R-:W-:Y:S01]  /*5fb70*/  @P2 STG.E.U16 [R14.64], R22 ;  /* 0x000000160e002986 */ /* 0x000fe2000c101506 */
[----:B------:R-:W-:Y:S01]  /*5fb80*/  ISETP.LT.AND P2, PT, R28, c[0x0][0x178], !P3 ;  /* 0x00005e001c007a0c */ /* 0x000fe20005f41270 */
[----:B------:R1:W-:Y:S01]  /*5fb90*/  @P5 STG.E.U16 [R20.64], R0 ;  /* 0x0000000014005986 */ /* 0x0003e2000c101506 */
[----:B------:R-:W-:-:S02]  /*5fba0*/  ISETP.GE.AND P1, PT, R2, c[0x0][0x17c], PT ;  /* 0x00005f0002007a0c */ /* 0x000fc40003f26270 */
[----:B------:R-:W-:Y:S01]  /*5fbb0*/  ISETP.LT.AND P5, PT, R29, c[0x0][0x178], !P3 ;  /* 0x00005e001d007a0c */ /* 0x000fe20005fa1270 */
[----:B------:R-:W-:Y:S01]  /*5fbc0*/  PRMT R2, R22, 0x7632, R2 ;  /* 0x0000763216027816 */ /* 0x000fe20000000002 */
[C---:B-1----:R-:W-:Y:S01]  /*5fbd0*/  IADD3 R0, R12.reuse, c[0x0][0x198], RZ ;  /* 0x000066000c007a10 */ /* 0x042fe20007ffe0ff */
[----:B------:R-:W-:Y:S01]  /*5fbe0*/  IMAD.WIDE R12, R12, 0x2, R18 ;  /* 0x000000020c0c7825 */ /* 0x000fe200078e0212 */
[----:B------:R-:W-:-:S03]  /*5fbf0*/  IADD3 R20, R3, 0x19e, RZ ;  /* 0x0000019e03147810 */ /* 0x000fc60007ffe0ff */
[----:B------:R-:W-:Y:S01]  /*5fc00*/  IMAD.WIDE R14, R0, 0x2, R16 ;  /* 0x00000002000e7825 */ /* 0x000fe200078e0210 */
[----:B------:R0:W-:Y:S01]  /*5fc10*/  @P0 STG.E.U16 [R12.64], R2 ;  /* 0x000000020c000986 */ /* 0x0001e2000c101506 */
[----:B------:R-:W-:Y:S02]  /*5fc20*/  ISETP.GE.AND P3, PT, R20, c[0x0][0x17c], PT ;  /* 0x00005f0014007a0c */ /* 0x000fe40003f66270 */
[C---:B------:R-:W-:Y:S01]  /*5fc30*/  IMAD.WIDE R20, R0.reuse, 0x2, R18 ;  /* 0x0000000200147825 */ /* 0x040fe200078e0212 */
[----:B------:R-:W-:Y:S02]  /*5fc40*/  IADD3 R0, R0, c[0x0][0x198], RZ ;  /* 0x0000660000007a10 */ /* 0x000fe40007ffe0ff */
[----:B------:R-:W-:-:S04]  /*5fc50*/  IADD3 R22, R3, 0x19f, RZ ;  /* 0x0000019f03167810 */ /* 0x000fc80007ffe0ff */
[----:B------:R-:W-:Y:S02]  /*5fc60*/  ISETP.GE.AND P0, PT, R22, c[0x0][0x17c], PT ;  /* 0x00005f0016007a0c */ /* 0x000fe40003f06270 */
[----:B0-----:R-:W-:Y:S01]  /*5fc70*/  PRMT R2, R4, 0x7632, R2 ;  /* 0x0000763204027816 */ /* 0x001fe20000000002 */
[----:B--2---:R-:W-:Y:S01]  /*5fc80*/  @P2 STG.E.U16 [R14.64], R23 ;  /* 0x000000170e002986 */ /* 0x004fe2000c101506 */
[C---:B------:R-:W-:Y:S01]  /*5fc90*/  ISETP.LT.AND P2, PT, R28.reuse, c[0x0][0x178], !P6 ;  /* 0x00005e001c007a0c */ /* 0x040fe20007741270 */
[----:B------:R0:W1:Y:S01]  /*5fca0*/  LDS.128 R12, [R25+0x1800] ;  /* 0x00180000190c7984 */ /* 0x0000620000000c00 */
[----:B------:R-:W-:Y:S01]  /*5fcb0*/  ISETP.LT.AND P6, PT, R29, c[0x0][0x178], !P6 ;  /* 0x00005e001d007a0c */ /* 0x000fe200077c1270 */
[----:B------:R2:W-:Y:S04]  /*5fcc0*/  @P5 STG.E.U16 [R20.64], R4 ;  /* 0x0000000414005986 */ /* 0x0005e8000c101506 */
[----:B0-----:R-:W3:Y:S01]  /*5fcd0*/  LDL.LU R25, [R1+0x670] ;  /* 0x0006700001197983 */ /* 0x001ee20000300800 */
[----:B------:R-:W-:-:S02]  /*5fce0*/  ISETP.LT.AND P5, PT, R28, c[0x0][0x178], !P1 ;  /* 0x00005e001c007a0c */ /* 0x000fc40004fa1270 */
[----:B------:R-:W-:Y:S01]  /*5fcf0*/  PRMT R24, R23, 0x7632, R24 ;  /* 0x0000763217187816 */ /* 0x000fe20000000018 */
[----:B------:R-:W-:-:S04]  /*5fd00*/  IMAD.WIDE R22, R0, 0x2, R18 ;  /* 0x0000000200167825 */ /* 0x000fc800078e0212 */
[C-C-:B--2---:R-:W-:Y:S01]  /*5fd10*/  IMAD.WIDE R20, R0.reuse, 0x2, R16.reuse ;  /* 0x0000000200147825 */ /* 0x144fe200078e0210 */
[----:B------:R-:W-:Y:S02]  /*5fd20*/  IADD3 R0, R0, c[0x0][0x198], RZ ;  /* 0x0000660000007a10 */ /* 0x000fe40007ffe0ff */
[----:B------:R-:W-:Y:S02]  /*5fd30*/  IADD3 R4, R3, 0x1a0, RZ ;  /* 0x000001a003047810 */ /* 0x000fe40007ffe0ff */
[----:B------:R-:W-:Y:S01]  /*5fd40*/  @P2 STG.E.U16 [R20.64], R24 ;  /* 0x0000001814002986 */ /* 0x000fe2000c101506 */
[----:B------:R0:W-:Y:S01]  /*5fd50*/  @P6 STG.E.U16 [R22.64], R2 ;  /* 0x0000000216006986 */ /* 0x0001e2000c101506 */
[----:B------:R-:W-:Y:S01]  /*5fd60*/  ISETP.GE.AND P2, PT, R4, c[0x0][0x17c], PT ;  /* 0x00005f0004007a0c */ /* 0x000fe20003f46270 */
[----:B0-----:R-:W-:-:S05]  /*5fd70*/  IMAD.WIDE R22, R0, 0x2, R16 ;  /* 0x0000000200167825 */ /* 0x001fca00078e0210 */
[----:B----4-:R0:W-:Y:S01]  /*5fd80*/  @P5 STG.E.U16 [R22.64], R27 ;  /* 0x0000001b16005986 */ /* 0x0101e2000c101506 */
[----:B------:R-:W-:-:S03]  /*5fd90*/  PRMT R4, R27, 0x7632, R4 ;  /* 0x000076321b047816 */ /* 0x000fc60000000004 */
[----:B0-----:R-:W2:Y:S01]  /*5fda0*/  LDL.LU R27, [R1+0x5e4] ;  /* 0x0005e400011b7983 */ /* 0x001ea20000300800 */
[C---:B------:R-:W-:Y:S02]  /*5fdb0*/  ISETP.LT.AND P1, PT, R29.reuse, c[0x0][0x178], !P1 ;  /* 0x00005e001d007a0c */ /* 0x040fe40004f21270 */
[----:B------:R-:W-:Y:S01]  /*5fdc0*/  ISETP.LT.AND P6, PT, R28, c[0x0][0x178], !P4 ;  /* 0x00005e001c007a0c */ /* 0x000fe200067c1270 */
[C-C-:B------:R-:W-:Y:S01]  /*5fdd0*/  IMAD.WIDE R20, R0.reuse, 0x2, R18.reuse ;  /* 0x0000000200147825 */ /* 0x140fe200078e0212 */
[----:B------:R-:W-:Y:S02]  /*5fde0*/  IADD3 R0, R0, c[0x0][0x198], RZ ;  /* 0x0000660000007a10 */ /* 0x000fe40007ffe0ff */
[----:B------:R-:W-:Y:S02]  /*5fdf0*/  ISETP.LT.AND P4, PT, R29, c[0x0][0x178], !P4 ;  /* 0x00005e001d007a0c */ /* 0x000fe40006781270 */
[----:B------:R-:W-:Y:S01]  /*5fe00*/  IADD3 R2, R3, 0x1a1, RZ ;  /* 0x000001a103027810 */ /* 0x000fe20007ffe0ff */
[----:B------:R-:W-:-:S04]  /*5fe10*/  IMAD.WIDE R22, R0, 0x2, R18 ;  /* 0x0000000200167825 */ /* 0x000fc800078e0212 */
[----:B------:R0:W-:Y:S01]  /*5fe20*/  @P1 STG.E.U16 [R20.64], R8 ;  /* 0x0000000814001986 */ /* 0x0001e2000c101506 */
[----:B------:R-:W-:Y:S02]  /*5fe30*/  ISETP.LT.AND P1, PT, R28, c[0x0][0x178], !P3 ;  /* 0x00005e001c007a0c */ /* 0x000fe40005f21270 */
[----:B------:R-:W-:Y:S01]  /*5fe40*/  ISETP.GE.AND P5, PT, R2, c[0x0][0x17c], PT ;  /* 0x00005f0002007a0c */ /* 0x000fe20003fa6270 */
[----:B------:R-:W-:Y:S01]  /*5fe50*/  PRMT R2, R8, 0x7632, R2 ;  /* 0x0000763208027816 */ /* 0x000fe20000000002 */
[----:B------:R-:W-:Y:S01]  /*5fe60*/  ISETP.LT.AND P3, PT, R29, c[0x0][0x178], !P3 ;  /* 0x00005e001d007a0c */ /* 0x000fe20005f61270 */
[C---:B0-----:R-:W-:Y:S01]  /*5fe70*/  IMAD.WIDE R20, R0.reuse, 0x2, R16 ;  /* 0x0000000200147825 */ /* 0x041fe200078e0210 */
[----:B------:R-:W-:-:S04]  /*5fe80*/  IADD3 R0, R0, c[0x0][0x198], RZ ;  /* 0x0000660000007a10 */ /* 0x000fc80007ffe0ff */
[----:B------:R0:W-:Y:S01]  /*5fe90*/  @P6 STG.E.U16 [R20.64], R4 ;  /* 0x0000000414006986 */ /* 0x0001e2000c101506 */
[----:B------:R-:W-:Y:S01]  /*5fea0*/  ISETP.LT.AND P6, PT, R28, c[0x0][0x178], !P0 ;  /* 0x00005e001c007a0c */ /* 0x000fe200047c1270 */
[----:B------:R4:W-:Y:S02]  /*5feb0*/  @P4 STG.E.U16 [R22.64], R2 ;  /* 0x0000000216004986 */ /* 0x0009e4000c101506 */
[C---:B0-----:R-:W-:Y:S01]  /*5fec0*/  IMAD.WIDE R20, R0.reuse, 0x2, R16 ;  /* 0x0000000200147825 */ /* 0x041fe200078e0210 */
[----:B----4-:R-:W-:Y:S02]  /*5fed0*/  IADD3 R2, R0, c[0x0][0x198], RZ ;  /* 0x0000660000027a10 */ /* 0x010fe40007ffe0ff */
[----:B------:R-:W-:-:S03]  /*5fee0*/  ISETP.LT.AND P0, PT, R29, c[0x0][0x178], !P0 ;  /* 0x00005e001d007a0c */ /* 0x000fc60004701270 */
[----:B------:R-:W-:Y:S01]  /*5fef0*/  IMAD.WIDE R22, R2, 0x2, R16 ;  /* 0x0000000202167825 */ /* 0x000fe200078e0210 */
[----:B------:R-:W-:-:S04]  /*5ff00*/  IADD3 R4, R3, 0x1a2, RZ ;  /* 0x000001a203047810 */ /* 0x000fc80007ffe0ff */
[----:B------:R-:W-:Y:S01]  /*5ff10*/  ISETP.GE.AND P4, PT, R4, c[0x0][0x17c], PT ;  /* 0x00005f0004007a0c */ /* 0x000fe20003f86270 */
[----:B------:R-:W-:Y:S01]  /*5ff20*/  IADD3 R4, R3, 0x1a3, RZ ;  /* 0x000001a303047810 */ /* 0x000fe20007ffe0ff */
[----:B---3--:R0:W-:Y:S02]  /*5ff30*/  @P1 STG.E.U16 [R20.64], R25 ;  /* 0x0000001914001986 */ /* 0x0081e4000c101506 */
[----:B0-----:R-:W-:Y:S01]  /*5ff40*/  IMAD.WIDE R20, R0, 0x2, R18 ;  /* 0x0000000200147825 */ /* 0x001fe200078e0212 */
[----:B------:R-:W-:-:S04]  /*5ff50*/  PRMT R0, R25, 0x7632, R0 ;  /* 0x0000763219007816 */ /* 0x000fc80000000000 */
[----:B-1----:R-:W-:Y:S01]  /*5ff60*/  @P3 STG.E.U16 [R20.64], R12 ;  /* 0x0000000c14003986 */ /* 0x002fe2000c101506 */
[----:B------:R-:W-:Y:S01]  /*5ff70*/  ISETP.LT.AND P3, PT, R28, c[0x0][0x178], !P2 ;  /* 0x00005e001c007a0c */ /* 0x000fe20005761270 */
[----:B------:R-:W-:Y:S02]  /*5ff80*/  ISETP.LT.AND P2, PT, R29, c[0x0][0x178], !P2 ;  /* 0x00005e001d007a0c */ /* 0x000fe40005741270 */
[----:B------:R0:W-:Y:S02]  /*5ff90*/  @P6 STG.E.U16 [R22.64], R0 ;  /* 0x0000000016006986 */ /* 0x0001e4000c101506 */
[----:B0-----:R-:W-:Y:S02]  /*5ffa0*/  IADD3 R0, R2, c[0x0][0x198], RZ ;  /* 0x0000660002007a10 */ /* 0x001fe40007ffe0ff */
[----:B------:R-:W-:Y:S01]  /*5ffb0*/  PRMT R12, R12, 0x7632, R12 ;  /* 0x000076320c0c7816 */ /* 0x000fe2000000000c */
[----:B------:R-:W-:-:S04]  /*5ffc0*/  IMAD.WIDE R20, R2, 0x2, R18 ;  /* 0x0000000202147825 */ /* 0x000fc800078e0212 */
[----:B------:R-:W-:-:S04]  /*5ffd0*/  IMAD.WIDE R22, R0, 0x2, R16 ;  /* 0x0000000200167825 */ /* 0x000fc800078e0210 */
[----:B------:R-:W-:Y:S01]  /*5ffe0*/  IMAD.WIDE R24, R0, 0x2, R18 ;  /* 0x0000000200187825 */ /* 0x000fe200078e0212 */
[----:B------:R0:W-:Y:S01]  /*5fff0*/  @P0 STG.E.U16 [R20.64], R12 ;  /* 0x0000000c14000986 */ /* 0x0001e2000c101506 */
[----:B------:R-:W-:Y:S02]  /*60000*/  ISETP.GE.AND P1, PT, R4, c[0x0][0x17c], PT ;  /* 0x00005f0004007a0c */ /* 0x000fe40003f26270 */
[----:B------:R-:W-:-:S04]  /*60010*/  IADD3 R4, R3, 0x1a4, RZ ;  /* 0x000001a403047810 */ /* 0x000fc80007ffe0ff */
[----:B------:R-:W-:Y:S01]  /*60020*/  ISETP.GE.AND P6, PT, R4, c[0x0][0x17c], PT ;  /* 0x00005f0004007a0c */ /* 0x000fe20003fc6270 */
[----:B------:R-:W-:Y:S01]  /*60030*/  PRMT R4, R26, 0x7632, R4 ;  /* 0x000076321a047816 */ /* 0x000fe20000000004 */
[----:B0-----:R-:W-:Y:S01]  /*60040*/  IADD3 R20, R0, c[0x0][0x198], RZ ;  /* 0x0000660000147a10 */ /* 0x001fe20007ffe0ff */
[----:B------:R-:W3:Y:S04]  /*60050*/  LDL.LU R12, [R1+0x44] ;  /* 0x00004400010c7983 */ /* 0x000ee80000300800 */
[----:B--2---:R-:W-:Y:S01]  /*60060*/  @P3 STG.E.U16 [R22.64], R27 ;  /* 0x0000001b16003986 */ /* 0x004fe2000c101506 */
[----:B------:R0:W-:Y:S01]  /*60070*/  @P2 STG.E.U16 [R24.64], R26 ;  /* 0x0000001a18002986 */ /* 0x0001e2000c101506 */
[----:B------:R-:W-:Y:S02]  /*60080*/  ISETP.LT.AND P2, PT, R28, c[0x0][0x178], !P5 ;  /* 0x00005e001c007a0c */ /* 0x000fe40006f41270 */
[----:B------:R-:W-:Y:S01]  /*60090*/  PRMT R8, R27, 0x7632, R8 ;  /* 0x000076321b087816 */ /* 0x000fe20000000008 */
[----:B0-----:R-:W-:-:S10]  /*600a0*/  IMAD.WIDE R26, R20, 0x2, R16 ;  /* 0x00000002141a7825 */ /* 0x001fd400078e0210 */
[----:B------:R0:W-:Y:S04]  /*600b0*/  @P2 STG.E.U16 [R26.64], R8 ;  /* 0x000000081a002986 */ /* 0x0001e8000c101506 */
[----:B0-----:R-:W2:Y:S01]  /*600c0*/  LDL.LU R27, [R1+0x5f4] ;  /* 0x0005f400011b7983 */ /* 0x001ea20000300800 */
[C---:B------:R-:W-:Y:S02]  /*600d0*/  ISETP.LT.AND P5, PT, R29.reuse, c[0x0][0x178], !P5 ;  /* 0x00005e001d007a0c */ /* 0x040fe40006fa1270 */
[----:B------:R-:W-:Y:S01]  /*600e0*/  ISETP.LT.AND P3, PT, R28, c[0x0][0x178], !P4 ;  /* 0x00005e001c007a0c */ /* 0x000fe20006761270 */
[----:B------:R-:W-:Y:S01]  /*600f0*/  ISETP.LT.AND P4, PT, R29, c[0x0][0x178], !P4 ;  /* 0x00005e001d007a0c */ /* 0x000fe20006781270 */
[C---:B------:R-:W-:Y:S01]  /*60100*/  IADD3 R0, R20.reuse, c[0x0][0x198], RZ ;  /* 0x0000660014007a10 */ /* 0x040fe20007ffe0ff */
[----:B------:R-:W-:Y:S01]  /*60110*/  IMAD.WIDE R20, R20, 0x2, R18 ;  /* 0x0000000214147825 */ /* 0x000fe200078e0212 */
[----:B------:R-:W-:-:S02]  /*60120*/  IADD3 R2, R3, 0x1a5, RZ ;  /* 0x000001a503027810 */ /* 0x000fc40007ffe0ff */
[----:B------:R-:W-:Y:S01]  /*60130*/  IADD3 R8, R3, 0x1a8, RZ ;  /* 0x000001a803087810 */ /* 0x000fe20007ffe0ff */
[----:B------:R-:W4:Y:S01]  /*60140*/  LDL.LU R26, [R1+0x614] ;  /* 0x00061400011a7983 */ /* 0x000f220000300800 */
[----:B------:R-:W-:-:S04]  /*60150*/  IMAD.WIDE R22, R0, 0x2, R16 ;  /* 0x0000000200167825 */ /* 0x000fc800078e0210 */
[----:B------:R-:W-:Y:S01]  /*60160*/  IMAD.WIDE R24, R0, 0x2, R18 ;  /* 0x0000000200187825 */ /* 0x000fe200078e0212 */
[----:B------:R3:W-:Y:S01]  /*60170*/  @P5 STG.E.U16 [R20.64], R4 ;  /* 0x0000000414005986 */ /* 0x0007e2000c101506 */
[----:B------:R-:W-:Y:S02]  /*60180*/  ISETP.GE.AND P0, PT, R2, c[0x0][0x17c], PT ;  /* 0x00005f0002007a0c */ /* 0x000fe40003f06270 */
[----:B------:R-:W-:-:S04]  /*60190*/  IADD3 R2, R3, 0x1a6, RZ ;  /* 0x000001a603027810 */ /* 0x000fc80007ffe0ff */
[----:B------:R-:W-:Y:S02]  /*601a0*/  ISETP.GE.AND P2, PT, R2, c[0x0][0x17c], PT ;  /* 0x00005f0002007a0c */ /* 0x000fe40003f46270 */
[----:B---3--:R-:W-:Y:S01]  /*601b0*/  PRMT R4, R12, 0x7632, R4 ;  /* 0x000076320c047816 */ /* 0x008fe20000000004 */
[----:B--2---:R0:W-:Y:S01]  /*601c0*/  @P3 STG.E.U16 [R22.64], R27 ;  /* 0x0000001b16003986 */ /* 0x0041e2000c101506 */
[----:B------:R1:W-:Y:S01]  /*601d0*/  @P4 STG.E.U16 [R24.64], R12 ;  /* 0x0000000c18004986 */ /* 0x0003e2000c101506 */
[----:B------:R-:W-:Y:S02]  /*601e0*/  ISETP.LT.AND P4, PT, R28, c[0x0][0x178], !P1 ;  /* 0x00005e001c007a0c */ /* 0x000fe40004f81270 */
[----:B------:R-:W-:Y:S02]  /*601f0*/  PRMT R2, R27, 0x7632, R2 ;  /* 0x000076321b027816 */ /* 0x000fe40000000002 */
[----:B0-----:R-:W-:Y:S02]  /*60200*/  IADD3 R22, R0, c[0x0][0x198], RZ ;  /* 0x0000660000167a10 */ /* 0x001fe40007ffe0ff */
[----:B-1----:R-:W-:Y:S01]  /*60210*/  IADD3 R12, R3, 0x1a7, RZ ;  /* 0x000001a7030c7810 */ /* 0x002fe20007ffe0ff */
[----:B------:R-:W2:Y:S02]  /*60220*/  LDL.LU R27, [R1+0xc4] ;  /* 0x0000c400011b7983 */ /* 0x000ea40000300800 */
[----:B------:R-:W-:Y:S01]  /*60230*/  IMAD.WIDE R20, R22, 0x2, R16 ;  /* 0x0000000216147825 */ /* 0x000fe200078e0210 */
[----:B------:R-:W-:-:S02]  /*60240*/  ISETP.GE.AND P3, PT, R12, c[0x0][0x17c], PT ;  /* 0x00005f000c007a0c */ /* 0x000fc40003f66270 */
[----:B------:R-:W3:Y:S04]  /*60250*/  LDL.LU R12, [R1+0x64] ;  /* 0x00006400010c7983 */ /* 0x000ee80000300800 */
[----:B------:R0:W-:Y:S01]  /*60260*/  @P4 STG.E.U16 [R20.64], R2 ;  /* 0x0000000214004986 */ /* 0x0001e2000c101506 */
[----:B------:R-:W-:Y:S02]  /*60270*/  ISETP.GE.AND P4, PT, R8, c[0x0][0x17c], PT ;  /* 0x00005f0008007a0c */ /* 0x000fe40003f86270 */
[----:B------:R-:W2:Y:S01]  /*60280*/  LDL.LU R8, [R1+0x604] ;  /* 0x0006040001087983 */ /* 0x000ea20000300800 */
[C---:B------:R-:W-:Y:S02]  /*60290*/  ISETP.LT.AND P1, PT, R29.reuse, c[0x0][0x178], !P1 ;  /* 0x00005e001d007a0c */ /* 0x040fe40004f21270 */
[----:B------:R-:W-:Y:S01]  /*602a0*/  ISETP.LT.AND P5, PT, R28, c[0x0][0x178], !P6 ;  /* 0x00005e001c007a0c */ /* 0x000fe200077a1270 */
[----:B------:R-:W-:Y:S01]  /*602b0*/  ISETP.LT.AND P6, PT, R29, c[0x0][0x178], !P6 ;  /* 0x00005e001d007a0c */ /* 0x000fe200077c1270 */
[C---:B------:R-:W-:Y:S01]  /*602c0*/  IADD3 R0, R22.reuse, c[0x0][0x198], RZ ;  /* 0x0000660016007a10 */ /* 0x040fe20007ffe0ff */
[----:B------:R-:W-:-:S04]  /*602d0*/  IMAD.WIDE R22, R22, 0x2, R18 ;  /* 0x0000000216167825 */ /* 0x000fc800078e0212 */
[----:B------:R-:W-:-:S04]  /*602e0*/  IMAD.WIDE R24, R0, 0x2, R16 ;  /* 0x0000000200187825 */ /* 0x000fc800078e0210 */
[C---:B0-----:R-:W-:Y:S01]  /*602f0*/  IMAD.WIDE R20, R0.reuse, 0x2, R18 ;  /* 0x0000000200147825 */ /* 0x041fe200078e0212 */
[----:B------:R0:W-:Y:S01]  /*60300*/  @P1 STG.E.U16 [R22.64], R4 ;  /* 0x0000000416001986 */ /* 0x0001e2000c101506 */
[----:B------:R-:W-:Y:S02]  /*60310*/  IADD3 R2, R3, 0x1a9, RZ ;  /* 0x000001a903027810 */ /* 0x000fe40007ffe0ff */
[----:B------:R-:W-:Y:S02]  /*60320*/  IADD3 R0, R0, c[0x0][0x198], RZ ;  /* 0x0000660000007a10 */ /* 0x000fe40007ffe0ff */
[----:B------:R-:W-:-:S03]  /*60330*/  ISETP.GE.AND P1, PT, R2, c[0x0][0x17c], PT ;  /* 0x00005f0002007a0c */ /* 0x000fc60003f26270 */
[----:B0-----:R-:W-:Y:S01]  /*60340*/  IMAD.WIDE R22, R0, 0x2, R18 ;  /* 0x0000000200167825 */ /* 0x001fe200078e0212 */
[----:B---3--:R-:W-:Y:S01]  /*60350*/  PRMT R4, R12, 0x7632, R4 ;  /* 0x000076320c047816 */ /* 0x008fe20000000004 */
[----:B--2---:R-:W-:Y:S01]  /*60360*/  @P5 STG.E.U16 [R24.64], R8 ;  /* 0x0000000818005986 */ /* 0x004fe2000c101506 */
[C---:B------:R-:W-:Y:S01]  /*60370*/  ISETP.LT.AND P5, PT, R28.reuse, c[0x0][0x178], !P0 ;  /* 0x00005e001c007a0c */ /* 0x040fe200047a1270 */
[----:B------:R0:W-:Y:S01]  /*60380*/  @P6 STG.E.U16 [R20.64], R12 ;  /* 0x0000000c14006986 */ /* 0x0001e2000c101506 */
[----:B------:R-:W-:Y:S02]  /*60390*/  ISETP.LT.AND P0, PT, R29, c[0x0][0x178], !P0 ;  /* 0x00005e001d007a0c */ /* 0x000fe40004701270 */
[----:B------:R-:W-:Y:S02]  /*603a0*/  ISETP.LT.AND P6, PT, R28, c[0x0][0x178], !P2 ;  /* 0x00005e001c007a0c */ /* 0x000fe400057c1270 */
[----:B------:R-:W-:Y:S01]  /*603b0*/  PRMT R2, R8, 0x7632, R2 ;  /* 0x0000763208027816 */ /* 0x000fe20000000002 */
[----:B0-----:R-:W2:Y:S01]  /*603c0*/  LDL.LU R12, [R1+0x624] ;  /* 0x00062400010c7983 */ /* 0x001ea20000300800 */
[----:B------:R-:W3:Y:S02]  /*603d0*/  LDL.LU R25, [R1+0xb4] ;  /* 0x0000b40001197983 */ /* 0x000ee40000300800 */
[C---:B------:R-:W-:Y:S01]  /*603e0*/  IMAD.WIDE R20, R0.reuse, 0x2, R16 ;  /* 0x0000000200147825 */ /* 0x040fe200078e0210 */
[----:B------:R-:W-:-:S02]  /*603f0*/  IADD3 R0, R0, c[0x0][0x198], RZ ;  /* 0x0000660000007a10 */ /* 0x000fc40007ffe0ff */
[----:B------:R-:W-:Y:S02]  /*60400*/  ISETP.LT.AND P2, PT, R29, c[0x0][0x178], !P2 ;  /* 0x00005e001d007a0c */ /* 0x000fe40005741270 */
[----:B------:R0:W-:Y:S01]  /*60410*/  @P5 STG.E.U16 [R20.64], R2 ;  /* 0x0000000214005986 */ /* 0x0001e2000c101506 */
[----:B------:R1:W-:Y:S02]  /*60420*/  @P0 STG.E.U16 [R22.64], R4 ;  /* 0x0000000416000986 */ /* 0x0003e4000c101506 */
[----:B0-----:R-:W-:Y:S01]  /*60430*/  IMAD.WIDE R20, R0, 0x2, R16 ;  /* 0x0000000200147825 */ /* 0x001fe200078e0210 */
[----:B------:R-:W-:-:S04]  /*60440*/  IADD3 R2, R3, 0x1ab, RZ ;  /* 0x000001ab03027810 */ /* 0x000fc80007ffe0ff */
[----:B----4-:R0:W-:Y:S01]  /*60450*/  @P6 STG.E.U16 [R20.64], R26 ;  /* 0x0000001a14006986 */ /* 0x0101e2000c101506 */
[----:B------:R-:W-:Y:S01]  /*60460*/  ISETP.GE.AND P6, PT, R2, c[0x0][0x17c], PT ;  /* 0x00005f0002007a0c */ /* 0x000fe20003fc6270 */
[----:B------:R-:W-:Y:S02]  /*60470*/  PRMT R2, R26, 0x7632, R2 ;  /* 0x000076321a027816 */ /* 0x000fe40000000002 */
[----:B-1----:R-:W-:Y:S01]  /*60480*/  IMAD.WIDE R22, R0, 0x2, R18 ;  /* 0x0000000200167825 */ /* 0x002fe200078e0212 */
[----:B------:R-:W-:Y:S01]  /*60490*/  PRMT R4, R27, 0x7632, R4 ;  /* 0x000076321b047816 */ /* 0x000fe20000000004 */
[----:B0-----:R-:W4:Y:S04]  /*604a0*/  LDL.LU R26, [R1+0x634] ;  /* 0x00063400011a7983 */ /* 0x001f280000300800 */
[----:B------:R0:W-:Y:S04]  /*604b0*/  @P2 STG.E.U16 [R22.64], R27 ;  /* 0x0000001b16002986 */ /* 0x0001e8000c101506 */
[----:B0-----:R-:W4:Y:S01]  /*604c0*/  LDL.LU R27, [R1+0xa4] ;  /* 0x0000a400011b7983 */ /* 0x001f220000300800 */
[----:B------:R-:W-:Y:S01]  /*604d0*/  ISETP.LT.AND P0, PT, R28, c[0x0][0x178], !P3 ;  /* 0x00005e001c007a0c */ /* 0x000fe20005f01270 */
[----:B------:R-:W-:Y:S01]  /*604e0*/  ISETP.LT.AND P3, PT, R29, c[0x0][0x178], !P3 ;  /* 0x00005e001d007a0c */ /* 0x000fe20005f61270 */
[----:B------:R-:W-:-:S02]  /*604f0*/  IADD3 R0, R0, c[0x0][0x198], RZ ;  /* 0x0000660000007a10 */ /* 0x000fc40007ffe0ff */
[----:B------:R-:W-:-:S03]  /*60500*/  ISETP.LT.AND P2, PT, R28, c[0x0][0x178], !P4 ;  /* 0x00005e001c007a0c */ /* 0x000fc60006741270 */
[----:B------:R-:W-:-:S04]  /*60510*/  IMAD.WIDE R20, R0, 0x2, R16 ;  /* 0x0000000200147825 */ /* 0x000fc800078e0210 */
[C---:B------:R-:W-:Y:S01]  /*60520*/  IMAD.WIDE R22, R0.reuse, 0x2, R18 ;  /* 0x0000000200167825 */ /* 0x040fe200078e0212 */
[----:B------:R-:W-:Y:S02]  /*60530*/  IADD3 R0, R0, c[0x0][0x198], RZ ;  /* 0x0000660000007a10 */ /* 0x000fe40007ffe0ff */
[----:B------:R-:W-:Y:S02]  /*60540*/  ISETP.LT.AND P4, PT, R29, c[0x0][0x178], !P4 ;  /* 0x00005e001d007a0c */ /* 0x000fe40006781270 */
[----:B------:R-:W-:Y:S01]  /*60550*/  IADD3 R8, R3, 0x1aa, RZ ;  /* 0x000001aa03087810 */ /* 0x000fe20007ffe0ff */
[----:B------:R0:W-:Y:S01]  /*60560*/  @P0 STG.E.U16 [R20.64], R2 ;  /* 0x0000000214000986 */ /* 0x0001e2000c101506 */
[----:B------:R1:W-:Y:S01]  /*60570*/  @P3 STG.E.U16 [R22.64], R4 ;  /* 0x0000000416003986 */ /* 0x0003e2000c101506 */
[----:B------:R-:W-:Y:S02]  /*60580*/  ISETP.LT.AND P3, PT, R28, c[0x0][0x178], !P1 ;  /* 0x00005e001c007a0c */ /* 0x000fe40004f61270 */
[----:B------:R-:W-:Y:S01]  /*60590*/  ISETP.GE.AND P5, PT, R8, c[0x0][0x17c], PT ;  /* 0x00005f0008007a0c */ /* 0x000fe20003fa6270 */
[----:B------:R-:W-:-:S02]  /*605a0*/  IADD3 R8, R0, c[0x0][0x198], RZ ;  /* 0x0000660000087a10 */ /* 0x000fc40007ffe0ff */
[----:B0-----:R-:W-:-:S04]  /*605b0*/  IMAD.WIDE R20, R0, 0x2, R16 ;  /* 0x0000000200147825 */ /* 0x001fc800078e0210 */
[----:B-1----:R-:W-:Y:S01]  /*605c0*/  IMAD.WIDE R22, R8, 0x2, R16 ;  /* 0x0000000208167825 */ /* 0x002fe200078e0210 */
[----:B------:R-:W-:Y:S01]  /*605d0*/  ISETP.LT.AND P1, PT, R29, c[0x0][0x178], !P1 ;  /* 0x00005e001d007a0c */ /* 0x000fe20004f21270 */
[----:B--2---:R0:W-:Y:S02]  /*605e0*/  @P2 STG.E.U16 [R20.64], R12 ;  /* 0x0000000c14002986 */ /* 0x0041e4000c101506 */
[----:B0-----:R-:W-:Y:S01]  /*605f0*/  IMAD.WIDE R20, R0, 0x2, R18 ;  /* 0x0000000200147825 */ /* 0x001fe200078e0212 */
[----:B------:R-:W-:Y:S02]  /*60600*/  PRMT R0, R12, 0x7632, R0 ;  /* 0x000076320c007816 */ /* 0x000fe40000000000 */
[----:B---3--:R-:W-:Y:S01]  /*60610*/  PRMT R4, R25, 0x7632, R4 ;  /* 0x0000763219047816 */ /* 0x008fe20000000004 */
[----:B------:R-:W2:Y:S04]  /*60620*/  LDL.LU R12, [R1+0x94] ;  /* 0x00009400010c7983 */ /* 0x000ea80000300800 */
[----:B------:R-:W-:Y:S01]  /*60630*/  @P4 STG.E.U16 [R20.64], R25 ;  /* 0x0000001914004986 */ /* 0x000fe2000c101506 */
[----:B------:R-:W-:Y:S01]  /*60640*/  ISETP.LT.AND P4, PT, R28, c[0x0][0x178], !P5 ;  /* 0x00005e001c007a0c */ /* 0x000fe20006f81270 */
[----:B------:R0:W-:Y:S01]  /*60650*/  @P3 STG.E.U16 [R22.64], R0 ;  /* 0x0000000016003986 */ /* 0x0001e2000c101506 */
[----:B------:R-:W-:-:S02]  /*60660*/  ISETP.LT.AND P5, PT, R29, c[0x0][0x178], !P5 ;  /* 0x00005e001d007a0c */ /* 0x000fc40006fa1270 */
[C---:B0-----:R-:W-:Y:S01]  /*60670*/  IADD3 R0, R8.reuse, c[0x0][0x198], RZ ;  /* 0x0000660008007a10 */ /* 0x041fe20007ffe0ff */
[----:B------:R-:W-:-:S04]  /*60680*/  IMAD.WIDE R20, R8, 0x2, R18 ;  /* 0x0000000208147825 */ /* 0x000fc800078e0212 */
[----:B------:R-:W-:Y:S01]  /*60690*/  IMAD.WIDE R22, R0, 0x2, R16 ;  /* 0x0000000200167825 */ /* 0x000fe200078e0210 */
[----:B------:R0:W-:Y:S01]  /*606a0*/  @P1 STG.E.U16 [R20.64], R4 ;  /* 0x0000000414001986 */ /* 0x0001e2000c101506 */
[----:B------:R-:W-:-:S03]  /*606b0*/  IADD3 R8, R3, 0x1af, RZ ;  /* 0x000001af03087810 */ /* 0x000fc60007ffe0ff */
[----:B----4-:R-:W-:Y:S01]  /*606c0*/  @P4 STG.E.U16 [R22.64], R26 ;  /* 0x0000001a16004986 */ /* 0x010fe2000c101506 */
[----:B------:R-:W-:Y:S01]  /*606d0*/  ISETP.LT.AND P4, PT, R28, c[0x0][0x178], !P6 ;  /* 0x00005e001c007a0c */ /* 0x000fe20007781270 */
[----:B------:R-:W-:Y:S01]  /*606e0*/  IMAD.WIDE R24, R0, 0x2, R18 ;  /* 0x0000000200187825 */ /* 0x000fe200078e0212 */
[----:B------:R-:W-:-:S03]  /*606f0*/  ISETP.GE.AND P1, PT, R8, c[0x0][0x17c], PT ;  /* 0x00005f0008007a0c */ /* 0x000fc60003f26270 */
[----:B------:R-:W-:Y:S01]  /*60700*/  PRMT R8, R26, 0x7632, R8 ;  /* 0x000076321a087816 */ /* 0x000fe20000000008 */
[----:B0-----:R-:W-:Y:S01]  /*60710*/  IADD3 R20, R0, c[0x0][0x198], RZ ;  /* 0x0000660000147a10 */ /* 0x001fe20007ffe0ff */
[----:B------:R0:W-:Y:S01]  /*60720*/  @P5 STG.E.U16 [R24.64], R27 ;  /* 0x0000001b18005986 */ /* 0x0001e2000c101506 */
[----:B------:R-:W-:-:S03]  /*60730*/  PRMT R4, R27, 0x7632, R4 ;  /* 0x000076321b047816 */ /* 0x000fc60000000004 */
[----:B0-----:R-:W-:-:S05]  /*60740*/  IMAD.WIDE R26, R20, 0x2, R16 ;  /* 0x00000002141a7825 */ /* 0x001fca00078e0210 */
[----:B------:R0:W-:Y:S04]  /*60750*/  @P4 STG.E.U16 [R26.64], R8 ;  /* 0x000000081a004986 */ /* 0x0001e8000c101506 */
[----:B0-----:R-:W3:Y:S01]  /*60760*/  LDL.LU R27, [R1+0x644] ;  /* 0x00064400011b7983 */ /* 0x001ee20000300800 */
[----:B------:R-:W-:Y:S02]  /*60770*/  IADD3 R2, R3, 0x1ac, RZ ;  /* 0x000001ac03027810 */ /* 0x000fe40007ffe0ff */
[----:B------:R-:W-:Y:S02]  /*60780*/  ISETP.LT.AND P6, PT, R29, c[0x0][0x178], !P6 ;  /* 0x00005e001d007a0c */ /* 0x000fe400077c1270 */
[----:B------:R-:W-:Y:S02]  /*60790*/  IADD3 R0, R20, c[0x0][0x198], RZ ;  /* 0x0000660014007a10 */ /* 0x000fe40007ffe0ff */
[----:B------:R-:W-:-:S02]  /*607a0*/  IADD3 R8, R3, 0x1b2, RZ ;  /* 0x000001b203087810 */ /* 0x000fc40007ffe0ff */
[----:B------:R-:W-:Y:S01]  /*607b0*/  ISETP.GE.AND P0, PT, R2, c[0x0][0x17c], PT ;  /* 0x00005f0002007a0c */ /* 0x000fe20003f06270 */
[----:B------:R-:W4:Y:S03]  /*607c0*/  LDL.LU R26, [R1+0x664] ;  /* 0x00066400011a7983 */ /* 0x000f260000300800 */
[----:B------:R-:W-:Y:S02]  /*607d0*/  ISETP.LT.AND P5, PT, R28, c[0x0][0x178], !P0 ;  /* 0x00005e001c007a0c */ /* 0x000fe400047a1270 */
[----:B------:R-:W-:Y:S01]  /*607e0*/  IADD3 R2, R3, 0x1ad, RZ ;  /* 0x000001ad03027810 */ /* 0x000fe20007ffe0ff */
[----:B------:R-:W-:Y:S01]  /*607f0*/  IMAD.WIDE R20, R20, 0x2, R18 ;  /* 0x0000000214147825 */ /* 0x000fe200078e0212 */
[----:B------:R-:W-:-:S03]  /*60800*/  ISETP.LT.AND P0, PT, R29, c[0x0][0x178], !P0 ;  /* 0x00005e001d007a0c */ /* 0x000fc60004701270 */
[----:B------:R-:W-:Y:S01]  /*60810*/  IMAD.WIDE R22, R0, 0x2, R16 ;  /* 0x0000000200167825 */ /* 0x000fe200078e0210 */
[----:B------:R-:W-:-:S03]  /*60820*/  ISETP.GE.AND P2, PT, R2, c[0x0][0x17c], PT ;  /* 0x00005f0002007a0c */ /* 0x000fc60003f46270 */
[C---:B------:R-:W-:Y:S01]  /*60830*/  IADD3 R2, R3.reuse, 0x1ae, RZ ;  /* 0x000001ae03027810 */ /* 0x040fe20007ffe0ff */
[----:B------:R2:W-:Y:S01]  /*60840*/  @P6 STG.E.U16 [R20.64], R4 ;  /* 0x0000000414006986 */ /* 0x0005e2000c101506 */
[----:B------:R-:W-:Y:S02]  /*60850*/  IMAD.WIDE R24, R0, 0x2, R18 ;  /* 0x0000000200187825 */ /* 0x000fe400078e0212 */
[----:B------:R-:W-:Y:S02]  /*60860*/  ISETP.GE.AND P3, PT, R2, c[0x0][0x17c], PT ;  /* 0x00005f0002007a0c */ /* 0x000fe40003f66270 */
[----:B------:R-:W-:-:S04]  /*60870*/  IADD3 R2, R3, 0x1b0, RZ ;  /* 0x000001b003027810 */ /* 0x000fc80007ffe0ff */
[----:B------:R-:W-:Y:S02]  /*60880*/  ISETP.GE.AND P4, PT, R2, c[0x0][0x17c], PT ;  /* 0x00005f0002007a0c */ /* 0x000fe40003f86270 */
[----:B--2---:R-:W-:Y:S01]  /*60890*/  PRMT R4, R12, 0x7632, R4 ;  /* 0x000076320c047816 */ /* 0x004fe20000000004 */
[----:B---3--:R0:W-:Y:S01]  /*608a0*/  @P5 STG.E.U16 [R22.64], R27 ;  /* 0x0000001b16005986 */ /* 0x0081e2000c101506 */
[----:B------:R-:W-:Y:S01]  /*608b0*/  ISETP.LT.AND P5, PT, R28, c[0x0][0x178], !P2 ;  /* 0x00005e001c007a0c */ /* 0x000fe200057a1270 */
[----:B------:R1:W-:Y:S01]  /*608c0*/  @P0 STG.E.U16 [R24.64], R12 ;  /* 0x0000000c18000986 */ /* 0x0003e2000c101506 */
[----:B------:R-:W-:Y:S02]  /*608d0*/  PRMT R2, R27, 0x7632, R2 ;  /* 0x000076321b027816 */ /* 0x000fe40000000002 */
[----:B0-----:R-:W-:Y:S01]  /*608e0*/  IADD3 R22, R0, c[0x0][0x198], RZ ;  /* 0x0000660000167a10 */ /* 0x001fe20007ffe0ff */
[----:B------:R-:W2:Y:S01]  /*608f0*/  LDL.LU R27, [R1+0x74] ;  /* 0x00007400011b7983 */ /* 0x000ea20000300800 */
[----:B-1----:R-:W-:-:S03]  /*60900*/  IADD3 R12, R3, 0x1b1, RZ ;  /* 0x000001b1030c7810 */ /* 0x002fc60007ffe0ff */
[----:B------:R-:W-:Y:S01]  /*60910*/  IMAD.WIDE R20, R22, 0x2, R16 ;  /* 0x0000000216147825 */ /* 0x000fe200078e0210 */
[----:B------:R-:W-:Y:S02]  /*60920*/  ISETP.GE.AND P0, PT, R12, c[0x0][0x17c], PT ;  /* 0x00005f000c007a0c */ /* 0x000fe40003f06270 */
[----:B------:R-:W3:Y:S04]  /*60930*/  LDL.LU R12, [R1+0x84] ;  /* 0x00008400010c7983 */ /* 0x000ee80000300800 */
[----:B------:R0:W-:Y:S01]  /*60940*/  @P5 STG.E.U16 [R20.64], R2 ;  /* 0x0000000214005986 */ /* 0x0001e2000c101506 */
[----:B------:R-:W-:Y:S02]  /*60950*/  ISETP.GE.AND P5, PT, R8, c[0x0][0x17c], PT ;  /* 0x00005f0008007a0c */ /* 0x000fe40003fa6270 */
[----:B------:R-:W2:Y:S01]  /*60960*/  LDL.LU R8, [R1+0x654] ;  /* 0x0006540001087983 */ /* 0x000ea20000300800 */
[----:B------:R-:W-:-:S02]  /*60970*/  ISETP.LT.AND P2, PT, R29, c[0x0][0x178], !P2 ;  /* 0x00005e001d007a0c */ /* 0x000fc40005741270 */
        /* <DEDUP_REMOVED lines=35> */
[----:B------:R-:W-:-:S02]  /*60bb0*/  ISETP.LT.AND P1, PT, R28, c[0x0][0x178], !P0 ;  /* 0x00005e001c007a0c */ /* 0x000fc40004721270 */
[----:B------:R-:W-:Y:S01]  /*60bc0*/  IADD3 R0, R0, c[0x0][0x198], RZ ;  /* 0x0000660000007a10 */ /* 0x000fe20007ffe0ff */
[----:B------:R-:W-:Y:S01]  /*60bd0*/  ISETP.LT.AND P0, PT, R29, c[0x0][0x178], !P0 ;  /* 0x00005e001d007a0c */ /* 0x000fe20004701270 */
[----:B------:R-:W-:-:S03]  /*60be0*/  ISETP.LT.AND P4, PT, R28, c[0x0][0x178], !P5 ;  /* 0x00005e001c007a0c */ /* 0x000fc60006f81270 */
[----:B------:R-:W-:-:S04]  /*60bf0*/  IMAD.WIDE R20, R0, 0x2, R16 ;  /* 0x0000000200147825 */ /* 0x000fc800078e0210 */
[C---:B------:R-:W-:Y:S01]  /*60c00*/  IMAD.WIDE R22, R0.reuse, 0x2, R18 ;  /* 0x0000000200167825 */ /* 0x040fe200078e0212 */
[----:B------:R-:W-:Y:S02]  /*60c10*/  IADD3 R0, R0, c[0x0][0x198], RZ ;  /* 0x0000660000007a10 */ /* 0x000fe40007ffe0ff */
[----:B------:R-:W-:Y:S02]  /*60c20*/  ISETP.LT.AND P5, PT, R29, c[0x0][0x178], !P5 ;  /* 0x00005e001d007a0c */ /* 0x000fe40006fa1270 */
[----:B------:R-:W-:Y:S01]  /*60c30*/  IADD3 R8, R3, 0x1b4, RZ ;  /* 0x000001b403087810 */ /* 0x000fe20007ffe0ff */
[----:B------:R0:W-:Y:S01]  /*60c40*/  @P1 STG.E.U16 [R20.64], R2 ;  /* 0x0000000214001986 */ /* 0x0001e2000c101506 */
[----:B------:R-:W-:Y:S02]  /*60c50*/  ISETP.LT.AND P1, PT, R28, c[0x0][0x178], !P2 ;  /* 0x00005e001c007a0c */ /* 0x000fe40005721270 */
[----:B------:R-:W-:Y:S01]  /*60c60*/  ISETP.GE.AND P6, PT, R8, c[0x0][0x17c], PT ;  /* 0x00005f0008007a0c */ /* 0x000fe20003fc6270 */
[----:B------:R1:W-:Y:S01]  /*60c70*/  @P0 STG.E.U16 [R22.64], R4 ;  /* 0x0000000416000986 */ /* 0x0003e2000c101506 */
[C---:B------:R-:W-:Y:S01]  /*60c80*/  IADD3 R8, R0.reuse, c[0x0][0x198], RZ ;  /* 0x0000660000087a10 */ /* 0x040fe20007ffe0ff */
        /* <DEDUP_REMOVED lines=30> */
[----:B------:R-:W-:Y:S01]  /*60e70*/  IADD3 R0, R20, c[0x0][0x198], RZ ;  /* 0x0000660014007a10 */ /* 0x000fe20007ffe0ff */
[----:B------:R-:W4:Y:S01]  /*60e80*/  LDL.LU R26, [R1+0x4] ;  /* 0x00000400011a7983 */ /* 0x000f220000300800 */
[----:B------:R-:W-:-:S04]  /*60e90*/  ISETP.GE.AND P0, PT, R2, c[0x0][0x17c], PT ;  /* 0x00005f0002007a0c */ /* 0x000fc80003f06270 */
[----:B------:R-:W-:Y:S01]  /*60ea0*/  ISETP.LT.AND P6, PT, R28, c[0x0][0x178], !P0 ;  /* 0x00005e001c007a0c */ /* 0x000fe200047c1270 */
[----:B------:R-:W-:Y:S01]  /*60eb0*/  ISETP.LT.AND P0, PT, R29, c[0x0][0x178], !P0 ;  /* 0x00005e001d007a0c */ /* 0x000fe20004701270 */
[----:B------:R-:W-:Y:S01]  /*60ec0*/  IADD3 R2, R3, 0x1b7, RZ ;  /* 0x000001b703027810 */ /* 0x000fe20007ffe0ff */
[----:B------:R-:W-:-:S04]  /*60ed0*/  IMAD.WIDE R20, R20, 0x2, R18 ;  /* 0x0000000214147825 */ /* 0x000fc800078e0212 */
[----:B------:R-:W-:-:S04]  /*60ee0*/  IMAD.WIDE R22, R0, 0x2, R16 ;  /* 0x0000000200167825 */ /* 0x000fc800078e0210 */
[----:B------:R-:W-:Y:S01]  /*60ef0*/  IMAD.WIDE R24, R0, 0x2, R18 ;  /* 0x0000000200187825 */ /* 0x000fe200078e0212 */
[----:B------:R-:W-:-:S03]  /*60f00*/  ISETP.GE.AND P4, PT, R2, c[0x0][0x17c], PT ;  /* 0x00005f0002007a0c */ /* 0x000fc60003f86270 */
[C---:B------:R-:W-:Y:S01]  /*60f10*/  IADD3 R2, R3.reuse, 0x1b8, RZ ;  /* 0x000001b803027810 */ /* 0x040fe20007ffe0ff */
[----:B------:R2:W-:Y:S03]  /*60f20*/  @P3 STG.E.U16 [R20.64], R4 ;  /* 0x0000000414003986 */ /* 0x0005e6000c101506 */
[----:B------:R-:W-:Y:S01]  /*60f30*/  ISETP.GE.AND P1, PT, R2, c[0x0][0x17c], PT ;  /* 0x00005f0002007a0c */ /* 0x000fe20003f26270 */
[----:B------:R-:W-:-:S04]  /*60f40*/  IADD3 R2, R3, 0x1ba, RZ ;  /* 0x000001ba03027810 */ /* 0x000fc80007ffe0ff */
[----:B------:R-:W-:Y:S02]  /*60f50*/  ISETP.GE.AND P5, PT, R2, c[0x0][0x17c], PT ;  /* 0x00005f0002007a0c */ /* 0x000fe40003fa6270 */
[----:B--2---:R-:W-:Y:S01]  /*60f60*/  PRMT R4, R12, 0x7632, R4 ;  /* 0x000076320c047816 */ /* 0x004fe20000000004 */
[----:B---3--:R0:W-:Y:S01]  /*60f70*/  @P6 STG.E.U16 [R22.64], R27 ;  /* 0x0000001b16006986 */ /* 0x0081e2000c101506 */
[----:B------:R1:W-:Y:S01]  /*60f80*/  @P0 STG.E.U16 [R24.64], R12 ;  /* 0x0000000c18000986 */ /* 0x0003e2000c101506 */
[----:B------:R-:W-:Y:S02]  /*60f90*/  PRMT R2, R27, 0x7632, R2 ;  /* 0x000076321b027816 */ /* 0x000fe40000000002 */
[----:B0-----:R-:W2:Y:S01]  /*60fa0*/  LDL.LU R27, [R1+0x6c4] ;  /* 0x0006c400011b7983 */ /* 0x001ea20000300800 */
[----:B-1----:R-:W-:-:S04]  /*60fb0*/  IADD3 R12, R3, 0x1bb, RZ ;  /* 0x000001bb030c7810 */ /* 0x002fc80007ffe0ff */
[----:B------:R-:W-:Y:S02]  /*60fc0*/  ISETP.GE.AND P6, PT, R12, c[0x0][0x17c], PT ;  /* 0x00005f000c007a0c */ /* 0x000fe40003fc6270 */
[----:B------:R-:W3:Y:S01]  /*60fd0*/  LDL.LU R12, [R1+0x6d4] ;  /* 0x0006d400010c7983 */ /* 0x000ee20000300800 */
[----:B------:R-:W-:Y:S02]  /*60fe0*/  ISETP.LT.AND P0, PT, R28, c[0x0][0x178], !P4 ;  /* 0x00005e001c007a0c */ /* 0x000fe40006701270 */
[----:B------:R-:W-:Y:S01]  /*60ff0*/  IADD3 R22, R0, c[0x0][0x198], RZ ;  /* 0x0000660000167a10 */ /* 0x000fe20007ffe0ff */
[C---:B------:R-:W-:Y:S01]  /*61000*/  ISETP.LT.AND P4, PT, R29.reuse, c[0x0][0x178], !P4 ;  /* 0x00005e001d007a0c */ /* 0x040fe20006781270 */
[----:B------:R-:W-:Y:S01]  /*61010*/  ISETP.LT.AND P3, PT, R28, c[0x0][0x178], !P1 ;  /* 0x00005e001c007a0c */ /* 0x000fe20004f61270 */
[----:B------:R-:W-:Y:S01]  /*61020*/  ISETP.LT.AND P1, PT, R29, c[0x0][0x178], !P1 ;  /* 0x00005e001d007a0c */ /* 0x000fe20004f21270 */
[C---:B------:R-:W-:Y:S01]  /*61030*/  IADD3 R0, R22.reuse, c[0x0][0x198], RZ ;  /* 0x0000660016007a10 */ /* 0x040fe20007ffe0ff */
[----:B------:R-:W-:-:S04]  /*61040*/  IMAD.WIDE R20, R22, 0x2, R16 ;  /* 0x0000000216147825 */ /* 0x000fc800078e0210 */
[----:B------:R-:W-:-:S04]  /*61050*/  IMAD.WIDE R22, R22, 0x2, R18 ;  /* 0x0000000216167825 */ /* 0x000fc800078e0212 */
[----:B------:R-:W-:Y:S01]  /*61060*/  IMAD.WIDE R24, R0, 0x2, R16 ;  /* 0x0000000200187825 */ /* 0x000fe200078e0210 */
[----:B------:R0:W-:Y:S03]  /*61070*/  @P0 STG.E.U16 [R20.64], R2 ;  /* 0x0000000214000986 */ /* 0x0001e6000c101506 */
[----:B------:R4:W-:Y:S01]  /*61080*/  @P4 STG.E.U16 [R22.64], R4 ;  /* 0x0000000416004986 */ /* 0x0009e2000c101506 */
[----:B------:R-:W-:Y:S01]  /*61090*/  ISETP.LT.AND P4, PT, R28, c[0x0][0x178], !P2 ;  /* 0x00005e001c007a0c */ /* 0x000fe20005781270 */
[----:B0-----:R-:W-:Y:S01]  /*610a0*/  IMAD.WIDE R20, R0, 0x2, R18 ;  /* 0x0000000200147825 */ /* 0x001fe200078e0212 */
[----:B----4-:R-:W-:Y:S02]  /*610b0*/  PRMT R4, R26, 0x7632, R4 ;  /* 0x000076321a047816 */ /* 0x010fe40000000004 */
[----:B------:R-:W-:Y:S02]  /*610c0*/  IADD3 R2, R3, 0x1bd, RZ ;  /* 0x000001bd03027810 */ /* 0x000fe40007ffe0ff */
[----:B------:R-:W-:-:S02]  /*610d0*/  IADD3 R0, R0, c[0x0][0x198], RZ ;  /* 0x0000660000007a10 */ /* 0x000fc40007ffe0ff */
[----:B------:R-:W-:Y:S02]  /*610e0*/  ISETP.LT.AND P2, PT, R29, c[0x0][0x178], !P2 ;  /* 0x00005e001d007a0c */ /* 0x000fe40005741270 */
[----:B------:R-:W-:Y:S01]  /*610f0*/  IADD3 R8, R3, 0x1bc, RZ ;  /* 0x000001bc03087810 */ /* 0x000fe20007ffe0ff */
[----:B------:R-:W-:-:S03]  /*61100*/  IMAD.WIDE R22, R0, 0x2, R18 ;  /* 0x0000000200167825 */ /* 0x000fc600078e0212 */
[----:B------:R-:W-:Y:S01]  /*61110*/  ISETP.GE.AND P0, PT, R8, c[0x0][0x17c], PT ;  /* 0x00005f0008007a0c */ /* 0x000fe20003f06270 */
[----:B------:R-:W-:Y:S01]  /*61120*/  IADD3 R8, R3, 0x1be, RZ ;  /* 0x000001be03087810 */ /* 0x000fe20007ffe0ff */
[----:B---3--:R-:W-:Y:S01]  /*61130*/  @P3 STG.E.U16 [R24.64], R12 ;  /* 0x0000000c18003986 */ /* 0x008fe2000c101506 */
[----:B------:R0:W-:Y:S01]  /*61140*/  @P1 STG.E.U16 [R20.64], R26 ;  /* 0x0000001a14001986 */ /* 0x0001e2000c101506 */
[----:B------:R-:W-:Y:S02]  /*61150*/  ISETP.LT.AND P1, PT, R28, c[0x0][0x178], !P5 ;  /* 0x00005e001c007a0c */ /* 0x000fe40006f21270 */
[----:B------:R-:W-:Y:S01]  /*61160*/  ISETP.GE.AND P3, PT, R2, c[0x0][0x17c], PT ;  /* 0x00005f0002007a0c */ /* 0x000fe20003f66270 */
[----:B0-----:R-:W3:Y:S01]  /*61170*/  LDL.LU R26, [R1+0x6b4] ;  /* 0x0006b400011a7983 */ /* 0x001ee20000300800 */
[----:B------:R-:W-:Y:S01]  /*61180*/  PRMT R2, R12, 0x7632, R2 ;  /* 0x000076320c027816 */ /* 0x000fe20000000002 */
[C---:B------:R-:W-:Y:S01]  /*61190*/  IMAD.WIDE R20, R0.reuse, 0x2, R16 ;  /* 0x0000000200147825 */ /* 0x040fe200078e0210 */
[----:B------:R-:W-:-:S04]  /*611a0*/  IADD3 R0, R0, c[0x0][0x198], RZ ;  /* 0x0000660000007a10 */ /* 0x000fc80007ffe0ff */
[----:B------:R0:W-:Y:S01]  /*611b0*/  @P4 STG.E.U16 [R20.64], R2 ;  /* 0x0000000214004986 */ /* 0x0001e2000c101506 */
[----:B------:R-:W-:Y:S01]  /*611c0*/  ISETP.GE.AND P4, PT, R8, c[0x0][0x17c], PT ;  /* 0x00005f0008007a0c */ /* 0x000fe20003f86270 */
[----:B------:R-:W-:Y:S01]  /*611d0*/  @P2 STG.E.U16 [R22.64], R4 ;  /* 0x0000000416002986 */ /* 0x000fe2000c101506 */
[----:B--2---:R-:W-:Y:S01]  /*611e0*/  PRMT R8, R27, 0x7632, R8 ;  /* 0x000076321b087816 */ /* 0x004fe20000000008 */
[----:B0-----:R-:W-:-:S05]  /*611f0*/  IMAD.WIDE R20, R0, 0x2, R16 ;  /* 0x0000000200147825 */ /* 0x001fca00078e0210 */
[----:B------:R0:W-:Y:S04]  /*61200*/  @P1 STG.E.U16 [R20.64], R27 ;  /* 0x0000001b14001986 */ /* 0x0001e8000c101506 */
[----:B0-----:R-:W2:Y:S01]  /*61210*/  LDL.LU R27, [R1+0x674] ;  /* 0x00067400011b7983 */ /* 0x001ea20000300800 */
[C---:B------:R-:W-:Y:S02]  /*61220*/  ISETP.LT.AND P5, PT, R29.reuse, c[0x0][0x178], !P5 ;  /* 0x00005e001d007a0c */ /* 0x040fe40006fa1270 */
[----:B------:R-:W-:Y:S01]  /*61230*/  ISETP.LT.AND P2, PT, R28, c[0x0][0x178], !P6 ;  /* 0x00005e001c007a0c */ /* 0x000fe20007741270 */
[----:B------:R-:W-:Y:S01]  /*61240*/  IMAD.WIDE R22, R0, 0x2, R18 ;  /* 0x0000000200167825 */ /* 0x000fe200078e0212 */
[----:B------:R-:W-:Y:S02]  /*61250*/  ISETP.LT.AND P6, PT, R29, c[0x0][0x178], !P6 ;  /* 0x00005e001d007a0c */ /* 0x000fe400077c1270 */
[----:B------:R-:W-:-:S02]  /*61260*/  IADD3 R2, R3, 0x1bf, RZ ;  /* 0x000001bf03027810 */ /* 0x000fc40007ffe0ff */
[----:B------:R-:W-:Y:S01]  /*61270*/  IADD3 R0, R0, c[0x0][0x198], RZ ;  /* 0x0000660000007a10 */ /* 0x000fe20007ffe0ff */
[----:B------:R-:W4:Y:S01]  /*61280*/  LDL.LU R25, [R1+0x5e8] ;  /* 0x0005e80001197983 */ /* 0x000f220000300800 */
[----:B------:R-:W-:Y:S01]  /*61290*/  ISETP.GE.AND P1, PT, R2, c[0x0][0x17c], PT ;  /* 0x00005f0002007a0c */ /* 0x000fe20003f26270 */
[----:B------:R-:W-:Y:S02]  /*612a0*/  PRMT R2, R5, 0x7632, R2 ;  /* 0x0000763205027816 */ /* 0x000fe40000000002 */
[----:B------:R-:W-:Y:S01]  /*612b0*/  IMAD.WIDE R20, R0, 0x2, R16 ;  /* 0x0000000200147825 */ /* 0x000fe200078e0210 */
[----:B------:R0:W-:Y:S01]  /*612c0*/  @P5 STG.E.U16 [R22.64], R5 ;  /* 0x0000000516005986 */ /* 0x0001e2000c101506 */
[----:B------:R-:W-:-:S03]  /*612d0*/  ISETP.LT.AND P5, PT, R28, c[0x0][0x178], !P0 ;  /* 0x00005e001c007a0c */ /* 0x000fc600047a1270 */
[----:B------:R1:W-:Y:S01]  /*612e0*/  @P2 STG.E.U16 [R20.64], R8 ;  /* 0x0000000814002986 */ /* 0x0003e2000c101506 */
[----:B------:R-:W-:Y:S01]  /*612f0*/  ISETP.LT.AND P0, PT, R29, c[0x0][0x178], !P0 ;  /* 0x00005e001d007a0c */ /* 0x000fe20004701270 */
[C---:B0-----:R-:W-:Y:S01]  /*61300*/  IMAD.WIDE R4, R0.reuse, 0x2, R18 ;  /* 0x0000000200047825 */ /* 0x041fe200078e0212 */
[----:B------:R-:W-:Y:S02]  /*61310*/  IADD3 R0, R0, c[0x0][0x198], RZ ;  /* 0x0000660000007a10 */ /* 0x000fe40007ffe0ff */
[----:B-1----:R-:W-:Y:S02]  /*61320*/  IADD3 R8, R3, 0x1c0, RZ ;  /* 0x000001c003087810 */ /* 0x002fe40007ffe0ff */
[----:B------:R0:W-:Y:S01]  /*61330*/  @P6 STG.E.U16 [R4.64], R2 ;  /* 0x0000000204006986 */ /* 0x0001e2000c101506 */
[----:B------:R-:W-:Y:S02]  /*61340*/  ISETP.LT.AND P6, PT, R28, c[0x0][0x178], !P3 ;  /* 0x00005e001c007a0c */ /* 0x000fe40005fc1270 */
[----:B------:R-:W-:Y:S01]  /*61350*/  ISETP.GE.AND P2, PT, R8, c[0x0][0x17c], PT ;  /* 0x00005f0008007a0c */ /* 0x000fe20003f46270 */
[----:B------:R-:W-:-:S02]  /*61360*/  IADD3 R8, R0, c[0x0][0x198], RZ ;  /* 0x0000660000087a10 */ /* 0x000fc40007ffe0ff */
[----:B0-----:R-:W-:-:S04]  /*61370*/  IMAD.WIDE R4, R0, 0x2, R16 ;  /* 0x0000000200047825 */ /* 0x001fc800078e0210 */
[----:B------:R-:W-:Y:S01]  /*61380*/  IMAD.WIDE R20, R8, 0x2, R16 ;  /* 0x0000000208147825 */ /* 0x000fe200078e0210 */
[----:B------:R-:W-:Y:S02]  /*61390*/  ISETP.LT.AND P3, PT, R29, c[0x0][0x178], !P3 ;  /* 0x00005e001d007a0c */ /* 0x000fe40005f61270 */
[----:B------:R-:W-:Y:S01]  /*613a0*/  IADD3 R2, R3, 0x1c1, RZ ;  /* 0x000001c103027810 */ /* 0x000fe20007ffe0ff */
[----:B---3--:R0:W-:Y:S02]  /*613b0*/  @P5 STG.E.U16 [R4.64], R26 ;  /* 0x0000001a04005986 */ /* 0x0081e4000c101506 */
[----:B0-----:R-:W-:Y:S01]  /*613c0*/  IMAD.WIDE R4, R0, 0x2, R18 ;  /* 0x0000000200047825 */ /* 0x001fe200078e0212 */
[----:B------:R-:W-:Y:S02]  /*613d0*/  PRMT R0, R26, 0x7632, R0 ;  /* 0x000076321a007816 */ /* 0x000fe40000000000 */
[----:B------:R-:W3:Y:S04]  /*613e0*/  LDL.LU R26, [R1+0x38] ;  /* 0x00003800011a7983 */ /* 0x000ee80000300800 */
[----:B------:R-:W-:Y:S01]  /*613f0*/  @P0 STG.E.U16 [R4.64], R9 ;  /* 0x0000000904000986 */ /* 0x000fe2000c101506 */
[----:B------:R-:W-:Y:S01]  /*61400*/  ISETP.LT.AND P0, PT, R28, c[0x0][0x178], !P4 ;  /* 0x00005e001c007a0c */ /* 0x000fe20006701270 */
[----:B------:R0:W-:Y:S01]  /*61410*/  @P6 STG.E.U16 [R20.64], R0 ;  /* 0x0000000014006986 */ /* 0x0001e2000c101506 */
[----:B------:R-:W-:Y:S01]  /*61420*/  ISETP.GE.AND P5, PT, R2, c[0x0][0x17c], PT ;  /* 0x00005f0002007a0c */ /* 0x000fe20003fa6270 */
[----:B------:R-:W-:Y:S01]  /*61430*/  PRMT R2, R9, 0x7632, R2 ;  /* 0x0000763209027816 */ /* 0x000fe20000000002 */
[----:B------:R-:W3:Y:S01]  /*61440*/  LDL.LU R24, [R1+0x5f8] ;  /* 0x0005f80001187983 */ /* 0x000ee20000300800 */
[C---:B0-----:R-:W-:Y:S01]  /*61450*/  IADD3 R0, R8.reuse, c[0x0][0x198], RZ ;  /* 0x0000660008007a10 */ /* 0x041fe20007ffe0ff */
[----:B------:R-:W-:-:S04]  /*61460*/  IMAD.WIDE R4, R8, 0x2, R18 ;  /* 0x0000000208047825 */ /* 0x000fc800078e0212 */
[----:B------:R-:W-:Y:S01]  /*61470*/  IMAD.WIDE R8, R0, 0x2, R16 ;  /* 0x0000000200087825 */ /* 0x000fe200078e0210 */
[----:B------:R0:W-:Y:S04]  /*61480*/  @P3 STG.E.U16 [R4.64], R2 ;  /* 0x0000000204003986 */ /* 0x0001e8000c101506 */
[----:B--2---:R1:W-:Y:S01]  /*61490*/  @P0 STG.E.U16 [R8.64], R27 ;  /* 0x0000001b08000986 */ /* 0x0043e2000c101506 */
[----:B0-----:R-:W-:-:S03]  /*614a0*/  PRMT R2, R27, 0x7632, R2 ;  /* 0x000076321b027816 */ /* 0x001fc60000000002 */
[----:B-1----:R-:W2:Y:S01]  /*614b0*/  LDL.LU R27, [R1+0x48] ;  /* 0x00004800011b7983 */ /* 0x002ea20000300800 */
[----:B------:R-:W-:Y:S01]  /*614c0*/  ISETP.LT.AND P4, PT, R29, c[0x0][0x178], !P4 ;  /* 0x00005e001d007a0c */ /* 0x000fe20006781270 */
[----:B------:R-:W-:Y:S01]  /*614d0*/  IMAD.WIDE R20, R0, 0x2, R18 ;  /* 0x0000000200147825 */ /* 0x000fe200078e0212 */
[----:B------:R-:W-:-:S03]  /*614e0*/  ISETP.LT.AND P0, PT, R28, c[0x0][0x178], !P1 ;  /* 0x00005e001c007a0c */ /* 0x000fc60004f01270 */
[----:B------:R-:W-:Y:S01]  /*614f0*/  ISETP.LT.AND P1, PT, R29, c[0x0][0x178], !P1 ;  /* 0x00005e001d007a0c */ /* 0x000fe20004f21270 */
[----:B------:R-:W-:Y:S02]  /*61500*/  IADD3 R8, R0, c[0x0][0x198], RZ ;  /* 0x0000660000087a10 */ /* 0x000fe40007ffe0ff */
[C---:B------:R-:W-:Y:S02]  /*61510*/  IADD3 R22, R3.reuse, 0x1c3, RZ ;  /* 0x000001c303167810 */ /* 0x040fe40007ffe0ff */
[----:B------:R-:W-:Y:S02]  /*61520*/  IADD3 R12, R3, 0x1c2, RZ ;  /* 0x000001c2030c7810 */ /* 0x000fe40007ffe0ff */
[----:B------:R-:W-:Y:S01]  /*61530*/  IADD3 R0, R8, c[0x0][0x198], RZ ;  /* 0x0000660008007a10 */ /* 0x000fe20007ffe0ff */
[----:B------:R0:W-:Y:S01]  /*61540*/  @P4 STG.E.U16 [R20.64], R13 ;  /* 0x0000000d14004986 */ /* 0x0001e2000c101506 */
[----:B------:R-:W-:Y:S01]  /*61550*/  ISETP.LT.AND P4, PT, R28, c[0x0][0x178], !P2 ;  /* 0x00005e001c007a0c */ /* 0x000fe20005781270 */
[----:B------:R-:W-:Y:S01]  /*61560*/  ISETP.LT.AND P2, PT, R29, c[0x0][0x178], !P2 ;  /* 0x00005e001d007a0c */ /* 0x000fe20005741270 */
[----:B------:R-:W-:Y:S01]  /*61570*/  ISETP.GE.AND P3, PT, R22, c[0x0][0x17c], PT ;  /* 0x00005f0016007a0c */ /* 0x000fe20003f66270 */
[----:B------:R-:W-:Y:S01]  /*61580*/  IMAD.WIDE R4, R8, 0x2, R16 ;  /* 0x0000000208047825 */ /* 0x000fe200078e0210 */
[----:B------:R-:W-:-:S02]  /*61590*/  ISETP.GE.AND P6, PT, R12, c[0x0][0x17c], PT ;  /* 0x00005f000c007a0c */ /* 0x000fc40003fc6270 */
[----:B------:R-:W-:Y:S01]  /*615a0*/  PRMT R22, R13, 0x7632, R22 ;  /* 0x000076320d167816 */ /* 0x000fe20000000016 */
[----:B------:R-:W-:Y:S01]  /*615b0*/  IMAD.WIDE R8, R8, 0x2, R18 ;  /* 0x0000000208087825 */ /* 0x000fe200078e0212 */
[----:B------:R-:W-:Y:S03]  /*615c0*/  @P0 STG.E.U16 [R4.64], R2 ;  /* 0x0000000204000986 */ /* 0x000fe6000c101506 */
[----:B0-----:R-:W-:-:S04]  /*615d0*/  IMAD.WIDE R12, R0, 0x2, R16 ;  /* 0x00000002000c7825 */ /* 0x001fc800078e0210 */
[----:B------:R-:W-:Y:S01]  /*615e0*/  IMAD.WIDE R20, R0, 0x2, R18 ;  /* 0x0000000200147825 */ /* 0x000fe200078e0212 */
[----:B------:R0:W-:Y:S03]  /*615f0*/  @P1 STG.E.U16 [R8.64], R22 ;  /* 0x0000001608001986 */ /* 0x0001e6000c101506 */
[----:B----4-:R1:W-:Y:S01]  /*61600*/  @P4 STG.E.U16 [R12.64], R25 ;  /* 0x000000190c004986 */ /* 0x0103e2000c101506 */
[----:B------:R-:W-:Y:S01]  /*61610*/  ISETP.LT.AND P1, PT, R28, c[0x0][0x178], !P5 ;  /* 0x00005e001c007a0c */ /* 0x000fe20006f21270 */
[----:B------:R-:W-:Y:S01]  /*61620*/  ISETP.LT.AND P5, PT, R29, c[0x0][0x178], !P5 ;  /* 0x00005e001d007a0c */ /* 0x000fe20006fa1270 */
[----:B0-----:R-:W-:Y:S02]  /*61630*/  IADD3 R8, R0, c[0x0][0x198], RZ ;  /* 0x0000660000087a10 */ /* 0x001fe40007ffe0ff */
[----:B-1----:R-:W-:-:S03]  /*61640*/  IADD3 R12, R3, 0x1c5, RZ ;  /* 0x000001c5030c7810 */ /* 0x002fc60007ffe0ff */
[----:B------:R-:W-:Y:S01]  /*61650*/  IMAD.WIDE R4, R8, 0x2, R16 ;  /* 0x0000000208047825 */ /* 0x000fe200078e0210 */
[----:B------:R-:W-:Y:S01]  /*61660*/  ISETP.GE.AND P4, PT, R12, c[0x0][0x17c], PT ;  /* 0x00005f000c007a0c */ /* 0x000fe20003f86270 */
[----:B---3--:R0:W-:Y:S01]  /*61670*/  @P2 STG.E.U16 [R20.64], R26 ;  /* 0x0000001a14002986 */ /* 0x0081e2000c101506 */
[----:B------:R-:W-:Y:S02]  /*61680*/  PRMT R2, R26, 0x7632, R2 ;  /* 0x000076321a027816 */ /* 0x000fe40000000002 */
[----:B------:R-:W-:Y:S01]  /*61690*/  ISETP.LT.AND P2, PT, R28, c[0x0][0x178], !P6 ;  /* 0x00005e001c007a0c */ /* 0x000fe20007741270 */
[----:B------:R-:W-:Y:S01]  /*616a0*/  ISETP.LT.AND P6, PT, R29, c[0x0][0x178], !P6 ;  /* 0x00005e001d007a0c */ /* 0x000fe200077c1270 */
[----:B0-----:R-:W-:Y:S02]  /*616b0*/  PRMT R20, R25, 0x7632, R20 ;  /* 0x0000763219147816 */ /* 0x001fe40000000014 */
[----:B------:R-:W3:Y:S01]  /*616c0*/  LDL.LU R25, [R1+0x608] ;  /* 0x0006080001197983 */ /* 0x000ee20000300800 */
[----:B------:R-:W4:Y:S01]  /*616d0*/  LDL.LU R26, [R1+0x68] ;  /* 0x00006800011a7983 */ /* 0x000f220000300800 */
[C---:B------:R-:W-:Y:S01]  /*616e0*/  IADD3 R21, R8.reuse, c[0x0][0x198], RZ ;  /* 0x0000660008157a10 */ /* 0x040fe20007ffe0ff */
[----:B------:R-:W-:Y:S01]  /*616f0*/  IMAD.WIDE R8, R8, 0x2, R18 ;  /* 0x0000000208087825 */ /* 0x000fe200078e0212 */
[----:B------:R0:W-:Y:S03]  /*61700*/  @P1 STG.E.U16 [R4.64], R20 ;  /* 0x0000001404001986 */ /* 0x0001e6000c101506 */
[C---:B------:R-:W-:Y:S01]  /*61710*/  IMAD.WIDE R12, R21.reuse, 0x2, R16 ;  /* 0x00000002150c7825 */ /* 0x040fe200078e0210 */
[----:B------:R-:W-:Y:S04]  /*61720*/  @P5 STG.E.U16 [R8.64], R2 ;  /* 0x0000000208005986 */ /* 0x000fe8000c101506 */
[----:B------:R1:W-:Y:S01]  /*61730*/  @P2 STG.E.U16 [R12.64], R24 ;  /* 0x000000180c002986 */ /* 0x0003e2000c101506 */
[----:B0-----:R-:W-:-:S05]  /*61740*/  IMAD.WIDE R4, R21, 0x2, R18 ;  /* 0x0000000215047825 */ /* 0x001fca00078e0212 */
[----:B--2---:R0:W-:Y:S01]  /*61750*/  @P6 STG.E.U16 [R4.64], R27 ;  /* 0x0000001b04006986 */ /* 0x0041e2000c101506 */
[----:B-1----:R-:W-:-:S03]  /*61760*/  PRMT R12, R27, 0x7632, R12 ;  /* 0x000076321b0c7816 */ /* 0x002fc6000000000c */
[----:B0-----:R-:W2:Y:S01]  /*61770*/  LDL.LU R27, [R1+0x618] ;  /* 0x00061800011b7983 */ /* 0x001ea20000300800 */
[C---:B------:R-:W-:Y:S02]  /*61780*/  IADD3 R0, R3.reuse, 0x1c6, RZ ;  /* 0x000001c603007810 */ /* 0x040fe40007ffe0ff */
[C---:B------:R-:W-:Y:S02]  /*61790*/  IADD3 R23, R3.reuse, 0x1c4, RZ ;  /* 0x000001c403177810 */ /* 0x040fe40007ffe0ff */
[----:B------:R-:W-:Y:S01]  /*617a0*/  ISETP.GE.AND P1, PT, R0, c[0x0][0x17c], PT ;  /* 0x00005f0000007a0c */ /* 0x000fe20003f26270 */
[----:B------:R-:W-:Y:S01]  /*617b0*/  IADD3 R0, R3, 0x1c7, RZ ;  /* 0x000001c703007810 */ /* 0x000fe20007ffe0ff */
[----:B------:R-:W-:Y:S01]  /*617c0*/  ISETP.LT.AND P5, PT, R28, c[0x0][0x178], !P3 ;  /* 0x00005e001c007a0c */ /* 0x000fe20005fa1270 */
[----:B------:R-:W-:Y:S01]  /*617d0*/  ISETP.LT.AND P3, PT, R29, c[0x0][0x178], !P3 ;  /* 0x00005e001d007a0c */ /* 0x000fe20005f61270 */
[----:B------:R-:W-:Y:S02]  /*617e0*/  ISETP.GE.AND P0, PT, R23, c[0x0][0x17c], PT ;  /* 0x00005f0017007a0c */ /* 0x000fe40003f06270 */
[----:B------:R-:W-:Y:S01]  /*617f0*/  ISETP.GE.AND P2, PT, R0, c[0x0][0x17c], PT ;  /* 0x00005f0000007a0c */ /* 0x000fe20003f46270 */
[----:B------:R-:W-:Y:S01]  /*61800*/  IADD3 R0, R21, c[0x0][0x198], RZ ;  /* 0x0000660015007a10 */ /* 0x000fe20007ffe0ff */
[----:B------:R-:W2:Y:S01]  /*61810*/  LDL.LU R23, [R1+0xc8] ;  /* 0x0000c80001177983 */ /* 0x000ea20000300800 */
[----:B------:R-:W-:-:S02]  /*61820*/  ISETP.LT.AND P6, PT, R28, c[0x0][0x178], !P0 ;  /* 0x00005e001c007a0c */ /* 0x000fc400047c1270 */
[----:B------:R-:W-:Y:S01]  /*61830*/  PRMT R2, R24, 0x7632, R2 ;  /* 0x0000763218027816 */ /* 0x000fe20000000002 */
[----:B------:R-:W-:Y:S02]  /*61840*/  ISETP.LT.AND P0, PT, R29, c[0x0][0x178], !P0 ;  /* 0x00005e001d007a0c */ /* 0x000fe40004701270 */
[----:B------:R-:W-:-:S04]  /*61850*/  IMAD.WIDE R8, R0, 0x2, R16 ;  /* 0x0000000200087825 */ /* 0x000fc800078e0210 */
[C---:B------:R-:W-:Y:S01]  /*61860*/  IMAD.WIDE R4, R0.reuse, 0x2, R18 ;  /* 0x0000000200047825 */ /* 0x040fe200078e0212 */
[----:B------:R-:W-:Y:S01]  /*61870*/  IADD3 R0, R0, c[0x0][0x198], RZ ;  /* 0x0000660000007a10 */ /* 0x000fe20007ffe0ff */
[----:B------:R-:W2:Y:S04]  /*61880*/  LDL.LU R24, [R1+0x628] ;  /* 0x0006280001187983 */ /* 0x000ea80000300800 */
[----:B------:R-:W-:Y:S01]  /*61890*/  @P5 STG.E.U16 [R8.64], R2 ;  /* 0x0000000208005986 */ /* 0x000fe2000c101506 */
[----:B------:R0:W-:Y:S01]  /*618a0*/  @P3 STG.E.U16 [R4.64], R12 ;  /* 0x0000000c04003986 */ /* 0x0001e2000c101506 */
[----:B------:R-:W-:Y:S01]  /*618b0*/  ISETP.LT.AND P3, PT, R28, c[0x0][0x178], !P4 ;  /* 0x00005e001c007a0c */ /* 0x000fe20006761270 */
[----:B0-----:R-:W-:Y:S01]  /*618c0*/  IMAD.WIDE R4, R0, 0x2, R16 ;  /* 0x0000000200047825 */ /* 0x001fe200078e0210 */
[----:B------:R-:W-:-:S03]  /*618d0*/  IADD3 R2, R3, 0x1c9, RZ ;  /* 0x000001c903027810 */ /* 0x000fc60007ffe0ff */
[C---:B------:R-:W-:Y:S01]  /*618e0*/  IMAD.WIDE R8, R0.reuse, 0x2, R18 ;  /* 0x0000000200087825 */ /* 0x040fe200078e0212 */
[----:B------:R-:W-:Y:S02]  /*618f0*/  IADD3 R0, R0, c[0x0][0x198], RZ ;  /* 0x0000660000007a10 */ /* 0x000fe40007ffe0ff */
[----:B------:R-:W-:Y:S01]  /*61900*/  ISETP.LT.AND P4, PT, R29, c[0x0][0x178], !P4 ;  /* 0x00005e001d007a0c */ /* 0x000fe20006781270 */
[----:B---3--:R-:W-:Y:S01]  /*61910*/  @P6 STG.E.U16 [R4.64], R25 ;  /* 0x0000001904006986 */ /* 0x008fe2000c101506 */
[----:B------:R-:W-:Y:S01]  /*61920*/  ISETP.GE.AND P6, PT, R2, c[0x0][0x17c], PT ;  /* 0x00005f0002007a0c */ /* 0x000fe20003fc6270 */
[----:B----4-:R0:W-:Y:S01]  /*61930*/  @P0 STG.E.U16 [R8.64], R26 ;  /* 0x0000001a08000986 */ /* 0x0101e2000c101506 */
[----:B------:R-:W-:Y:S02]  /*61940*/  PRMT R2, R26, 0x7632, R2 ;  /* 0x000076321a027816 */ /* 0x000fe40000000002 */
[----:B------:R-:W-:Y:S02]  /*61950*/  ISETP.LT.AND P0, PT, R28, c[0x0][0x178], !P1 ;  /* 0x00005e001c007a0c */ /* 0x000fe40004f01270 */
[----:B------:R-:W-:Y:S01]  /*61960*/  PRMT R12, R25, 0x7632, R12 ;  /* 0x00007632190c7816 */ /* 0x000fe2000000000c */
[----:B0-----:R-:W3:Y:S01]  /*61970*/  LDL.LU R26, [R1+0xb8] ;  /* 0x0000b800011a7983 */ /* 0x001ee20000300800 */
[----:B------:R-:W-:-:S04]  /*61980*/  IMAD.WIDE R4, R0, 0x2, R16 ;  /* 0x0000000200047825 */ /* 0x000fc800078e0210 */
[C---:B------:R-:W-:Y:S01]  /*61990*/  IMAD.WIDE R8, R0.reuse, 0x2, R18 ;  /* 0x0000000200087825 */ /* 0x040fe200078e0212 */
[----:B------:R-:W-:Y:S01]  /*619a0*/  IADD3 R0, R0, c[0x0][0x198], RZ ;  /* 0x0000660000007a10 */ /* 0x000fe20007ffe0ff */
[----:B------:R-:W4:Y:S04]  /*619b0*/  LDL.LU R25, [R1+0x638] ;  /* 0x0006380001197983 */ /* 0x000f280000300800 */
[----:B------:R0:W-:Y:S01]  /*619c0*/  @P3 STG.E.U16 [R4.64], R12 ;  /* 0x0000000c04003986 */ /* 0x0001e2000c101506 */
[----:B------:R-:W-:Y:S02]  /*619d0*/  @P4 STG.E.U16 [R8.64], R2 ;  /* 0x0000000208004986 */ /* 0x000fe4000c101506 */
[----:B0-----:R-:W-:Y:S01]  /*619e0*/  IMAD.WIDE R4, R0, 0x2, R16 ;  /* 0x0000000200047825 */ /* 0x001fe200078e0210 */
[----:B------:R-:W-:-:S04]  /*619f0*/  IADD3 R12, R3, 0x1ca, RZ ;  /* 0x000001ca030c7810 */ /* 0x000fc80007ffe0ff */
[----:B------:R-:W-:Y:S01]  /*61a00*/  ISETP.GE.AND P3, PT, R12, c[0x0][0x17c], PT ;  /* 0x00005f000c007a0c */ /* 0x000fe20003f66270 */
[----:B--2---:R0:W-:Y:S01]  /*61a10*/  @P0 STG.E.U16 [R4.64], R27 ;  /* 0x0000001b04000986 */ /* 0x0041e2000c101506 */
[C---:B------:R-:W-:Y:S01]  /*61a20*/  IADD3 R12, R0.reuse, c[0x0][0x198], RZ ;  /* 0x00006600000c7a10 */ /* 0x040fe20007ffe0ff */
[----:B0-----:R-:W-:Y:S01]  /*61a30*/  IMAD.WIDE R4, R0, 0x2, R18 ;  /* 0x0000000200047825 */ /* 0x001fe200078e0212 */
[----:B------:R-:W-:Y:S02]  /*61a40*/  PRMT R0, R27, 0x7632, R0 ;  /* 0x000076321b007816 */ /* 0x000fe40000000000 */
[----:B------:R-:W2:Y:S01]  /*61a50*/  LDL.LU R27, [R1+0xa8] ;  /* 0x0000a800011b7983 */ /* 0x000ea20000300800 */
[----:B------:R-:W-:Y:S02]  /*61a60*/  ISETP.LT.AND P1, PT, R29, c[0x0][0x178], !P1 ;  /* 0x00005e001d007a0c */ /* 0x000fe40004f21270 */
[----:B------:R-:W-:Y:S02]  /*61a70*/  ISETP.LT.AND P4, PT, R28, c[0x0][0x178], !P2 ;  /* 0x00005e001c007a0c */ /* 0x000fe40005781270 */
[----:B------:R-:W-:Y:S01]  /*61a80*/  IADD3 R13, R3, 0x1c8, RZ ;  /* 0x000001c8030d7810 */ /* 0x000fe20007ffe0ff */
[----:B------:R-:W-:-:S03]  /*61a90*/  IMAD.WIDE R8, R12, 0x2, R16 ;  /* 0x000000020c087825 */ /* 0x000fc600078e0210 */
[----:B------:R-:W-:Y:S02]  /*61aa0*/  ISETP.GE.AND P5, PT, R13, c[0x0][0x17c], PT ;  /* 0x00005f000d007a0c */ /* 0x000fe40003fa6270 */
[----:B------:R-:W-:Y:S02]  /*61ab0*/  ISETP.LT.AND P2, PT, R29, c[0x0][0x178], !P2 ;  /* 0x00005e001d007a0c */ /* 0x000fe40005741270 */
[----:B------:R-:W-:Y:S01]  /*61ac0*/  IADD3 R2, R3, 0x1cb, RZ ;  /* 0x000001cb03027810 */ /* 0x000fe20007ffe0ff */
[----:B------:R-:W-:Y:S01]  /*61ad0*/  @P1 STG.E.U16 [R4.64], R23 ;  /* 0x0000001704001986 */ /* 0x000fe2000c101506 */
[----:B------:R-:W-:Y:S01]  /*61ae0*/  ISETP.LT.AND P1, PT, R28, c[0x0][0x178], !P5 ;  /* 0x00005e001c007a0c */ /* 0x000fe20006f21270 */
[----:B------:R0:W-:Y:S01]  /*61af0*/  @P4 STG.E.U16 [R8.64], R0 ;  /* 0x0000000008004986 */ /* 0x0001e2000c101506 */
[----:B------:R-:W-:Y:S02]  /*61b00*/  ISETP.LT.AND P5, PT, R29, c[0x0][0x178], !P5 ;  /* 0x00005e001d007a0c */ /* 0x000fe40006fa1270 */
[----:B------:R-:W-:Y:S01]  /*61b10*/  ISETP.GE.AND P0, PT, R2, c[0x0][0x17c], PT ;  /* 0x00005f0002007a0c */ /* 0x000fe20003f06270 */
[----:B------:R-:W-:Y:S01]  /*61b20*/  PRMT R2, R23, 0x7632, R2 ;  /* 0x0000763217027816 */ /* 0x000fe20000000002 */
[C---:B0-----:R-:W-:Y:S01]  /*61b30*/  IADD3 R0, R12.reuse, c[0x0][0x198], RZ ;  /* 0x000066000c007a10 */ /* 0x041fe20007ffe0ff */
[----:B------:R-:W-:-:S04]  /*61b40*/  IMAD.WIDE R4, R12, 0x2, R18 ;  /* 0x000000020c047825 */ /* 0x000fc800078e0212 */
[----:B------:R-:W-:-:S04]  /*61b50*/  IMAD.WIDE R8, R0, 0x2, R16 ;  /* 0x0000000200087825 */ /* 0x000fc800078e0210 */
[----:B------:R-:W-:Y:S01]  /*61b60*/  IMAD.WIDE R12, R0, 0x2, R18 ;  /* 0x00000002000c7825 */ /* 0x000fe200078e0212 */
[----:B------:R-:W-:Y:S03]  /*61b70*/  @P2 STG.E.U16 [R4.64], R2 ;  /* 0x0000000204002986 */ /* 0x000fe6000c101506 */
[----:B------:R0:W-:Y:S01]  /*61b80*/  @P1 STG.E.U16 [R8.64], R24 ;  /* 0x0000001808001986 */ /* 0x0001e2000c101506 */
[----:B------:R-:W-:Y:S01]  /*61b90*/  ISETP.LT.AND P1, PT, R28, c[0x0][0x178], !P6 ;  /* 0x00005e001c007a0c */ /* 0x000fe20007721270 */
[----:B------:R-:W-:Y:S01]  /*61ba0*/  ISETP.LT.AND P6, PT, R29, c[0x0][0x178], !P6 ;  /* 0x00005e001d007a0c */ /* 0x000fe200077c1270 */
[----:B0-----:R-:W-:Y:S01]  /*61bb0*/  IADD3 R8, R0, c[0x0][0x198], RZ ;  /* 0x0000660000087a10 */ /* 0x001fe20007ffe0ff */
[----:B------:R-:W-:Y:S02]  /*61bc0*/  PRMT R0, R24, 0x7632, R0 ;  /* 0x0000763218007816 */ /* 0x000fe40000000000 */
[----:B------:R-:W2:Y:S01]  /*61bd0*/  LDL.LU R24, [R1+0x648] ;  /* 0x0006480001187983 */ /* 0x000ea20000300800 */
[----:B------:R-:W-:-:S02]  /*61be0*/  IADD3 R2, R8, c[0x0][0x198], RZ ;  /* 0x0000660008027a10 */ /* 0x000fc40007ffe0ff */
[C---:B------:R-:W-:Y:S02]  /*61bf0*/  IADD3 R20, R3.reuse, 0x1cc, RZ ;  /* 0x000001cc03147810 */ /* 0x040fe40007ffe0ff */
[----:B------:R-:W-:Y:S01]  /*61c00*/  IADD3 R21, R3, 0x1cd, RZ ;  /* 0x000001cd03157810 */ /* 0x000fe20007ffe0ff */
[----:B------:R-:W-:-:S04]  /*61c10*/  IMAD.WIDE R4, R8, 0x2, R16 ;  /* 0x0000000208047825 */ /* 0x000fc800078e0210 */
[--C-:B------:R-:W-:Y:S01]  /*61c20*/  IMAD.WIDE R8, R8, 0x2, R18.reuse ;  /* 0x0000000208087825 */ /* 0x100fe200078e0212 */
[----:B------:R-:W-:Y:S02]  /*61c30*/  ISETP.GE.AND P4, PT, R20, c[0x0][0x17c], PT ;  /* 0x00005f0014007a0c */ /* 0x000fe40003f86270 */
[----:B------:R-:W-:Y:S01]  /*61c40*/  ISETP.GE.AND P2, PT, R21, c[0x0][0x17c], PT ;  /* 0x00005f0015007a0c */ /* 0x000fe20003f46270 */
[----:B------:R-:W-:Y:S01]  /*61c50*/  IMAD.WIDE R20, R2, 0x2, R18 ;  /* 0x0000000202147825 */ /* 0x000fe200078e0212 */
[----:B---3--:R0:W-:Y:S01]  /*61c60*/  @P5 STG.E.U16 [R12.64], R26 ;  /* 0x0000001a0c005986 */ /* 0x0081e2000c101506 */
[----:B------:R-:W-:Y:S02]  /*61c70*/  PRMT R22, R26, 0x7632, R22 ;  /* 0x000076321a167816 */ /* 0x000fe40000000016 */
[----:B------:R-:W-:Y:S01]  /*61c80*/  ISETP.LT.AND P5, PT, R28, c[0x0][0x178], !P3 ;  /* 0x00005e001c007a0c */ /* 0x000fe20005fa1270 */
[----:B------:R-:W-:Y:S01]  /*61c90*/  ISETP.LT.AND P3, PT, R29, c[0x0][0x178], !P3 ;  /* 0x00005e001d007a0c */ /* 0x000fe20005f61270 */
[----:B0-----:R-:W3:Y:S01]  /*61ca0*/  LDL.LU R26, [R1+0x98] ;  /* 0x00009800011a7983 */ /* 0x001ee20000300800 */
[----:B------:R-:W-:-:S03]  /*61cb0*/  IMAD.WIDE R12, R2, 0x2, R16 ;  /* 0x00000002020c7825 */ /* 0x000fc600078e0210 */
[----:B------:R0:W-:Y:S01]  /*61cc0*/  @P1 STG.E.U16 [R4.64], R0 ;  /* 0x0000000004001986 */ /* 0x0001e2000c101506 */
[----:B------:R-:W-:Y:S06]  /*61cd0*/  @P6 STG.E.U16 [R8.64], R22 ;  /* 0x0000001608006986 */ /* 0x000fec000c101506 */
[----:B----4-:R-:W-:Y:S04]  /*61ce0*/  @P5 STG.E.U16 [R12.64], R25 ;  /* 0x000000190c005986 */ /* 0x010fe8000c101506 */
[----:B--2---:R1:W-:Y:S01]  /*61cf0*/  @P3 STG.E.U16 [R20.64], R27 ;  /* 0x0000001b14003986 */ /* 0x0043e2000c101506 */
[----:B0-----:R-:W-:-:S02]  /*61d00*/  PRMT R0, R27, 0x7632, R0 ;  /* 0x000076321b007816 */ /* 0x001fc40000000000 */
[----:B-1----:R-:W-:Y:S02]  /*61d10*/  PRMT R20, R25, 0x7632, R20 ;  /* 0x0000763219147816 */ /* 0x002fe40000000014 */
[----:B------:R-:W2:Y:S01]  /*61d20*/  LDL.LU R25, [R1+0x658] ;  /* 0x0006580001197983 */ /* 0x000ea20000300800 */
[----:B------:R-:W4:Y:S01]  /*61d30*/  LDL.LU R27, [R1+0x88] ;  /* 0x00008800011b7983 */ /* 0x000f220000300800 */
[----:B------:R-:W-:Y:S02]  /*61d40*/  ISETP.LT.AND P5, PT, R28, c[0x0][0x178], !P0 ;  /* 0x00005e001c007a0c */ /* 0x000fe400047a1270 */
[----:B------:R-:W-:Y:S01]  /*61d50*/  IADD3 R8, R2, c[0x0][0x198], RZ ;  /* 0x0000660002087a10 */ /* 0x000fe20007ffe0ff */
[C---:B------:R-:W-:Y:S01]  /*61d60*/  ISETP.LT.AND P0, PT, R29.reuse, c[0x0][0x178], !P0 ;  /* 0x00005e001d007a0c */ /* 0x040fe20004701270 */
[----:B------:R-:W-:Y:S01]  /*61d70*/  ISETP.LT.AND P6, PT, R28, c[0x0][0x178], !P4 ;  /* 0x00005e001c007a0c */ /* 0x000fe200067c1270 */
[----:B------:R-:W-:Y:S01]  /*61d80*/  ISETP.LT.AND P4, PT, R29, c[0x0][0x178], !P4 ;  /* 0x00005e001d007a0c */ /* 0x000fe20006781270 */
[----:B------:R-:W-:-:S02]  /*61d90*/  IADD3 R12, R3, 0x1cf, RZ ;  /* 0x000001cf030c7810 */ /* 0x000fc40007ffe0ff */
[C---:B------:R-:W-:Y:S01]  /*61da0*/  IADD3 R21, R8.reuse, c[0x0][0x198], RZ ;  /* 0x0000660008157a10 */ /* 0x040fe20007ffe0ff */
[----:B------:R-:W-:-:S04]  /*61db0*/  IMAD.WIDE R4, R8, 0x2, R16 ;  /* 0x0000000208047825 */ /* 0x000fc800078e0210 */
[----:B------:R-:W-:Y:S01]  /*61dc0*/  IMAD.WIDE R8, R8, 0x2, R18 ;  /* 0x0000000208087825 */ /* 0x000fe200078e0212 */
[----:B------:R-:W-:-:S03]  /*61dd0*/  ISETP.GE.AND P3, PT, R12, c[0x0][0x17c], PT ;  /* 0x00005f000c007a0c */ /* 0x000fc60003f66270 */
[----:B------:R-:W-:Y:S01]  /*61de0*/  IMAD.WIDE R12, R21, 0x2, R16 ;  /* 0x00000002150c7825 */ /* 0x000fe200078e0210 */
[----:B------:R0:W-:Y:S03]  /*61df0*/  @P5 STG.E.U16 [R4.64], R20 ;  /* 0x0000001404005986 */ /* 0x0001e6000c101506 */
[----:B------:R1:W-:Y:S01]  /*61e00*/  @P0 STG.E.U16 [R8.64], R0 ;  /* 0x0000000008000986 */ /* 0x0003e2000c101506 */
[C---:B------:R-:W-:Y:S02]  /*61e10*/  IADD3 R23, R3.reuse, 0x1ce, RZ ;  /* 0x000001ce03177810 */ /* 0x040fe40007ffe0ff */
[----:B------:R-:W-:Y:S01]  /*61e20*/  IADD3 R2, R3, 0x1d0, RZ ;  /* 0x000001d003027810 */ /* 0x000fe20007ffe0ff */
[----:B0-----:R-:W-:Y:S01]  /*61e30*/  IMAD.WIDE R4, R21, 0x2, R18 ;  /* 0x0000000215047825 */ /* 0x001fe200078e0212 */
[----:B-1----:R-:W-:Y:S02]  /*61e40*/  IADD3 R0, R3, 0x1d1, RZ ;  /* 0x000001d103007810 */ /* 0x002fe40007ffe0ff */
[----:B------:R-:W-:-:S02]  /*61e50*/  ISETP.GE.AND P1, PT, R23, c[0x0][0x17c], PT ;  /* 0x00005f0017007a0c */ /* 0x000fc40003f26270 */
[----:B------:R-:W-:Y:S01]  /*61e60*/  ISETP.GE.AND P0, PT, R0, c[0x0][0x17c], PT ;  /* 0x00005f0000007a0c */ /* 0x000fe20003f06270 */
[----:B------:R0:W-:Y:S01]  /*61e70*/  @P6 STG.E.U16 [R12.64], R24 ;  /* 0x000000180c006986 */ /* 0x0001e2000c101506 */
[----:B------:R-:W-:Y:S01]  /*61e80*/  ISETP.LT.AND P6, PT, R28, c[0x0][0x178], !P2 ;  /* 0x00005e001c007a0c */ /* 0x000fe200057c1270 */
[----:B------:R-:W-:Y:S01]  /*61e90*/  ISETP.LT.AND P2, PT, R29, c[0x0][0x178], !P2 ;  /* 0x00005e001d007a0c */ /* 0x000fe20005741270 */
[----:B------:R-:W-:Y:S02]  /*61ea0*/  IADD3 R0, R21, c[0x0][0x198], RZ ;  /* 0x0000660015007a10 */ /* 0x000fe40007ffe0ff */
[----:B------:R-:W-:Y:S01]  /*61eb0*/  ISETP.GE.AND P5, PT, R2, c[0x0][0x17c], PT ;  /* 0x00005f0002007a0c */ /* 0x000fe20003fa6270 */
[----:B------:R-:W-:Y:S02]  /*61ec0*/  PRMT R2, R24, 0x7632, R2 ;  /* 0x0000763218027816 */ /* 0x000fe40000000002 */
[----:B------:R-:W-:Y:S01]  /*61ed0*/  IMAD.WIDE R8, R0, 0x2, R16 ;  /* 0x0000000200087825 */ /* 0x000fe200078e0210 */
[----:B---3--:R1:W-:Y:S01]  /*61ee0*/  @P4 STG.E.U16 [R4.64], R26 ;  /* 0x0000001a04004986 */ /* 0x0083e2000c101506 */
[----:B0-----:R-:W-:-:S02]  /*61ef0*/  PRMT R12, R26, 0x7632, R12 ;  /* 0x000076321a0c7816 */ /* 0x001fc4000000000c */
[----:B------:R-:W-:Y:S01]  /*61f00*/  ISETP.LT.AND P4, PT, R28, c[0x0][0x178], !P1 ;  /* 0x00005e001c007a0c */ /* 0x000fe20004f81270 */
[----:B------:R-:W-:Y:S01]  /*61f10*/  ISETP.LT.AND P1, PT, R29, c[0x0][0x178], !P1 ;  /* 0x00005e001d007a0c */ /* 0x000fe20004f21270 */
[----:B-1----:R-:W3:Y:S01]  /*61f20*/  LDL.LU R26, [R1+0x668] ;  /* 0x00066800011a7983 */ /* 0x002ee20000300800 */
[----:B------:R-:W3:Y:S02]  /*61f30*/  LDL.LU R23, [R1+0x78] ;  /* 0x0000780001177983 */ /* 0x000ee40000300800 */
[C---:B------:R-:W-:Y:S01]  /*61f40*/  IMAD.WIDE R4, R0.reuse, 0x2, R18 ;  /* 0x0000000200047825 */ /* 0x040fe200078e0212 */
[----:B------:R-:W-:Y:S01]  /*61f50*/  IADD3 R0, R0, c[0x0][0x198], RZ ;  /* 0x0000660000007a10 */ /* 0x000fe20007ffe0ff */
[----:B------:R-:W-:Y:S03]  /*61f60*/  @P6 STG.E.U16 [R8.64], R2 ;  /* 0x0000000208006986 */ /* 0x000fe6000c101506 */
[----:B------:R0:W-:Y:S01]  /*61f70*/  @P2 STG.E.U16 [R4.64], R12 ;  /* 0x0000000c04002986 */ /* 0x0001e2000c101506 */
[----:B------:R-:W3:Y:S01]  /*61f80*/  LDL.LU R24, [R1+0x688] ;  /* 0x0006880001187983 */ /* 0x000ee20000300800 */
[----:B0-----:R-:W-:Y:S01]  /*61f90*/  IMAD.WIDE R4, R0, 0x2, R16 ;  /* 0x0000000200047825 */ /* 0x001fe200078e0210 */
[----:B------:R-:W-:-:S03]  /*61fa0*/  IADD3 R2, R3, 0x1d3, RZ ;  /* 0x000001d303027810 */ /* 0x000fc60007ffe0ff */
[----:B------:R-:W-:Y:S01]  /*61fb0*/  IMAD.WIDE R8, R0, 0x2, R18 ;  /* 0x0000000200087825 */ /* 0x000fe200078e0212 */
[----:B--2---:R-:W-:Y:S01]  /*61fc0*/  @P4 STG.E.U16 [R4.64], R25 ;  /* 0x0000001904004986 */ /* 0x004fe2000c101506 */
[----:B------:R-:W-:-:S03]  /*61fd0*/  ISETP.GE.AND P4, PT, R2, c[0x0][0x17c], PT ;  /* 0x00005f0002007a0c */ /* 0x000fc60003f86270 */
[----:B----4-:R0:W-:Y:S01]  /*61fe0*/  @P1 STG.E.U16 [R8.64], R27 ;  /* 0x0000001b08001986 */ /* 0x0101e2000c101506 */
[----:B------:R-:W-:Y:S02]  /*61ff0*/  PRMT R2, R27, 0x7632, R2 ;  /* 0x000076321b027816 */ /* 0x000fe40000000002 */
[----:B0-----:R-:W2:Y:S01]  /*62000*/  LDL.LU R27, [R1+0x58] ;  /* 0x00005800011b7983 */ /* 0x001ea20000300800 */
[----:B------:R-:W-:Y:S01]  /*62010*/  ISETP.LT.AND P2, PT, R28, c[0x0][0x178], !P3 ;  /* 0x00005e001c007a0c */ /* 0x000fe20005f41270 */
[----:B------:R-:W-:Y:S01]  /*62020*/  ISETP.LT.AND P3, PT, R29, c[0x0][0x178], !P3 ;  /* 0x00005e001d007a0c */ /* 0x000fe20005f61270 */
[----:B------:R-:W-:Y:S02]  /*62030*/  IADD3 R0, R0, c[0x0][0x198], RZ ;  /* 0x0000660000007a10 */ /* 0x000fe40007ffe0ff */
[----:B------:R-:W-:Y:S02]  /*62040*/  ISETP.LT.AND P1, PT, R28, c[0x0][0x178], !P5 ;  /* 0x00005e001c007a0c */ /* 0x000fe40006f21270 */
[----:B------:R-:W-:Y:S01]  /*62050*/  PRMT R12, R25, 0x7632, R12 ;  /* 0x00007632190c7816 */ /* 0x000fe2000000000c */
[----:B------:R-:W-:-:S04]  /*62060*/  IMAD.WIDE R4, R0, 0x2, R16 ;  /* 0x0000000200047825 */ /* 0x000fc800078e0210 */
[C---:B------:R-:W-:Y:S01]  /*62070*/  IMAD.WIDE R8, R0.reuse, 0x2, R18 ;  /* 0x0000000200087825 */ /* 0x040fe200078e0212 */
[----:B------:R-:W-:Y:S02]  /*62080*/  IADD3 R0, R0, c[0x0][0x198], RZ ;  /* 0x0000660000007a10 */ /* 0x000fe40007ffe0ff */
[----:B------:R-:W-:Y:S02]  /*62090*/  ISETP.LT.AND P5, PT, R29, c[0x0][0x178], !P5 ;  /* 0x00005e001d007a0c */ /* 0x000fe40006fa1270 */
[----:B------:R-:W-:Y:S01]  /*620a0*/  IADD3 R13, R3, 0x1d2, RZ ;  /* 0x000001d2030d7810 */ /* 0x000fe20007ffe0ff */
[----:B------:R-:W4:Y:S04]  /*620b0*/  LDL.LU R25, [R1+0x698] ;  /* 0x0006980001197983 */ /* 0x000f280000300800 */
[----:B------:R0:W-:Y:S01]  /*620c0*/  @P2 STG.E.U16 [R4.64], R12 ;  /* 0x0000000c04002986 */ /* 0x0001e2000c101506 */
[----:B------:R1:W-:Y:S01]  /*620d0*/  @P3 STG.E.U16 [R8.64], R2 ;  /* 0x0000000208003986 */ /* 0x0003e2000c101506 */
[----:B------:R-:W-:-:S02]  /*620e0*/  ISETP.LT.AND P3, PT, R28, c[0x0][0x178], !P0 ;  /* 0x00005e001c007a0c */ /* 0x000fc40004761270 */
[----:B------:R-:W-:Y:S02]  /*620f0*/  ISETP.GE.AND P6, PT, R13, c[0x0][0x17c], PT ;  /* 0x00005f000d007a0c */ /* 0x000fe40003fc6270 */
[----:B0-----:R-:W-:Y:S01]  /*62100*/  IADD3 R12, R3, 0x1d4, RZ ;  /* 0x000001d4030c7810 */ /* 0x001fe20007ffe0ff */
[----:B------:R-:W-:-:S03]  /*62110*/  IMAD.WIDE R4, R0, 0x2, R16 ;  /* 0x0000000200047825 */ /* 0x000fc600078e0210 */
[----:B------:R-:W-:Y:S01]  /*62120*/  ISETP.GE.AND P2, PT, R12, c[0x0][0x17c], PT ;  /* 0x00005f000c007a0c */ /* 0x000fe20003f46270 */
[----:B------:R-:W-:Y:S01]  /*62130*/  IADD3 R12, R0, c[0x0][0x198], RZ ;  /* 0x00006600000c7a10 */ /* 0x000fe20007ffe0ff */
[----:B------:R-:W-:-:S04]  /*62140*/  ISETP.LT.AND P0, PT, R29, c[0x0][0x178], !P0 ;  /* 0x00005e001d007a0c */ /* 0x000fc80004701270 */
[----:B-1----:R-:W-:Y:S01]  /*62150*/  IMAD.WIDE R8, R12, 0x2, R16 ;  /* 0x000000020c087825 */ /* 0x002fe200078e0210 */
        /* <DEDUP_REMOVED lines=8> */
[----:B------:R-:W-:-:S02]  /*621e0*/  ISETP.LT.AND P6, PT, R29, c[0x0][0x178], !P6 ;  /* 0x00005e001d007a0c */ /* 0x000fc400077c1270 */
[----:B------:R-:W-:Y:S01]  /*621f0*/  ISETP.GE.AND P1, PT, R2, c[0x0][0x17c], PT ;  /* 0x00005f0002007a0c */ /* 0x000fe20003f26270 */
[----:B------:R-:W-:Y:S01]  /*62200*/  PRMT R2, R23, 0x7632, R2 ;  /* 0x0000763217027816 */ /* 0x000fe20000000002 */
[C---:B0-----:R-:W-:Y:S01]  /*62210*/  IADD3 R0, R12.reuse, c[0x0][0x198], RZ ;  /* 0x000066000c007a10 */ /* 0x041fe20007ffe0ff */
[----:B------:R-:W-:-:S04]  /*62220*/  IMAD.WIDE R4, R12, 0x2, R18 ;  /* 0x000000020c047825 */ /* 0x000fc800078e0212 */
[----:B------:R-:W-:-:S04]  /*62230*/  IMAD.WIDE R8, R0, 0x2, R16 ;  /* 0x0000000200087825 */ /* 0x000fc800078e0210 */
[C---:B------:R-:W-:Y:S01]  /*62240*/  IMAD.WIDE R12, R0.reuse, 0x2, R18 ;  /* 0x00000002000c7825 */ /* 0x040fe200078e0212 */
[----:B------:R-:W-:Y:S03]  /*62250*/  @P0 STG.E.U16 [R4.64], R2 ;  /* 0x0000000204000986 */ /* 0x000fe6000c101506 */
[----:B------:R0:W-:Y:S01]  /*62260*/  @P5 STG.E.U16 [R8.64], R24 ;  /* 0x0000001808005986 */ /* 0x0001e2000c101506 */
[----:B--2---:R1:W-:Y:S01]  /*62270*/  @P6 STG.E.U16 [R12.64], R27 ;  /* 0x0000001b0c006986 */ /* 0x0043e2000c101506 */
[----:B------:R-:W-:Y:S02]  /*62280*/  PRMT R22, R27, 0x7632, R22 ;  /* 0x000076321b167816 */ /* 0x000fe40000000016 */
[----:B0-----:R-:W-:Y:S01]  /*62290*/  IADD3 R8, R0, c[0x0][0x198], RZ ;  /* 0x0000660000087a10 */ /* 0x001fe20007ffe0ff */
[----:B------:R-:W-:Y:S02]  /*622a0*/  PRMT R0, R24, 0x7632, R0 ;  /* 0x0000763218007816 */ /* 0x000fe40000000000 */
[----:B------:R-:W2:Y:S04]  /*622b0*/  LDL.LU R24, [R1+0x6a8] ;  /* 0x0006a80001187983 */ /* 0x000ea80000300800 */
[----:B-1----:R-:W2:Y:S01]  /*622c0*/  LDL.LU R27, [R1+0x18] ;  /* 0x00001800011b7983 */ /* 0x002ea20000300800 */
[C---:B------:R-:W-:Y:S01]  /*622d0*/  ISETP.LT.AND P5, PT, R28.reuse, c[0x0][0x178], !P4 ;  /* 0x00005e001c007a0c */ /* 0x040fe200067a1270 */
[C---:B------:R-:W-:Y:S01]  /*622e0*/  ISETP.LT.AND P4, PT, R29.reuse, c[0x0][0x178], !P4 ;  /* 0x00005e001d007a0c */ /* 0x040fe20006781270 */
[----:B------:R-:W-:Y:S01]  /*622f0*/  ISETP.LT.AND P6, PT, R28, c[0x0][0x178], !P2 ;  /* 0x00005e001c007a0c */ /* 0x000fe200057c1270 */
[----:B------:R-:W-:Y:S01]  /*62300*/  ISETP.LT.AND P2, PT, R29, c[0x0][0x178], !P2 ;  /* 0x00005e001d007a0c */ /* 0x000fe20005741270 */
[C---:B------:R-:W-:Y:S01]  /*62310*/  IADD3 R2, R8.reuse, c[0x0][0x198], RZ ;  /* 0x0000660008027a10 */ /* 0x040fe20007ffe0ff */
[----:B------:R-:W-:Y:S01]  /*62320*/  IMAD.WIDE R4, R8, 0x2, R16 ;  /* 0x0000000208047825 */ /* 0x000fe200078e0210 */
[----:B------:R-:W-:-:S02]  /*62330*/  IADD3 R20, R3, 0x1d6, RZ ;  /* 0x000001d603147810 */ /* 0x000fc40007ffe0ff */
[----:B------:R-:W-:Y:S01]  /*62340*/  IADD3 R21, R3, 0x1d7, RZ ;  /* 0x000001d703157810 */ /* 0x000fe20007ffe0ff */
[----:B------:R-:W-:-:S04]  /*62350*/  IMAD.WIDE R8, R8, 0x2, R18 ;  /* 0x0000000208087825 */ /* 0x000fc800078e0212 */
[----:B------:R-:W-:Y:S01]  /*62360*/  IMAD.WIDE R12, R2, 0x2, R16 ;  /* 0x00000002020c7825 */ /* 0x000fe200078e0210 */
[----:B------:R-:W-:Y:S02]  /*62370*/  ISETP.GE.AND P3, PT, R20, c[0x0][0x17c], PT ;  /* 0x00005f0014007a0c */ /* 0x000fe40003f66270 */
[----:B------:R-:W-:Y:S01]  /*62380*/  ISETP.GE.AND P0, PT, R21, c[0x0][0x17c], PT ;  /* 0x00005f0015007a0c */ /* 0x000fe20003f06270 */
[----:B------:R-:W-:Y:S01]  /*62390*/  IMAD.WIDE R20, R2, 0x2, R18 ;  /* 0x0000000202147825 */ /* 0x000fe200078e0212 */
[----:B------:R0:W-:Y:S03]  /*623a0*/  @P5 STG.E.U16 [R4.64], R0 ;  /* 0x0000000004005986 */ /* 0x0001e6000c101506 */
[----:B------:R1:W-:Y:S01]  /*623b0*/  @P4 STG.E.U16 [R8.64], R22 ;  /* 0x0000001608004986 */ /* 0x0003e2000c101506 */
[----:B------:R-:W-:Y:S01]  /*623c0*/  ISETP.LT.AND P4, PT, R28, c[0x0][0x178], !P1 ;  /* 0x00005e001c007a0c */ /* 0x000fe20004f81270 */
[----:B----4-:R4:W-:Y:S01]  /*623d0*/  @P6 STG.E.U16 [R12.64], R25 ;  /* 0x000000190c006986 */ /* 0x0109e2000c101506 */
[----:B------:R-:W-:-:S02]  /*623e0*/  ISETP.LT.AND P1, PT, R29, c[0x0][0x178], !P1 ;  /* 0x00005e001d007a0c */ /* 0x000fc40004f21270 */
[----:B------:R-:W-:Y:S01]  /*623f0*/  ISETP.LT.AND P6, PT, R28, c[0x0][0x178], !P3 ;  /* 0x00005e001c007a0c */ /* 0x000fe20005fc1270 */
[----:B------:R-:W-:Y:S01]  /*62400*/  ISETP.LT.AND P3, PT, R29, c[0x0][0x178], !P3 ;  /* 0x00005e001d007a0c */ /* 0x000fe20005f61270 */
[----:B0-----:R-:W-:Y:S02]  /*62410*/  PRMT R0, R25, 0x7632, R0 ;  /* 0x0000763219007816 */ /* 0x001fe40000000000 */
[----:B-1----:R-:W-:Y:S01]  /*62420*/  IADD3 R8, R2, c[0x0][0x198], RZ ;  /* 0x0000660002087a10 */ /* 0x002fe20007ffe0ff */
[----:B----4-:R-:W4:Y:S01]  /*62430*/  LDL.LU R25, [R1+0x6d8] ;  /* 0x0006d80001197983 */ /* 0x010f220000300800 */
[----:B------:R-:W-:Y:S02]  /*62440*/  IADD3 R12, R3, 0x1d9, RZ ;  /* 0x000001d9030c7810 */ /* 0x000fe40007ffe0ff */
[C---:B------:R-:W-:Y:S01]  /*62450*/  IADD3 R2, R8.reuse, c[0x0][0x198], RZ ;  /* 0x0000660008027a10 */ /* 0x040fe20007ffe0ff */
[----:B------:R-:W-:-:S04]  /*62460*/  IMAD.WIDE R4, R8, 0x2, R16 ;  /* 0x0000000208047825 */ /* 0x000fc800078e0210 */
[----:B------:R-:W-:Y:S01]  /*62470*/  IMAD.WIDE R8, R8, 0x2, R18 ;  /* 0x0000000208087825 */ /* 0x000fe200078e0212 */
[----:B---3--:R0:W-:Y:S01]  /*62480*/  @P2 STG.E.U16 [R20.64], R26 ;  /* 0x0000001a14002986 */ /* 0x0081e2000c101506 */
[----:B------:R-:W-:Y:S02]  /*62490*/  ISETP.GE.AND P2, PT, R12, c[0x0][0x17c], PT ;  /* 0x00005f000c007a0c */ /* 0x000fe40003f46270 */
[----:B------:R-:W-:-:S04]  /*624a0*/  IMAD.WIDE R12, R2, 0x2, R16 ;  /* 0x00000002020c7825 */ /* 0x000fc800078e0210 */
[----:B------:R1:W-:Y:S01]  /*624b0*/  @P4 STG.E.U16 [R4.64], R0 ;  /* 0x0000000004004986 */ /* 0x0003e2000c101506 */
[----:B0-----:R-:W-:Y:S02]  /*624c0*/  PRMT R20, R26, 0x7632, R20 ;  /* 0x000076321a147816 */ /* 0x001fe40000000014 */
[----:B------:R-:W3:Y:S01]  /*624d0*/  LDL.LU R26, [R1+0x8] ;  /* 0x00000800011a7983 */ /* 0x000ee20000300800 */
[----:B-1----:R-:W-:-:S03]  /*624e0*/  IMAD.WIDE R4, R2, 0x2, R18 ;  /* 0x0000000202047825 */ /* 0x002fc600078e0212 */
[----:B------:R-:W-:Y:S04]  /*624f0*/  @P1 STG.E.U16 [R8.64], R20 ;  /* 0x0000001408001986 */ /* 0x000fe8000c101506 */
[----:B--2---:R0:W-:Y:S01]  /*62500*/  @P6 STG.E.U16 [R12.64], R24 ;  /* 0x000000180c006986 */ /* 0x0041e2000c101506 */
[----:B------:R1:W-:Y:S01]  /*62510*/  @P3 STG.E.U16 [R4.64], R27 ;  /* 0x0000001b04003986 */ /* 0x0003e2000c101506 */
[----:B0-----:R-:W-:Y:S02]  /*62520*/  PRMT R12, R27, 0x7632, R12 ;  /* 0x000076321b0c7816 */ /* 0x001fe4000000000c */
[----:B-1----:R-:W2:Y:S01]  /*62530*/  LDL.LU R27, [R1+0x6c8] ;  /* 0x0006c800011b7983 */ /* 0x002ea20000300800 */
[C---:B------:R-:W-:Y:S02]  /*62540*/  IADD3 R23, R3.reuse, 0x1d8, RZ ;  /* 0x000001d803177810 */ /* 0x040fe40007ffe0ff */
[----:B------:R-:W-:-:S02]  /*62550*/  IADD3 R0, R3, 0x1db, RZ ;  /* 0x000001db03007810 */ /* 0x000fc40007ffe0ff */
[----:B------:R-:W-:Y:S01]  /*62560*/  ISETP.LT.AND P6, PT, R28, c[0x0][0x178], !P0 ;  /* 0x00005e001c007a0c */ /* 0x000fe200047c1270 */
[----:B------:R-:W-:Y:S01]  /*62570*/  ISETP.LT.AND P0, PT, R29, c[0x0][0x178], !P0 ;  /* 0x00005e001d007a0c */ /* 0x000fe20004701270 */
[----:B------:R-:W-:Y:S02]  /*62580*/  ISETP.GE.AND P5, PT, R23, c[0x0][0x17c], PT ;  /* 0x00005f0017007a0c */ /* 0x000fe40003fa6270 */
[----:B------:R-:W-:Y:S01]  /*62590*/  ISETP.GE.AND P1, PT, R0, c[0x0][0x17c], PT ;  /* 0x00005f0000007a0c */ /* 0x000fe20003f26270 */
[----:B------:R-:W-:Y:S01]  /*625a0*/  IADD3 R0, R2, c[0x0][0x198], RZ ;  /* 0x0000660002007a10 */ /* 0x000fe20007ffe0ff */
[----:B------:R-:W-:Y:S01]  /*625b0*/  ISETP.LT.AND P3, PT, R28, c[0x0][0x178], !P5 ;  /* 0x00005e001c007a0c */ /* 0x000fe20006f61270 */
[----:B------:R-:W-:Y:S01]  /*625c0*/  ISETP.LT.AND P5, PT, R29, c[0x0][0x178], !P5 ;  /* 0x00005e001d007a0c */ /* 0x000fe20006fa1270 */
[----:B------:R-:W-:Y:S02]  /*625d0*/  PRMT R2, R24, 0x7632, R2 ;  /* 0x0000763218027816 */ /* 0x000fe40000000002 */
[----:B------:R-:W-:-:S04]  /*625e0*/  IMAD.WIDE R4, R0, 0x2, R16 ;  /* 0x0000000200047825 */ /* 0x000fc800078e0210 */
[C---:B------:R-:W-:Y:S01]  /*625f0*/  IMAD.WIDE R8, R0.reuse, 0x2, R18 ;  /* 0x0000000200087825 */ /* 0x040fe200078e0212 */
[----:B------:R-:W-:Y:S02]  /*62600*/  IADD3 R0, R0, c[0x0][0x198], RZ ;  /* 0x0000660000007a10 */ /* 0x000fe40007ffe0ff */
[----:B------:R-:W-:Y:S01]  /*62610*/  IADD3 R21, R3, 0x1da, RZ ;  /* 0x000001da03157810 */ /* 0x000fe20007ffe0ff */
[----:B------:R0:W-:Y:S01]  /*62620*/  @P6 STG.E.U16 [R4.64], R2 ;  /* 0x0000000204006986 */ /* 0x0001e2000c101506 */
[----:B------:R1:W-:Y:S01]  /*62630*/  @P0 STG.E.U16 [R8.64], R12 ;  /* 0x0000000c08000986 */ /* 0x0003e2000c101506 */
[----:B------:R-:W-:Y:S02]  /*62640*/  ISETP.LT.AND P0, PT, R28, c[0x0][0x178], !P2 ;  /* 0x00005e001c007a0c */ /* 0x000fe40005701270 */
[----:B------:R-:W-:Y:S01]  /*62650*/  ISETP.GE.AND P4, PT, R21, c[0x0][0x17c], PT ;  /* 0x00005f0015007a0c */ /* 0x000fe20003f86270 */
[----:B------:R-:W-:Y:S02]  /*62660*/  ISETP.LT.AND P2, PT, R29, c[0x0][0x178], !P2 ;  /* 0x00005e001d007a0c */ /* 0x000fe40005741270 */
[----:B0-----:R-:W-:-:S04]  /*62670*/  IMAD.WIDE R4, R0, 0x2, R16 ;  /* 0x0000000200047825 */ /* 0x001fc800078e0210 */
[C---:B-1----:R-:W-:Y:S01]  /*62680*/  IMAD.WIDE R8, R0.reuse, 0x2, R18 ;  /* 0x0000000200087825 */ /* 0x042fe200078e0212 */
[----:B------:R-:W-:Y:S02]  /*62690*/  IADD3 R2, R3, 0x1dd, RZ ;  /* 0x000001dd03027810 */ /* 0x000fe40007ffe0ff */
[----:B------:R-:W-:Y:S01]  /*626a0*/  IADD3 R0, R0, c[0x0][0x198], RZ ;  /* 0x0000660000007a10 */ /* 0x000fe20007ffe0ff */
[----:B----4-:R0:W-:Y:S01]  /*626b0*/  @P3 STG.E.U16 [R4.64], R25 ;  /* 0x0000001904003986 */ /* 0x0101e2000c101506 */
[----:B------:R-:W-:Y:S01]  /*626c0*/  ISETP.GE.AND P3, PT, R2, c[0x0][0x17c], PT ;  /* 0x00005f0002007a0c */ /* 0x000fe20003f66270 */
[----:B------:R-:W-:Y:S02]  /*626d0*/  PRMT R2, R25, 0x7632, R2 ;  /* 0x0000763219027816 */ /* 0x000fe40000000002 */
[----:B0-----:R-:W-:Y:S01]  /*626e0*/  IMAD.WIDE R4, R0, 0x2, R16 ;  /* 0x0000000200047825 */ /* 0x001fe200078e0210 */
[----:B---3--:R0:W-:Y:S01]  /*626f0*/  @P5 STG.E.U16 [R8.64], R26 ;  /* 0x0000001a08005986 */ /* 0x0081e2000c101506 */
[----:B------:R-:W-:-:S02]  /*62700*/  PRMT R12, R26, 0x7632, R12 ;  /* 0x000076321a0c7816 */ /* 0x000fc4000000000c */
[----:B------:R-:W-:Y:S01]  /*62710*/  ISETP.LT.AND P5, PT, R28, c[0x0][0x178], !P4 ;  /* 0x00005e001c007a0c */ /* 0x000fe200067a1270 */
[----:B------:R1:W-:Y:S01]  /*62720*/  @P0 STG.E.U16 [R4.64], R2 ;  /* 0x0000000204000986 */ /* 0x0003e2000c101506 */
[----:B0-----:R-:W3:Y:S01]  /*62730*/  LDL.LU R26, [R1+0x6b8] ;  /* 0x0006b800011a7983 */ /* 0x001ee20000300800 */
[C---:B------:R-:W-:Y:S01]  /*62740*/  IMAD.WIDE R8, R0.reuse, 0x2, R18 ;  /* 0x0000000200087825 */ /* 0x040fe200078e0212 */
[----:B------:R-:W-:Y:S02]  /*62750*/  IADD3 R0, R0, c[0x0][0x198], RZ ;  /* 0x0000660000007a10 */ /* 0x000fe40007ffe0ff */
[----:B-1----:R-:W-:-:S03]  /*62760*/  IADD3 R2, R3, 0x1de, RZ ;  /* 0x000001de03027810 */ /* 0x002fc60007ffe0ff */
[----:B------:R-:W-:Y:S01]  /*62770*/  IMAD.WIDE R4, R0, 0x2, R16 ;  /* 0x0000000200047825 */ /* 0x000fe200078e0210 */
[----:B------:R-:W-:Y:S01]  /*62780*/  @P2 STG.E.U16 [R8.64], R12 ;  /* 0x0000000c08002986 */ /* 0x000fe2000c101506 */
[----:B------:R-:W-:Y:S02]  /*62790*/  ISETP.GE.AND P0, PT, R2, c[0x0][0x17c], PT ;  /* 0x00005f0002007a0c */ /* 0x000fe40003f06270 */
[C---:B------:R-:W-:Y:S01]  /*627a0*/  IADD3 R2, R0.reuse, c[0x0][0x198], RZ ;  /* 0x0000660000027a10 */ /* 0x040fe20007ffe0ff */
[----:B--2---:R0:W-:Y:S02]  /*627b0*/  @P5 STG.E.U16 [R4.64], R27 ;  /* 0x0000001b04005986 */ /* 0x0041e4000c101506 */
[----:B0-----:R-:W-:Y:S01]  /*627c0*/  IMAD.WIDE R4, R0, 0x2, R18 ;  /* 0x0000000200047825 */ /* 0x001fe200078e0212 */
[----:B------:R-:W-:Y:S02]  /*627d0*/  PRMT R0, R27, 0x7632, R0 ;  /* 0x000076321b007816 */ /* 0x000fe40000000000 */
[----:B------:R-:W2:Y:S01]  /*627e0*/  LDL.LU R27, [R1+0x678] ;  /* 0x00067800011b7983 */ /* 0x000ea20000300800 */
[----:B------:R-:W-:-:S02]  /*627f0*/  ISETP.LT.AND P4, PT, R29, c[0x0][0x178], !P4 ;  /* 0x00005e001d007a0c */ /* 0x000fc40006781270 */
[----:B------:R-:W-:Y:S02]  /*62800*/  ISETP.LT.AND P2, PT, R28, c[0x0][0x178], !P1 ;  /* 0x00005e001c007a0c */ /* 0x000fe40004f41270 */
[C---:B------:R-:W-:Y:S02]  /*62810*/  IADD3 R13, R3.reuse, 0x1dc, RZ ;  /* 0x000001dc030d7810 */ /* 0x040fe40007ffe0ff */
[----:B------:R-:W-:Y:S01]  /*62820*/  IADD3 R8, R3, 0x1df, RZ ;  /* 0x000001df03087810 */ /* 0x000fe20007ffe0ff */
[----:B------:R-:W-:Y:S01]  /*62830*/  ISETP.LT.AND P1, PT, R29, c[0x0][0x178], !P1 ;  /* 0x00005e001d007a0c */ /* 0x000fe20004f21270 */
[----:B------:R-:W-:Y:S02]  /*62840*/  PRMT R20, R6, 0x7632, R20 ;  /* 0x0000763206147816 */ /* 0x000fe40000000014 */
[----:B------:R-:W-:Y:S02]  /*62850*/  ISETP.GE.AND P6, PT, R13, c[0x0][0x17c], PT ;  /* 0x00005f000d007a0c */ /* 0x000fe40003fc6270 */
[----:B------:R-:W-:Y:S01]  /*62860*/  ISETP.GE.AND P5, PT, R8, c[0x0][0x17c], PT ;  /* 0x00005f0008007a0c */ /* 0x000fe20003fa6270 */
[----:B------:R-:W-:Y:S01]  /*62870*/  IMAD.WIDE R8, R2, 0x2, R16 ;  /* 0x0000000202087825 */ /* 0x000fe200078e0210 */
[----:B------:R-:W4:Y:S04]  /*62880*/  LDL.LU R25, [R1+0x5ec] ;  /* 0x0005ec0001197983 */ /* 0x000f280000300800 */
[----:B------:R0:W-:Y:S01]  /*62890*/  @P4 STG.E.U16 [R4.64], R6 ;  /* 0x0000000604004986 */ /* 0x0001e2000c101506 */
[----:B------:R-:W-:Y:S01]  /*628a0*/  ISETP.LT.AND P4, PT, R28, c[0x0][0x178], !P6 ;  /* 0x00005e001c007a0c */ /* 0x000fe20007781270 */
[----:B------:R-:W-:-:S02]  /*628b0*/  ISETP.LT.AND P6, PT, R29, c[0x0][0x178], !P6 ;  /* 0x00005e001d007a0c */ /* 0x000fc400077c1270 */
[----:B------:R1:W-:Y:S02]  /*628c0*/  @P2 STG.E.U16 [R8.64], R0 ;  /* 0x0000000008002986 */ /* 0x0003e4000c101506 */
[C---:B0-----:R-:W-:Y:S01]  /*628d0*/  IMAD.WIDE R4, R2.reuse, 0x2, R18 ;  /* 0x0000000202047825 */ /* 0x041fe200078e0212 */
[----:B-1----:R-:W-:-:S03]  /*628e0*/  IADD3 R0, R2, c[0x0][0x198], RZ ;  /* 0x0000660002007a10 */ /* 0x002fc60007ffe0ff */
[----:B------:R-:W-:Y:S01]  /*628f0*/  IADD3 R2, R3, 0x1e1, RZ ;  /* 0x000001e103027810 */ /* 0x000fe20007ffe0ff */
[----:B------:R-:W-:Y:S01]  /*62900*/  @P1 STG.E.U16 [R4.64], R20 ;  /* 0x0000001404001986 */ /* 0x000fe2000c101506 */
[----:B------:R-:W-:-:S04]  /*62910*/  IMAD.WIDE R8, R0, 0x2, R16 ;  /* 0x0000000200087825 */ /* 0x000fc800078e0210 */
[----:B------:R-:W-:Y:S01]  /*62920*/  IMAD.WIDE R12, R0, 0x2, R18 ;  /* 0x00000002000c7825 */ /* 0x000fe200078e0212 */
[----:B------:R-:W-:Y:S02]  /*62930*/  ISETP.GE.AND P1, PT, R2, c[0x0][0x17c], PT ;  /* 0x00005f0002007a0c */ /* 0x000fe40003f26270 */
[----:B------:R-:W-:-:S04]  /*62940*/  IADD3 R6, R3, 0x1e0, RZ ;  /* 0x000001e003067810 */ /* 0x000fc80007ffe0ff */
[----:B------:R-:W-:Y:S01]  /*62950*/  ISETP.GE.AND P2, PT, R6, c[0x0][0x17c], PT ;  /* 0x00005f0006007a0c */ /* 0x000fe20003f46270 */
[----:B------:R-:W-:Y:S01]  /*62960*/  IADD3 R6, R3, 0x1e2, RZ ;  /* 0x000001e203067810 */ /* 0x000fe20007ffe0ff */
[----:B---3--:R0:W-:Y:S01]  /*62970*/  @P4 STG.E.U16 [R8.64], R26 ;  /* 0x0000001a08004986 */ /* 0x0081e2000c101506 */
[----:B------:R-:W-:Y:S02]  /*62980*/  PRMT R2, R26, 0x7632, R2 ;  /* 0x000076321a027816 */ /* 0x000fe40000000002 */
[C---:B------:R-:W-:Y:S01]  /*62990*/  ISETP.LT.AND P4, PT, R28.reuse, c[0x0][0x178], !P3 ;  /* 0x00005e001c007a0c */ /* 0x040fe20005f81270 */
[----:B------:R1:W-:Y:S01]  /*629a0*/  @P6 STG.E.U16 [R12.64], R10 ;  /* 0x0000000a0c006986 */ /* 0x0003e2000c101506 */
[----:B------:R-:W-:Y:S02]  /*629b0*/  ISETP.LT.AND P3, PT, R29, c[0x0][0x178], !P3 ;  /* 0x00005e001d007a0c */ /* 0x000fe40005f61270 */
[----:B------:R-:W-:Y:S01]  /*629c0*/  ISETP.LT.AND P6, PT, R28, c[0x0][0x178], !P0 ;  /* 0x00005e001c007a0c */ /* 0x000fe200047c1270 */
[----:B0-----:R-:W3:Y:S01]  /*629d0*/  LDL.LU R26, [R1+0x3c] ;  /* 0x00003c00011a7983 */ /* 0x001ee20000300800 */
[----:B------:R-:W-:Y:S01]  /*629e0*/  IADD3 R8, R0, c[0x0][0x198], RZ ;  /* 0x0000660000087a10 */ /* 0x000fe20007ffe0ff */
[----:B------:R-:W3:Y:S03]  /*629f0*/  LDL.LU R24, [R1+0x5fc] ;  /* 0x0005fc0001187983 */ /* 0x000ee60000300800 */
[C---:B------:R-:W-:Y:S01]  /*62a00*/  IADD3 R0, R8.reuse, c[0x0][0x198], RZ ;  /* 0x0000660008007a10 */ /* 0x040fe20007ffe0ff */
[----:B------:R-:W-:Y:S01]  /*62a10*/  IMAD.WIDE R4, R8, 0x2, R16 ;  /* 0x0000000208047825 */ /* 0x000fe200078e0210 */
[----:B-1----:R-:W-:-:S03]  /*62a20*/  PRMT R10, R10, 0x7632, R10 ;  /* 0x000076320a0a7816 */ /* 0x002fc6000000000a */
[----:B------:R-:W-:-:S04]  /*62a30*/  IMAD.WIDE R8, R8, 0x2, R18 ;  /* 0x0000000208087825 */ /* 0x000fc800078e0212 */
[----:B------:R-:W-:Y:S01]  /*62a40*/  IMAD.WIDE R12, R0, 0x2, R16 ;  /* 0x00000002000c7825 */ /* 0x000fe200078e0210 */
[----:B------:R-:W-:Y:S01]  /*62a50*/  @P4 STG.E.U16 [R4.64], R2 ;  /* 0x0000000204004986 */ /* 0x000fe2000c101506 */
[----:B------:R-:W-:Y:S02]  /*62a60*/  ISETP.GE.AND P4, PT, R6, c[0x0][0x17c], PT ;  /* 0x00005f0006007a0c */ /* 0x000fe40003f86270 */
[----:B------:R-:W-:Y:S01]  /*62a70*/  @P3 STG.E.U16 [R8.64], R10 ;  /* 0x0000000a08003986 */ /* 0x000fe2000c101506 */
[----:B--2---:R0:W-:Y:S01]  /*62a80*/  @P6 STG.E.U16 [R12.64], R27 ;  /* 0x0000001b0c006986 */ /* 0x0041e2000c101506 */
[----:B------:R-:W-:-:S03]  /*62a90*/  PRMT R6, R27, 0x7632, R6 ;  /* 0x000076321b067816 */ /* 0x000fc60000000006 */
[----:B0-----:R-:W2:Y:S01]  /*62aa0*/  LDL.LU R27, [R1+0x4c] ;  /* 0x00004c00011b7983 */ /* 0x001ea20000300800 */
[----:B------:R-:W-:Y:S01]  /*62ab0*/  ISETP.LT.AND P0, PT, R29, c[0x0][0x178], !P0 ;  /* 0x00005e001d007a0c */ /* 0x000fe20004701270 */
[C---:B------:R-:W-:Y:S01]  /*62ac0*/  IMAD.WIDE R20, R0.reuse, 0x2, R18 ;  /* 0x0000000200147825 */ /* 0x040fe200078e0212 */
[----:B------:R-:W-:Y:S02]  /*62ad0*/  IADD3 R4, R0, c[0x0][0x198], RZ ;  /* 0x0000660000047a10 */ /* 0x000fe40007ffe0ff */
[----:B------:R-:W-:-:S09]  /*62ae0*/  ISETP.LT.AND P3, PT, R28, c[0x0][0x178], !P2 ;  /* 0x00005e001c007a0c */ /* 0x000fd20005761270 */
[----:B------:R0:W-:Y:S01]  /*62af0*/  @P0 STG.E.U16 [R20.64], R14 ;  /* 0x0000000e14000986 */ /* 0x0001e2000c101506 */
[----:B------:R-:W-:Y:S01]  /*62b00*/  ISETP.LT.AND P0, PT, R28, c[0x0][0x178], !P5 ;  /* 0x00005e001c007a0c */ /* 0x000fe20006f01270 */
[C---:B------:R-:W-:Y:S02]  /*62b10*/  ISETP.LT.AND P5, PT, R29.reuse, c[0x0][0x178], !P5 ;  /* 0x00005e001d007a0c */ /* 0x040fe40006fa1270 */
[C---:B------:R-:W-:Y:S01]  /*62b20*/  IMAD.WIDE R8, R4.reuse, 0x2, R16 ;  /* 0x0000000204087825 */ /* 0x040fe200078e0210 */
[C---:B------:R-:W-:Y:S02]  /*62b30*/  IADD3 R2, R4.reuse, c[0x0][0x198], RZ ;  /* 0x0000660004027a10 */ /* 0x040fe40007ffe0ff */
[----:B------:R-:W-:Y:S01]  /*62b40*/  ISETP.LT.AND P2, PT, R29, c[0x0][0x178], !P2 ;  /* 0x00005e001d007a0c */ /* 0x000fe20005741270 */
[----:B------:R-:W-:Y:S01]  /*62b50*/  IMAD.WIDE R4, R4, 0x2, R18 ;  /* 0x0000000204047825 */ /* 0x000fe200078e0212 */
[----:B------:R-:W-:Y:S02]  /*62b60*/  IADD3 R0, R3, 0x1e4, RZ ;  /* 0x000001e403007810 */ /* 0x000fe40007ffe0ff */
[----:B0-----:R-:W-:-:S03]  /*62b70*/  PRMT R14, R14, 0x7632, R14 ;  /* 0x000076320e0e7816 */ /* 0x001fc6000000000e */
[----:B------:R0:W-:Y:S02]  /*62b80*/  @P0 STG.E.U16 [R8.64], R6 ;  /* 0x0000000608000986 */ /* 0x0001e4000c101506 */
[----:B------:R1:W-:Y:S01]  /*62b90*/  @P5 STG.E.U16 [R4.64], R14 ;  /* 0x0000000e04005986 */ /* 0x0003e2000c101506 */
[----:B------:R-:W-:Y:S01]  /*62ba0*/  ISETP.GE.AND P0, PT, R0, c[0x0][0x17c], PT ;  /* 0x00005f0000007a0c */ /* 0x000fe20003f06270 */
[----:B----4-:R-:W-:Y:S02]  /*62bb0*/  PRMT R0, R25, 0x7632, R0 ;  /* 0x0000763219007816 */ /* 0x010fe40000000000 */
[----:B0-----:R-:W-:-:S04]  /*62bc0*/  IMAD.WIDE R8, R2, 0x2, R16 ;  /* 0x0000000202087825 */ /* 0x001fc800078e0210 */
[----:B-1----:R-:W-:Y:S01]  /*62bd0*/  IMAD.WIDE R4, R2, 0x2, R18 ;  /* 0x0000000202047825 */ /* 0x002fe200078e0212 */
[----:B------:R0:W-:Y:S01]  /*62be0*/  @P3 STG.E.U16 [R8.64], R25 ;  /* 0x0000001908003986 */ /* 0x0001e2000c101506 */
[----:B------:R-:W-:Y:S02]  /*62bf0*/  ISETP.LT.AND P3, PT, R28, c[0x0][0x178], !P1 ;  /* 0x00005e001c007a0c */ /* 0x000fe40004f61270 */
[----:B------:R-:W-:Y:S01]  /*62c00*/  ISETP.LT.AND P1, PT, R29, c[0x0][0x178], !P1 ;  /* 0x00005e001d007a0c */ /* 0x000fe20004f21270 */
[----:B------:R-:W-:Y:S01]  /*62c10*/  IADD3 R12, R3, 0x1e5, RZ ;  /* 0x000001e5030c7810 */ /* 0x000fe20007ffe0ff */
[----:B0-----:R-:W4:Y:S01]  /*62c20*/  LDL.LU R25, [R1+0x60c] ;  /* 0x00060c0001197983 */ /* 0x001f220000300800 */
[----:B------:R-:W-:-:S04]  /*62c30*/  IADD3 R8, R2, c[0x0][0x198], RZ ;  /* 0x0000660002087a10 */ /* 0x000fc80007ffe0ff */
[----:B------:R-:W-:Y:S02]  /*62c40*/  IADD3 R2, R8, c[0x0][0x198], RZ ;  /* 0x0000660008027a10 */ /* 0x000fe40007ffe0ff */
[----:B------:R-:W-:-:S03]  /*62c50*/  ISETP.GE.AND P5, PT, R12, c[0x0][0x17c], PT ;  /* 0x00005f000c007a0c */ /* 0x000fc60003fa6270 */
[----:B------:R-:W-:Y:S01]  /*62c60*/  IMAD.WIDE R12, R2, 0x2, R16 ;  /* 0x00000002020c7825 */ /* 0x000fe200078e0210 */
[----:B---3--:R-:W-:Y:S01]  /*62c70*/  PRMT R6, R26, 0x7632, R6 ;  /* 0x000076321a067816 */ /* 0x008fe20000000006 */
[----:B------:R0:W-:Y:S01]  /*62c80*/  @P2 STG.E.U16 [R4.64], R26 ;  /* 0x0000001a04002986 */ /* 0x0001e2000c101506 */
[----:B------:R-:W-:Y:S01]  /*62c90*/  ISETP.LT.AND P2, PT, R28, c[0x0][0x178], !P4 ;  /* 0x00005e001c007a0c */ /* 0x000fe20006741270 */
[----:B------:R-:W-:Y:S02]  /*62ca0*/  ISETP.LT.AND P4, PT, R29, c[0x0][0x178], !P4 ;  /* 0x00005e001d007a0c */ /* 0x000fe40006781270 */
[----:B0-----:R-:W3:Y:S01]  /*62cb0*/  LDL.LU R26, [R1+0x6c] ;  /* 0x00006c00011a7983 */ /* 0x001ee20000300800 */
[----:B------:R-:W-:-:S04]  /*62cc0*/  IMAD.WIDE R4, R8, 0x2, R16 ;  /* 0x0000000208047825 */ /* 0x000fc800078e0210 */
[--C-:B------:R-:W-:Y:S01]  /*62cd0*/  IMAD.WIDE R8, R8, 0x2, R18.reuse ;  /* 0x0000000208087825 */ /* 0x100fe200078e0212 */
[----:B------:R0:W-:Y:S04]  /*62ce0*/  @P3 STG.E.U16 [R4.64], R0 ;  /* 0x0000000004003986 */ /* 0x0001e8000c101506 */
[----:B------:R1:W-:Y:S02]  /*62cf0*/  @P1 STG.E.U16 [R8.64], R6 ;  /* 0x0000000608001986 */ /* 0x0003e4000c101506 */
[----:B------:R1:W-:Y:S02]  /*62d00*/  @P2 STG.E.U16 [R12.64], R24 ;  /* 0x000000180c002986 */ /* 0x0003e4000c101506 */
[----:B0-----:R-:W-:Y:S01]  /*62d10*/  IMAD.WIDE R4, R2, 0x2, R18 ;  /* 0x0000000202047825 */ /* 0x001fe200078e0212 */
[----:B-1----:R-:W-:-:S02]  /*62d20*/  PRMT R6, R24, 0x7632, R6 ;  /* 0x0000763218067816 */ /* 0x002fc40000000006 */
[----:B------:R-:W3:Y:S01]  /*62d30*/  LDL.LU R24, [R1+0x61c] ;  /* 0x00061c0001187983 */ /* 0x000ee20000300800 */
[----:B--2---:R-:W-:-:S03]  /*62d40*/  PRMT R0, R27, 0x7632, R0 ;  /* 0x000076321b007816 */ /* 0x004fc60000000000 */
[----:B------:R0:W-:Y:S04]  /*62d50*/  @P4 STG.E.U16 [R4.64], R27 ;  /* 0x0000001b04004986 */ /* 0x0001e8000c101506 */
[----:B0-----:R-:W2:Y:S01]  /*62d60*/  LDL.LU R27, [R1+0xcc] ;  /* 0x0000cc00011b7983 */ /* 0x001ea20000300800 */
[----:B------:R-:W-:-:S04]  /*62d70*/  IADD3 R10, R3, 0x1e3, RZ ;  /* 0x000001e3030a7810 */ /* 0x000fc80007ffe0ff */
[----:B------:R-:W-:Y:S02]  /*62d80*/  ISETP.GE.AND P6, PT, R10, c[0x0][0x17c], PT ;  /* 0x00005f000a007a0c */ /* 0x000fe40003fc6270 */
[----:B------:R-:W-:Y:S02]  /*62d90*/  IADD3 R12, R2, c[0x0][0x198], RZ ;  /* 0x00006600020c7a10 */ /* 0x000fe40007ffe0ff */
[C---:B------:R-:W-:Y:S01]  /*62da0*/  ISETP.LT.AND P1, PT, R28.reuse, c[0x0][0x178], !P6 ;  /* 0x00005e001c007a0c */ /* 0x040fe20007721270 */
[C---:B------:R-:W-:Y:S01]  /*62db0*/  ISETP.LT.AND P6, PT, R29.reuse, c[0x0][0x178], !P6 ;  /* 0x00005e001d007a0c */ /* 0x040fe200077c1270 */
[----:B------:R-:W-:Y:S01]  /*62dc0*/  ISETP.LT.AND P2, PT, R28, c[0x0][0x178], !P0 ;  /* 0x00005e001c007a0c */ /* 0x000fe20004741270 */
[C---:B------:R-:W-:Y:S01]  /*62dd0*/  IMAD.WIDE R8, R12.reuse, 0x2, R16 ;  /* 0x000000020c087825 */ /* 0x040fe200078e0210 */
[C---:B------:R-:W-:Y:S02]  /*62de0*/  IADD3 R2, R12.reuse, c[0x0][0x198], RZ ;  /* 0x000066000c027a10 */ /* 0x040fe40007ffe0ff */
[----:B------:R-:W-:Y:S01]  /*62df0*/  ISETP.LT.AND P0, PT, R29, c[0x0][0x178], !P0 ;  /* 0x00005e001d007a0c */ /* 0x000fe20004701270 */
[----:B------:R-:W-:Y:S01]  /*62e00*/  IMAD.WIDE R4, R12, 0x2, R18 ;  /* 0x000000020c047825 */ /* 0x000fe200078e0212 */
[----:B------:R-:W-:-:S05]  /*62e10*/  IADD3 R10, R3, 0x1e6, RZ ;  /* 0x000001e6030a7810 */ /* 0x000fca0007ffe0ff */
[----:B------:R0:W-:Y:S01]  /*62e20*/  @P1 STG.E.U16 [R8.64], R6 ;  /* 0x0000000608001986 */ /* 0x0001e2000c101506 */
[----:B------:R1:W-:Y:S01]  /*62e30*/  @P6 STG.E.U16 [R4.64], R0 ;  /* 0x0000000004006986 */ /* 0x0003e2000c101506 */
[----:B------:R-:W-:Y:S01]  /*62e40*/  ISETP.GE.AND P3, PT, R10, c[0x0][0x17c], PT ;  /* 0x00005f000a007a0c */ /* 0x000fe20003f66270 */
[----:B0-----:R-:W-:-:S04]  /*62e50*/  IMAD.WIDE R8, R2, 0x2, R16 ;  /* 0x0000000202087825 */ /* 0x001fc800078e0210 */
[----:B-1----:R-:W-:Y:S01]  /*62e60*/  IMAD.WIDE R4, R2, 0x2, R18 ;  /* 0x0000000202047825 */ /* 0x002fe200078e0212 */
[----:B----4-:R-:W-:Y:S01]  /*62e70*/  PRMT R0, R25, 0x7632, R0 ;  /* 0x0000763219007816 */ /* 0x010fe20000000000 */
[----:B------:R0:W-:Y:S01]  /*62e80*/  @P2 STG.E.U16 [R8.64], R25 ;  /* 0x0000001908002986 */ /* 0x0001e2000c101506 */
[----:B------:R-:W-:Y:S01]  /*62e90*/  ISETP.LT.AND P2, PT, R28, c[0x0][0x178], !P5 ;  /* 0x00005e001c007a0c */ /* 0x000fe20006f41270 */
[----:B------:R-:W-:Y:S01]  /*62ea0*/  ISETP.LT.AND P5, PT, R29, c[0x0][0x178], !P5 ;  /* 0x00005e001d007a0c */ /* 0x000fe20006fa1270 */
[C---:B------:R-:W-:Y:S02]  /*62eb0*/  IADD3 R13, R3.reuse, 0x1e7, RZ ;  /* 0x000001e7030d7810 */ /* 0x040fe40007ffe0ff */
[----:B------:R-:W-:Y:S01]  /*62ec0*/  IADD3 R12, R3, 0x1e9, RZ ;  /* 0x000001e9030c7810 */ /* 0x000fe20007ffe0ff */
[----:B0-----:R-:W4:Y:S01]  /*62ed0*/  LDL.LU R25, [R1+0x62c] ;  /* 0x00062c0001197983 */ /* 0x001f220000300800 */
[----:B------:R-:W-:-:S04]  /*62ee0*/  IADD3 R8, R2, c[0x0][0x198], RZ ;  /* 0x0000660002087a10 */ /* 0x000fc80007ffe0ff */
[----:B------:R-:W-:Y:S02]  /*62ef0*/  IADD3 R2, R8, c[0x0][0x198], RZ ;  /* 0x0000660008027a10 */ /* 0x000fe40007ffe0ff */
[----:B------:R-:W-:Y:S02]  /*62f00*/  ISETP.GE.AND P4, PT, R13, c[0x0][0x17c], PT ;  /* 0x00005f000d007a0c */ /* 0x000fe40003f86270 */
[----:B------:R-:W-:Y:S01]  /*62f10*/  ISETP.GE.AND P6, PT, R12, c[0x0][0x17c], PT ;  /* 0x00005f000c007a0c */ /* 0x000fe20003fc6270 */
        /* <DEDUP_REMOVED lines=9> */
[----:B------:R-:W-:Y:S02]  /*62fb0*/  @P5 STG.E.U16 [R8.64], R6 ;  /* 0x0000000608005986 */ /* 0x000fe4000c101506 */
[----:B------:R1:W-:Y:S02]  /*62fc0*/  @P0 STG.E.U16 [R12.64], R24 ;  /* 0x000000180c000986 */ /* 0x0003e4000c101506 */
[----:B0-----:R-:W-:Y:S01]  /*62fd0*/  IMAD.WIDE R4, R2, 0x2, R18 ;  /* 0x0000000202047825 */ /* 0x001fe200078e0212 */
[----:B------:R-:W-:-:S02]  /*62fe0*/  PRMT R0, R24, 0x7632, R0 ;  /* 0x0000763218007816 */ /* 0x000fc40000000000 */
[----:B-1----:R-:W3:Y:S01]  /*62ff0*/  LDL.LU R24, [R1+0x63c] ;  /* 0x00063c0001187983 */ /* 0x002ee20000300800 */
[----:B--2---:R-:W-:-:S03]  /*63000*/  PRMT R6, R27, 0x7632, R6 ;  /* 0x000076321b067816 */ /* 0x004fc60000000006 */
[----:B------:R0:W-:Y:S04]  /*63010*/  @P3 STG.E.U16 [R4.64], R27 ;  /* 0x0000001b04003986 */ /* 0x0001e8000c101506 */
[----:B0-----:R-:W2:Y:S01]  /*63020*/  LDL.LU R27, [R1+0xac] ;  /* 0x0000ac00011b7983 */ /* 0x001ea20000300800 */
[----:B------:R-:W-:Y:S02]  /*63030*/  IADD3 R10, R3, 0x1e8, RZ ;  /* 0x000001e8030a7810 */ /* 0x000fe40007ffe0ff */
[----:B------:R-:W-:Y:S02]  /*63040*/  ISETP.LT.AND P0, PT, R28, c[0x0][0x178], !P4 ;  /* 0x00005e001c007a0c */ /* 0x000fe40006701270 */
[----:B------:R-:W-:Y:S02]  /*63050*/  IADD3 R12, R2, c[0x0][0x198], RZ ;  /* 0x00006600020c7a10 */ /* 0x000fe40007ffe0ff */
[----:B------:R-:W-:Y:S01]  /*63060*/  ISETP.GE.AND P1, PT, R10, c[0x0][0x17c], PT ;  /* 0x00005f000a007a0c */ /* 0x000fe20003f26270 */
[----:B------:R-:W-:-:S03]  /*63070*/  ISETP.LT.AND P4, PT, R29, c[0x0][0x178], !P4 ;  /* 0x00005e001d007a0c */ /* 0x000fc60006781270 */
[----:B------:R-:W-:Y:S01]  /*63080*/  ISETP.LT.AND P3, PT, R28, c[0x0][0x178], !P1 ;  /* 0x00005e001c007a0c */ /* 0x000fe20004f61270 */
[C---:B------:R-:W-:Y:S01]  /*63090*/  IMAD.WIDE R8, R12.reuse, 0x2, R16 ;  /* 0x000000020c087825 */ /* 0x040fe200078e0210 */
[C---:B------:R-:W-:Y:S02]  /*630a0*/  IADD3 R2, R12.reuse, c[0x0][0x198], RZ ;  /* 0x000066000c027a10 */ /* 0x040fe40007ffe0ff */
[----:B------:R-:W-:Y:S01]  /*630b0*/  ISETP.LT.AND P1, PT, R29, c[0x0][0x178], !P1 ;  /* 0x00005e001d007a0c */ /* 0x000fe20004f21270 */
[----:B------:R-:W-:Y:S01]  /*630c0*/  IMAD.WIDE R4, R12, 0x2, R18 ;  /* 0x000000020c047825 */ /* 0x000fe200078e0212 */
[----:B------:R0:W-:Y:S01]  /*630d0*/  @P0 STG.E.U16 [R8.64], R0 ;  /* 0x0000000008000986 */ /* 0x0001e2000c101506 */
[----:B------:R-:W-:-:S03]  /*630e0*/  IADD3 R10, R3, 0x1ea, RZ ;  /* 0x000001ea030a7810 */ /* 0x000fc60007ffe0ff */
[----:B------:R1:W-:Y:S01]  /*630f0*/  @P4 STG.E.U16 [R4.64], R6 ;  /* 0x0000000604004986 */ /* 0x0003e2000c101506 */
[----:B------:R-:W-:Y:S01]  /*63100*/  ISETP.GE.AND P2, PT, R10, c[0x0][0x17c], PT ;  /* 0x00005f000a007a0c */ /* 0x000fe20003f46270 */
[----:B0-----:R-:W-:-:S04]  /*63110*/  IMAD.WIDE R8, R2, 0x2, R16 ;  /* 0x0000000202087825 */ /* 0x001fc800078e0210 */
[----:B-1----:R-:W-:Y:S01]  /*63120*/  IMAD.WIDE R4, R2, 0x2, R18 ;  /* 0x0000000202047825 */ /* 0x002fe200078e0212 */
[C---:B------:R-:W-:Y:S02]  /*63130*/  IADD3 R13, R3.reuse, 0x1eb, RZ ;  /* 0x000001eb030d7810 */ /* 0x040fe40007ffe0ff */
[----:B------:R-:W-:Y:S02]  /*63140*/  IADD3 R12, R3, 0x1ed, RZ ;  /* 0x000001ed030c7810 */ /* 0x000fe40007ffe0ff */
[----:B----4-:R-:W-:Y:S01]  /*63150*/  PRMT R0, R25, 0x7632, R0 ;  /* 0x0000763219007816 */ /* 0x010fe20000000000 */
[----:B------:R0:W-:Y:S01]  /*63160*/  @P3 STG.E.U16 [R8.64], R25 ;  /* 0x0000001908003986 */ /* 0x0001e2000c101506 */
[----:B------:R-:W-:Y:S01]  /*63170*/  ISETP.LT.AND P3, PT, R28, c[0x0][0x178], !P6 ;  /* 0x00005e001c007a0c */ /* 0x000fe20007761270 */
[----:B------:R-:W-:Y:S02]  /*63180*/  ISETP.LT.AND P6, PT, R29, c[0x0][0x178], !P6 ;  /* 0x00005e001d007a0c */ /* 0x000fe400077c1270 */
        /* <DEDUP_REMOVED lines=77> */
[C---:B------:R-:W-:Y:S02]  /*63660*/  IADD3 R10, R3.reuse, 0x1f2, RZ ;  /* 0x000001f2030a7810 */ /* 0x040fe40007ffe0ff */
[----:B------:R-:W-:Y:S01]  /*63670*/  IADD3 R13, R3, 0x1f3, RZ ;  /* 0x000001f3030d7810 */ /* 0x000fe20007ffe0ff */
[----:B------:R1:W-:Y:S01]  /*63680*/  @P6 STG.E.U16 [R4.64], R6 ;  /* 0x0000000604006986 */ /* 0x0003e2000c101506 */
[----:B------:R-:W-:Y:S01]  /*63690*/  ISETP.GE.AND P2, PT, R10, c[0x0][0x17c], PT ;  /* 0x00005f000a007a0c */ /* 0x000fe20003f46270 */
[----:B0-----:R-:W-:-:S04]  /*636a0*/  IMAD.WIDE R8, R2, 0x2, R16 ;  /* 0x0000000202087825 */ /* 0x001fc800078e0210 */
[----:B-1----:R-:W-:Y:S01]  /*636b0*/  IMAD.WIDE R4, R2, 0x2, R18 ;  /* 0x0000000202047825 */ /* 0x002fe200078e0212 */
[----:B------:R-:W-:-:S03]  /*636c0*/  ISETP.GE.AND P4, PT, R13, c[0x0][0x17c], PT ;  /* 0x00005f000d007a0c */ /* 0x000fc60003f86270 */
[----:B------:R-:W-:Y:S01]  /*636d0*/  IADD3 R13, R2, c[0x0][0x198], RZ ;  /* 0x00006600020d7a10 */ /* 0x000fe20007ffe0ff */
[----:B------:R-:W-:Y:S01]  /*636e0*/  IADD3 R12, R3, 0x1f5, RZ ;  /* 0x000001f5030c7810 */ /* 0x000fe20007ffe0ff */
[----:B----4-:R0:W-:Y:S01]  /*636f0*/  @P3 STG.E.U16 [R8.64], R25 ;  /* 0x0000001908003986 */ /* 0x0101e2000c101506 */
[----:B------:R-:W-:Y:S02]  /*63700*/  ISETP.LT.AND P3, PT, R28, c[0x0][0x178], !P5 ;  /* 0x00005e001c007a0c */ /* 0x000fe40006f61270 */
[----:B------:R-:W-:Y:S01]  /*63710*/  PRMT R0, R25, 0x7632, R0 ;  /* 0x0000763219007816 */ /* 0x000fe20000000000 */
[----:B------:R-:W-:Y:S01]  /*63720*/  ISETP.LT.AND P5, PT, R29, c[0x0][0x178], !P5 ;  /* 0x00005e001d007a0c */ /* 0x000fe20006fa1270 */
[C---:B------:R-:W-:Y:S01]  /*63730*/  IADD3 R2, R13.reuse, c[0x0][0x198], RZ ;  /* 0x000066000d027a10 */ /* 0x040fe20007ffe0ff */
[----:B0-----:R-:W4:Y:S01]  /*63740*/  LDL.LU R25, [R1+0x69c] ;  /* 0x00069c0001197983 */ /* 0x001f220000300800 */
[----:B------:R-:W-:Y:S01]  /*63750*/  IMAD.WIDE R8, R13, 0x2, R18 ;  /* 0x000000020d087825 */ /* 0x000fe200078e0212 */
[----:B------:R-:W-:-:S02]  /*63760*/  ISETP.GE.AND P6, PT, R12, c[0x0][0x17c], PT ;  /* 0x00005f000c007a0c */ /* 0x000fc40003fc6270 */
[----:B---3--:R-:W-:Y:S01]  /*63770*/  PRMT R6, R26, 0x7632, R6 ;  /* 0x000076321a067816 */ /* 0x008fe20000000006 */
[----:B------:R0:W-:Y:S01]  /*63780*/  @P1 STG.E.U16 [R4.64], R26 ;  /* 0x0000001a04001986 */ /* 0x0001e2000c101506 */
[----:B------:R-:W-:Y:S01]  /*63790*/  ISETP.LT.AND P1, PT, R28, c[0x0][0x178], !P2 ;  /* 0x00005e001c007a0c */ /* 0x000fe20005721270 */
[----:B------:R-:W-:Y:S02]  /*637a0*/  ISETP.LT.AND P2, PT, R29, c[0x0][0x178], !P2 ;  /* 0x00005e001d007a0c */ /* 0x000fe40005741270 */
[----:B0-----:R-:W3:Y:S01]  /*637b0*/  LDL.LU R26, [R1+0x2c] ;  /* 0x00002c00011a7983 */ /* 0x001ee20000300800 */
[----:B------:R-:W-:-:S04]  /*637c0*/  IMAD.WIDE R4, R13, 0x2, R16 ;  /* 0x000000020d047825 */ /* 0x000fc800078e0210 */
[C---:B------:R-:W-:Y:S01]  /*637d0*/  IMAD.WIDE R12, R2.reuse, 0x2, R16 ;  /* 0x00000002020c7825 */ /* 0x040fe200078e0210 */
[----:B------:R0:W-:Y:S03]  /*637e0*/  @P3 STG.E.U16 [R4.64], R0 ;  /* 0x0000000004003986 */ /* 0x0001e6000c101506 */
[----:B------:R2:W-:Y:S02]  /*637f0*/  @P5 STG.E.U16 [R8.64], R6 ;  /* 0x0000000608005986 */ /* 0x0005e4000c101506 */
[----:B------:R-:W-:Y:S02]  /*63800*/  @P1 STG.E.U16 [R12.64], R24 ;  /* 0x000000180c001986 */ /* 0x000fe4000c101506 */
[----:B0-----:R-:W-:Y:S01]  /*63810*/  IMAD.WIDE R4, R2, 0x2, R18 ;  /* 0x0000000202047825 */ /* 0x001fe200078e0212 */
[----:B--2---:R-:W-:-:S04]  /*63820*/  PRMT R6, R27, 0x7632, R6 ;  /* 0x000076321b067816 */ /* 0x004fc80000000006 */
[----:B------:R0:W-:Y:S04]  /*63830*/  @P2 STG.E.U16 [R4.64], R27 ;  /* 0x0000001b04002986 */ /* 0x0001e8000c101506 */
[----:B0-----:R-:W2:Y:S01]  /*63840*/  LDL.LU R27, [R1+0x6ac] ;  /* 0x0006ac00011b7983 */ /* 0x001ea20000300800 */
[----:B------:R-:W-:Y:S02]  /*63850*/  IADD3 R10, R3, 0x1f4, RZ ;  /* 0x000001f4030a7810 */ /* 0x000fe40007ffe0ff */
[----:B------:R-:W-:Y:S01]  /*63860*/  ISETP.LT.AND P1, PT, R28, c[0x0][0x178], !P4 ;  /* 0x00005e001c007a0c */ /* 0x000fe20006721270 */
[----:B------:R-:W-:Y:S01]  /*63870*/  ISETP.LT.AND P4, PT, R29, c[0x0][0x178], !P4 ;  /* 0x00005e001d007a0c */ /* 0x000fe20006781270 */
[----:B------:R-:W-:Y:S02]  /*63880*/  IADD3 R21, R2, c[0x0][0x198], RZ ;  /* 0x0000660002157a10 */ /* 0x000fe40007ffe0ff */
[----:B------:R-:W-:-:S02]  /*63890*/  ISETP.GE.AND P0, PT, R10, c[0x0][0x17c], PT ;  /* 0x00005f000a007a0c */ /* 0x000fc40003f06270 */
[----:B------:R-:W-:Y:S02]  /*638a0*/  PRMT R0, R24, 0x7632, R0 ;  /* 0x0000763218007816 */ /* 0x000fe40000000000 */
[----:B------:R-:W2:Y:S01]  /*638b0*/  LDL.LU R24, [R1+0x1c] ;  /* 0x00001c0001187983 */ /* 0x000ea20000300800 */
[----:B------:R-:W-:Y:S01]  /*638c0*/  ISETP.LT.AND P2, PT, R28, c[0x0][0x178], !P0 ;  /* 0x00005e001c007a0c */ /* 0x000fe20004741270 */
[----:B------:R-:W-:Y:S02]  /*638d0*/  ISETP.LT.AND P0, PT, R29, c[0x0][0x178], !P0 ;  /* 0x00005e001d007a0c */ /* 0x000fe40004701270 */
[C---:B------:R-:W-:Y:S01]  /*638e0*/  IMAD.WIDE R8, R21.reuse, 0x2, R16 ;  /* 0x0000000215087825 */ /* 0x040fe200078e0210 */
[----:B------:R-:W-:-:S03]  /*638f0*/  IADD3 R2, R21, c[0x0][0x198], RZ ;  /* 0x0000660015027a10 */ /* 0x000fc60007ffe0ff */
[----:B------:R-:W-:Y:S01]  /*63900*/  IMAD.WIDE R4, R21, 0x2, R18 ;  /* 0x0000000215047825 */ /* 0x000fe200078e0212 */
[----:B------:R-:W-:Y:S01]  /*63910*/  IADD3 R10, R3, 0x1f6, RZ ;  /* 0x000001f6030a7810 */ /* 0x000fe20007ffe0ff */
[----:B------:R0:W-:Y:S03]  /*63920*/  @P1 STG.E.U16 [R8.64], R0 ;  /* 0x0000000008001986 */ /* 0x0001e6000c101506 */
[----:B------:R1:W-:Y:S01]  /*63930*/  @P4 STG.E.U16 [R4.64], R6 ;  /* 0x0000000604004986 */ /* 0x0003e2000c101506 */
[----:B------:R-:W-:Y:S02]  /*63940*/  ISETP.LT.AND P4, PT, R28, c[0x0][0x178], !P6 ;  /* 0x00005e001c007a0c */ /* 0x000fe40007781270 */
[----:B------:R-:W-:Y:S02]  /*63950*/  ISETP.GE.AND P3, PT, R10, c[0x0][0x17c], PT ;  /* 0x00005f000a007a0c */ /* 0x000fe40003f66270 */
[C---:B------:R-:W-:Y:S01]  /*63960*/  IADD3 R13, R2.reuse, c[0x0][0x198], RZ ;  /* 0x00006600020d7a10 */ /* 0x040fe20007ffe0ff */
[----:B0-----:R-:W-:-:S04]  /*63970*/  IMAD.WIDE R8, R2, 0x2, R16 ;  /* 0x0000000202087825 */ /* 0x001fc800078e0210 */
[----:B-1----:R-:W-:Y:S01]  /*63980*/  IMAD.WIDE R4, R2, 0x2, R18 ;  /* 0x0000000202047825 */ /* 0x002fe200078e0212 */
[----:B------:R-:W-:Y:S02]  /*63990*/  ISETP.LT.AND P6, PT, R29, c[0x0][0x178], !P6 ;  /* 0x00005e001d007a0c */ /* 0x000fe400077c1270 */
[----:B------:R-:W-:Y:S01]  /*639a0*/  IADD3 R21, R13, c[0x0][0x198], RZ ;  /* 0x000066000d157a10 */ /* 0x000fe20007ffe0ff */
[----:B----4-:R0:W-:Y:S01]  /*639b0*/  @P2 STG.E.U16 [R8.64], R25 ;  /* 0x0000001908002986 */ /* 0x0101e2000c101506 */
[----:B------:R-:W-:Y:S02]  /*639c0*/  IADD3 R6, R3, 0x1fa, RZ ;  /* 0x000001fa03067810 */ /* 0x000fe40007ffe0ff */
[----:B0-----:R-:W-:Y:S01]  /*639d0*/  PRMT R9, R25, 0x7632, R9 ;  /* 0x0000763219097816 */ /* 0x001fe20000000009 */
[----:B---3--:R0:W-:Y:S01]  /*639e0*/  @P0 STG.E.U16 [R4.64], R26 ;  /* 0x0000001a04000986 */ /* 0x0081e2000c101506 */
[----:B------:R-:W-:Y:S02]  /*639f0*/  PRMT R2, R26, 0x7632, R2 ;  /* 0x000076321a027816 */ /* 0x000fe40000000002 */
[----:B------:R-:W-:Y:S01]  /*63a00*/  ISETP.LT.AND P0, PT, R28, c[0x0][0x178], !P3 ;  /* 0x00005e001c007a0c */ /* 0x000fe20005f01270 */
[----:B0-----:R-:W3:Y:S01]  /*63a10*/  LDL.LU R26, [R1+0x6dc] ;  /* 0x0006dc00011a7983 */ /* 0x001ee20000300800 */
[----:B------:R-:W-:-:S04]  /*63a20*/  IMAD.WIDE R4, R13, 0x2, R16 ;  /* 0x000000020d047825 */ /* 0x000fc800078e0210 */
[----:B------:R-:W4:Y:S01]  /*63a30*/  LDL.LU R25, [R1+0xc] ;  /* 0x00000c0001197983 */ /* 0x000f220000300800 */
[----:B------:R0:W-:Y:S01]  /*63a40*/  @P4 STG.E.U16 [R4.64], R9 ;  /* 0x0000000904004986 */ /* 0x0001e2000c101506 */
[----:B------:R-:W-:Y:S01]  /*63a50*/  ISETP.GE.AND P4, PT, R6, c[0x0][0x17c], PT ;  /* 0x00005f0006007a0c */ /* 0x000fe20003f86270 */
[----:B0-----:R-:W-:-:S04]  /*63a60*/  IMAD.WIDE R4, R13, 0x2, R18 ;  /* 0x000000020d047825 */ /* 0x001fc800078e0212 */
[----:B------:R-:W-:Y:S01]  /*63a70*/  IMAD.WIDE R8, R21, 0x2, R16 ;  /* 0x0000000215087825 */ /* 0x000fe200078e0210 */
[----:B------:R-:W-:Y:S04]  /*63a80*/  @P6 STG.E.U16 [R4.64], R2 ;  /* 0x0000000204006986 */ /* 0x000fe8000c101506 */
[----:B--2---:R0:W-:Y:S01]  /*63a90*/  @P0 STG.E.U16 [R8.64], R27 ;  /* 0x0000001b08000986 */ /* 0x0041e2000c101506 */
[----:B------:R-:W-:-:S03]  /*63aa0*/  PRMT R6, R27, 0x7632, R6 ;  /* 0x000076321b067816 */ /* 0x000fc60000000006 */
[----:B0-----:R-:W2:Y:S01]  /*63ab0*/  LDL.LU R27, [R1+0x6cc] ;  /* 0x0006cc00011b7983 */ /* 0x001ea20000300800 */
[----:B------:R-:W-:Y:S02]  /*63ac0*/  ISETP.LT.AND P3, PT, R29, c[0x0][0x178], !P3 ;  /* 0x00005e001d007a0c */ /* 0x000fe40005f61270 */
[C---:B------:R-:W-:Y:S02]  /*63ad0*/  IADD3 R14, R3.reuse, 0x1f7, RZ ;  /* 0x000001f7030e7810 */ /* 0x040fe40007ffe0ff */
[----:B------:R-:W-:Y:S01]  /*63ae0*/  IADD3 R10, R3, 0x1f8, RZ ;  /* 0x000001f8030a7810 */ /* 0x000fe20007ffe0ff */
[C---:B------:R-:W-:Y:S01]  /*63af0*/  IMAD.WIDE R12, R21.reuse, 0x2, R18 ;  /* 0x00000002150c7825 */ /* 0x040fe200078e0212 */
[----:B------:R-:W-:Y:S02]  /*63b00*/  ISETP.GE.AND P5, PT, R14, c[0x0][0x17c], PT ;  /* 0x00005f000e007a0c */ /* 0x000fe40003fa6270 */
[----:B------:R-:W-:Y:S02]  /*63b10*/  ISETP.GE.AND P1, PT, R10, c[0x0][0x17c], PT ;  /* 0x00005f000a007a0c */ /* 0x000fe40003f26270 */
[----:B------:R-:W-:-:S02]  /*63b20*/  IADD3 R21, R21, c[0x0][0x198], RZ ;  /* 0x0000660015157a10 */ /* 0x000fc40007ffe0ff */
[C---:B------:R-:W-:Y:S01]  /*63b30*/  ISETP.LT.AND P0, PT, R28.reuse, c[0x0][0x178], !P5 ;  /* 0x00005e001c007a0c */ /* 0x040fe20006f01270 */
[----:B------:R-:W-:Y:S01]  /*63b40*/  ISETP.LT.AND P5, PT, R29, c[0x0][0x178], !P5 ;  /* 0x00005e001d007a0c */ /* 0x000fe20006fa1270 */
[----:B------:R0:W-:Y:S01]  /*63b50*/  @P3 STG.E.U16 [R12.64], R24 ;  /* 0x000000180c003986 */ /* 0x0001e2000c101506 */
[----:B------:R-:W-:Y:S02]  /*63b60*/  ISETP.LT.AND P3, PT, R28, c[0x0][0x178], !P1 ;  /* 0x00005e001c007a0c */ /* 0x000fe40004f61270 */
[----:B------:R-:W-:Y:S02]  /*63b70*/  IADD3 R10, R3, 0x1f9, RZ ;  /* 0x000001f9030a7810 */ /* 0x000fe40007ffe0ff */
[----:B------:R-:W-:Y:S01]  /*63b80*/  IADD3 R23, R21, c[0x0][0x198], RZ ;  /* 0x0000660015177a10 */ /* 0x000fe20007ffe0ff */
[----:B------:R-:W-:Y:S02]  /*63b90*/  ISETP.LT.AND P1, PT, R29, c[0x0][0x178], !P1 ;  /* 0x00005e001d007a0c */ /* 0x000fe40004f21270 */
[----:B------:R-:W-:Y:S01]  /*63ba0*/  IMAD.WIDE R4, R21, 0x2, R16 ;  /* 0x0000000215047825 */ /* 0x000fe200078e0210 */
[----:B------:R-:W-:-:S03]  /*63bb0*/  ISETP.GE.AND P2, PT, R10, c[0x0][0x17c], PT ;  /* 0x00005f000a007a0c */ /* 0x000fc60003f46270 */
[----:B------:R-:W-:Y:S02]  /*63bc0*/  PRMT R10, R24, 0x7632, R10 ;  /* 0x00007632180a7816 */ /* 0x000fe4000000000a */
[----:B------:R-:W-:-:S04]  /*63bd0*/  IMAD.WIDE R8, R21, 0x2, R18 ;  /* 0x0000000215087825 */ /* 0x000fc800078e0212 */
[C---:B0-----:R-:W-:Y:S01]  /*63be0*/  IMAD.WIDE R12, R23.reuse, 0x2, R16 ;  /* 0x00000002170c7825 */ /* 0x041fe200078e0210 */
[----:B------:R0:W-:Y:S03]  /*63bf0*/  @P0 STG.E.U16 [R4.64], R6 ;  /* 0x0000000604000986 */ /* 0x0001e6000c101506 */
[----:B------:R1:W-:Y:S02]  /*63c00*/  @P5 STG.E.U16 [R8.64], R10 ;  /* 0x0000000a08005986 */ /* 0x0003e4000c101506 */
[C---:B------:R-:W-:Y:S01]  /*63c10*/  IMAD.WIDE R20, R23.reuse, 0x2, R18 ;  /* 0x0000000217147825 */ /* 0x040fe200078e0212 */
[----:B------:R-:W-:Y:S02]  /*63c20*/  IADD3 R23, R23, c[0x0][0x198], RZ ;  /* 0x0000660017177a10 */ /* 0x000fe40007ffe0ff */
[----:B------:R-:W-:-:S03]  /*63c30*/  ISETP.LT.AND P5, PT, R28, c[0x0][0x178], !P4 ;  /* 0x00005e001c007a0c */ /* 0x000fc600067a1270 */
[----:B0-----:R-:W-:-:S04]  /*63c40*/  IMAD.WIDE R4, R23, 0x2, R16 ;  /* 0x0000000217047825 */ /* 0x001fc800078e0210 */
[----:B-1----:R-:W-:Y:S01]  /*63c50*/  IMAD.WIDE R8, R23, 0x2, R18 ;  /* 0x0000000217087825 */ /* 0x002fe200078e0212 */
[----:B------:R-:W-:Y:S01]  /*63c60*/  IADD3 R6, R3, 0x1fd, RZ ;  /* 0x000001fd03067810 */ /* 0x000fe20007ffe0ff */
[----:B---3--:R0:W-:Y:S01]  /*63c70*/  @P3 STG.E.U16 [R12.64], R26 ;  /* 0x0000001a0c003986 */ /* 0x0081e2000c101506 */
[----:B------:R-:W-:Y:S01]  /*63c80*/  ISETP.LT.AND P3, PT, R28, c[0x0][0x178], !P2 ;  /* 0x00005e001c007a0c */ /* 0x000fe20005761270 */
[----:B------:R-:W-:Y:S01]  /*63c90*/  ISETP.LT.AND P2, PT, R29, c[0x0][0x178], !P2 ;  /* 0x00005e001d007a0c */ /* 0x000fe20005741270 */
[----:B------:R-:W-:Y:S02]  /*63ca0*/  PRMT R2, R26, 0x7632, R2 ;  /* 0x000076321a027816 */ /* 0x000fe40000000002 */
[----:B----4-:R-:W-:Y:S01]  /*63cb0*/  PRMT R14, R25, 0x7632, R14 ;  /* 0x00007632190e7816 */ /* 0x010fe2000000000e */
[----:B------:R1:W-:Y:S04]  /*63cc0*/  @P1 STG.E.U16 [R20.64], R25 ;  /* 0x0000001914001986 */ /* 0x0003e8000c101506 */
[----:B0-----:R-:W3:Y:S01]  /*63cd0*/  LDL.LU R26, [R1+0x6bc] ;  /* 0x0006bc00011a7983 */ /* 0x001ee20000300800 */
[----:B-1----:R-:W-:-:S03]  /*63ce0*/  IADD3 R25, R23, c[0x0][0x198], RZ ;  /* 0x0000660017197a10 */ /* 0x002fc60007ffe0ff */
[----:B------:R-:W-:Y:S02]  /*63cf0*/  @P3 STG.E.U16 [R4.64], R2 ;  /* 0x0000000204003986 */ /* 0x000fe4000c101506 */
[----:B------:R-:W-:Y:S01]  /*63d00*/  IMAD.WIDE R12, R25, 0x2, R16 ;  /* 0x00000002190c7825 */ /* 0x000fe200078e0210 */
[----:B------:R-:W-:Y:S01]  /*63d10*/  ISETP.GE.AND P1, PT, R6, c[0x0][0x17c], PT ;  /* 0x00005f0006007a0c */ /* 0x000fe20003f26270 */
[----:B------:R-:W-:Y:S04]  /*63d20*/  @P2 STG.E.U16 [R8.64], R14 ;  /* 0x0000000e08002986 */ /* 0x000fe8000c101506 */
[----:B--2---:R0:W-:Y:S01]  /*63d30*/  @P5 STG.E.U16 [R12.64], R27 ;  /* 0x0000001b0c005986 */ /* 0x0041e2000c101506 */
[----:B------:R-:W-:-:S03]  /*63d40*/  PRMT R6, R27, 0x7632, R6 ;  /* 0x000076321b067816 */ /* 0x000fc60000000006 */
[----:B0-----:R-:W2:Y:S01]  /*63d50*/  LDL.LU R27, [R1+0x67c] ;  /* 0x00067c00011b7983 */ /* 0x001ea20000300800 */
[----:B------:R-:W-:-:S04]  /*63d60*/  IADD3 R0, R3, 0x1fb, RZ ;  /* 0x000001fb03007810 */ /* 0x000fc80007ffe0ff */
[----:B------:R-:W-:Y:S01]  /*63d70*/  ISETP.GE.AND P6, PT, R0, c[0x0][0x17c], PT ;  /* 0x00005f0000007a0c */ /* 0x000fe20003fc6270 */
[----:B------:R-:W-:Y:S01]  /*63d80*/  IADD3 R0, R3, 0x1fc, RZ ;  /* 0x000001fc03007810 */ /* 0x000fe20007ffe0ff */
[----:B------:R-:W-:-:S03]  /*63d90*/  ISETP.LT.AND P4, PT, R29, c[0x0][0x178], !P4 ;  /* 0x00005e001d007a0c */ /* 0x000fc60006781270 */
[----:B------:R-:W-:Y:S02]  /*63da0*/  ISETP.GE.AND P0, PT, R0, c[0x0][0x17c], PT ;  /* 0x00005f0000007a0c */ /* 0x000fe40003f06270 */
[C---:B------:R-:W-:Y:S01]  /*63db0*/  ISETP.LT.AND P2, PT, R28.reuse, c[0x0][0x178], !P6 ;  /* 0x00005e001c007a0c */ /* 0x040fe20007741270 */
[----:B------:R-:W-:Y:S01]  /*63dc0*/  IADD3 R0, R3, 0x1fe, RZ ;  /* 0x000001fe03007810 */ /* 0x000fe20007ffe0ff */
[----:B------:R-:W-:Y:S02]  /*63dd0*/  ISETP.LT.AND P6, PT, R29, c[0x0][0x178], !P6 ;  /* 0x00005e001d007a0c */ /* 0x000fe400077c1270 */
[----:B------:R-:W-:Y:S02]  /*63de0*/  IADD3 R21, R25, c[0x0][0x198], RZ ;  /* 0x0000660019157a10 */ /* 0x000fe40007ffe0ff */
[----:B------:R-:W-:Y:S02]  /*63df0*/  ISETP.LT.AND P5, PT, R28, c[0x0][0x178], !P0 ;  /* 0x00005e001c007a0c */ /* 0x000fe400047a1270 */
[----:B------:R-:W-:Y:S01]  /*63e00*/  ISETP.GE.AND P3, PT, R0, c[0x0][0x17c], PT ;  /* 0x00005f0000007a0c */ /* 0x000fe20003f66270 */
[----:B------:R-:W-:Y:S01]  /*63e10*/  IADD3 R0, R3, 0x1ff, RZ ;  /* 0x000001ff03007810 */ /* 0x000fe20007ffe0ff */
[----:B------:R-:W-:Y:S01]  /*63e20*/  IADD3 R23, R21, c[0x0][0x198], RZ ;  /* 0x0000660015177a10 */ /* 0x000fe20007ffe0ff */
[----:B------:R-:W-:-:S04]  /*63e30*/  IMAD.WIDE R2, R25, 0x2, R18 ;  /* 0x0000000219027825 */ /* 0x000fc800078e0212 */
[----:B------:R-:W-:Y:S01]  /*63e40*/  IMAD.WIDE R4, R21, 0x2, R16 ;  /* 0x0000000215047825 */ /* 0x000fe200078e0210 */
[----:B------:R-:W-:-:S03]  /*63e50*/  PRMT R10, R7, 0x7632, R10 ;  /* 0x00007632070a7816 */ /* 0x000fc6000000000a */
[----:B------:R-:W-:-:S04]  /*63e60*/  IMAD.WIDE R8, R21, 0x2, R18 ;  /* 0x0000000215087825 */ /* 0x000fc800078e0212 */
[----:B------:R-:W-:Y:S01]  /*63e70*/  IMAD.WIDE R12, R23, 0x2, R16 ;  /* 0x00000002170c7825 */ /* 0x000fe200078e0210 */
[----:B------:R0:W-:Y:S03]  /*63e80*/  @P4 STG.E.U16 [R2.64], R7 ;  /* 0x0000000702004986 */ /* 0x0001e6000c101506 */
[----:B------:R1:W-:Y:S02]  /*63e90*/  @P2 STG.E.U16 [R4.64], R6 ;  /* 0x0000000604002986 */ /* 0x0003e4000c101506 */
[----:B------:R4:W-:Y:S01]  /*63ea0*/  @P6 STG.E.U16 [R8.64], R10 ;  /* 0x0000000a08006986 */ /* 0x0009e2000c101506 */
[----:B------:R-:W-:Y:S02]  /*63eb0*/  ISETP.LT.AND P0, PT, R29, c[0x0][0x178], !P0 ;  /* 0x00005e001d007a0c */ /* 0x000fe40004701270 */
[----:B------:R-:W-:Y:S02]  /*63ec0*/  IADD3 R21, R23, c[0x0][0x198], RZ ;  /* 0x0000660017157a10 */ /* 0x000fe40007ffe0ff */
[----:B------:R-:W-:-:S02]  /*63ed0*/  ISETP.GE.AND P4, PT, R0, c[0x0][0x17c], PT ;  /* 0x00005f0000007a0c */ /* 0x000fc40003f86270 */
[C---:B------:R-:W-:Y:S01]  /*63ee0*/  ISETP.LT.AND P6, PT, R28.reuse, c[0x0][0x178], !P3 ;  /* 0x00005e001c007a0c */ /* 0x040fe20005fc1270 */
[----:B------:R-:W-:Y:S01]  /*63ef0*/  ISETP.LT.AND P3, PT, R29, c[0x0][0x178], !P3 ;  /* 0x00005e001d007a0c */ /* 0x000fe20005f61270 */
[----:B------:R-:W-:Y:S02]  /*63f00*/  IADD3 R25, R21, c[0x0][0x198], RZ ;  /* 0x0000660015197a10 */ /* 0x000fe40007ffe0ff */
[----:B------:R-:W-:Y:S01]  /*63f10*/  ISETP.LT.AND P2, PT, R28, c[0x0][0x178], !P4 ;  /* 0x00005e001c007a0c */ /* 0x000fe20006741270 */
[----:B------:R-:W-:Y:S02]  /*63f20*/  ISETP.LT.AND P4, PT, R29, c[0x0][0x178], !P4 ;  /* 0x00005e001d007a0c */ /* 0x000fe40006781270 */
[----:B0-----:R-:W-:Y:S01]  /*63f30*/  IMAD.WIDE R2, R23, 0x2, R18 ;  /* 0x0000000217027825 */ /* 0x001fe200078e0212 */
[----:B------:R-:W-:-:S03]  /*63f40*/  IADD3 R23, R25, c[0x0][0x198], RZ ;  /* 0x0000660019177a10 */ /* 0x000fc60007ffe0ff */
[----:B-1----:R-:W-:Y:S01]  /*63f50*/  IMAD.WIDE R4, R21, 0x2, R16 ;  /* 0x0000000215047825 */ /* 0x002fe200078e0210 */
[----:B----4-:R-:W-:-:S03]  /*63f60*/  PRMT R10, R11, 0x7632, R10 ;  /* 0x000076320b0a7816 */ /* 0x010fc6000000000a */
[----:B------:R-:W-:-:S04]  /*63f70*/  IMAD.WIDE R6, R21, 0x2, R18 ;  /* 0x0000000215067825 */ /* 0x000fc800078e0212 */
[----:B------:R-:W-:-:S04]  /*63f80*/  IMAD.WIDE R8, R25, 0x2, R16 ;  /* 0x0000000219087825 */ /* 0x000fc800078e0210 */
[----:B------:R-:W-:Y:S01]  /*63f90*/  IMAD.WIDE R16, R23, 0x2, R16 ;  /* 0x0000000217107825 */ /* 0x000fe200078e0210 */
[----:B---3--:R0:W-:Y:S01]  /*63fa0*/  @P5 STG.E.U16 [R12.64], R26 ;  /* 0x0000001a0c005986 */ /* 0x0081e2000c101506 */
[----:B------:R-:W-:Y:S02]  /*63fb0*/  ISETP.LT.AND P5, PT, R28, c[0x0][0x178], !P1 ;  /* 0x00005e001c007a0c */ /* 0x000fe40004fa1270 */
[----:B------:R-:W-:Y:S01]  /*63fc0*/  ISETP.LT.AND P1, PT, R29, c[0x0][0x178], !P1 ;  /* 0x00005e001d007a0c */ /* 0x000fe20004f21270 */
[----:B------:R-:W-:Y:S01]  /*63fd0*/  PRMT R0, R26, 0x7632, R0 ;  /* 0x000076321a007816 */ /* 0x000fe20000000000 */
[----:B------:R2:W-:Y:S01]  /*63fe0*/  @P0 STG.E.U16 [R2.64], R11 ;  /* 0x0000000b02000986 */ /* 0x0005e2000c101506 */
[----:B0-----:R-:W-:-:S08]  /*63ff0*/  IMAD.WIDE R12, R25, 0x2, R18 ;  /* 0x00000002190c7825 */ /* 0x001fd000078e0212 */
[----:B------:R0:W-:Y:S02]  /*64000*/  @P5 STG.E.U16 [R4.64], R0 ;  /* 0x0000000004005986 */ /* 0x0001e4000c101506 */
[----:B------:R0:W-:Y:S02]  /*64010*/  @P1 STG.E.U16 [R6.64], R10 ;  /* 0x0000000a06001986 */ /* 0x0001e4000c101506 */
[----:B------:R-:W-:Y:S01]  /*64020*/  IMAD.WIDE R18, R23, 0x2, R18 ;  /* 0x0000000217127825 */ /* 0x000fe200078e0212 */
[----:B--2---:R-:W-:Y:S01]  /*64030*/  PRMT R3, R27, 0x7632, R3 ;  /* 0x000076321b037816 */ /* 0x004fe20000000003 */
[----:B------:R0:W-:Y:S02]  /*64040*/  @P6 STG.E.U16 [R8.64], R27 ;  /* 0x0000001b08006986 */ /* 0x0001e4000c101506 */
[----:B------:R0:W-:Y:S02]  /*64050*/  @P3 STG.E.U16 [R12.64], R15 ;  /* 0x0000000f0c003986 */ /* 0x0001e4000c101506 */
[----:B------:R0:W-:Y:S01]  /*64060*/  @P2 STG.E.U16 [R16.64], R3 ;  /* 0x0000000310002986 */ /* 0x0001e2000c101506 */
[----:B------:R-:W-:Y:S05]  /*64070*/  @!P4 EXIT ;  /* 0x000000000000c94d */ /* 0x000fea0003800000 */
[----:B0-----:R-:W-:-:S05]  /*64080*/  PRMT R9, R15, 0x7632, R9 ;  /* 0x000076320f097816 */ /* 0x001fca0000000009 */
[----:B------:R-:W-:Y:S01]  /*64090*/  STG.E.U16 [R18.64], R9 ;  /* 0x0000000912007986 */ /* 0x000fe2000c101506 */
[----:B------:R-:W-:Y:S05]  /*640a0*/  EXIT ;  /* 0x000000000000794d */ /* 0x000fea0003800000 */
.L_x_3:
[----:B------:R-:W-:-:S00]  /*640b0*/  BRA `(.L_x_3) ;  /* 0xfffffff000007947 */ /* 0x000fc0000383ffff */
[----:B------:R-:W-:-:S00]  /*640c0*/  NOP ;  /* 0x0000000000007918 */ /* 0x000fc00000000000 */
        /* <DEDUP_REMOVED lines=11> */
.L_x_4:


//--------------------- .nv.shared.matmul_kernel  --------------------------
	.section	.nv.shared.matmul_kernel,"aw",@nobits
	.sectionflags	@""
	.align	16
